//
// Generated by NVIDIA NVVM Compiler
//
// Compiler Build ID: CL-36424714
// Cuda compilation tools, release 13.0, V13.0.88
// Based on NVVM 20.0.0
//

.version 9.0
.target sm_100
.address_size 64

	// .globl	calsg1_kernel
.func  (.param .b64 func_retval0) __internal_accurate_pow
(
	.param .b64 __internal_accurate_pow_param_0
)
;

.visible .entry calsg1_kernel(
	.param .u64 .ptr .align 1 calsg1_kernel_param_0,
	.param .u64 .ptr .align 1 calsg1_kernel_param_1,
	.param .u32 calsg1_kernel_param_2,
	.param .u32 calsg1_kernel_param_3,
	.param .u32 calsg1_kernel_param_4,
	.param .u64 .ptr .align 1 calsg1_kernel_param_5,
	.param .u64 .ptr .align 1 calsg1_kernel_param_6,
	.param .u64 .ptr .align 1 calsg1_kernel_param_7,
	.param .u64 .ptr .align 1 calsg1_kernel_param_8,
	.param .f64 calsg1_kernel_param_9,
	.param .u64 .ptr .align 1 calsg1_kernel_param_10,
	.param .f64 calsg1_kernel_param_11,
	.param .u64 .ptr .align 1 calsg1_kernel_param_12,
	.param .u64 .ptr .align 1 calsg1_kernel_param_13,
	.param .u64 .ptr .align 1 calsg1_kernel_param_14,
	.param .u32 calsg1_kernel_param_15,
	.param .u32 calsg1_kernel_param_16,
	.param .f64 calsg1_kernel_param_17,
	.param .u64 .ptr .align 1 calsg1_kernel_param_18,
	.param .u64 .ptr .align 1 calsg1_kernel_param_19,
	.param .u64 .ptr .align 1 calsg1_kernel_param_20,
	.param .u64 .ptr .align 1 calsg1_kernel_param_21,
	.param .u64 .ptr .align 1 calsg1_kernel_param_22,
	.param .u64 .ptr .align 1 calsg1_kernel_param_23,
	.param .u64 .ptr .align 1 calsg1_kernel_param_24,
	.param .u64 .ptr .align 1 calsg1_kernel_param_25,
	.param .u64 .ptr .align 1 calsg1_kernel_param_26,
	.param .u64 .ptr .align 1 calsg1_kernel_param_27,
	.param .u64 .ptr .align 1 calsg1_kernel_param_28,
	.param .u64 .ptr .align 1 calsg1_kernel_param_29,
	.param .u64 .ptr .align 1 calsg1_kernel_param_30,
	.param .u32 calsg1_kernel_param_31,
	.param .u32 calsg1_kernel_param_32,
	.param .u64 .ptr .align 1 calsg1_kernel_param_33,
	.param .u64 .ptr .align 1 calsg1_kernel_param_34,
	.param .u64 .ptr .align 1 calsg1_kernel_param_35,
	.param .u64 .ptr .align 1 calsg1_kernel_param_36,
	.param .u64 .ptr .align 1 calsg1_kernel_param_37
)
{
	.reg .pred 	%p<305>;
	.reg .b32 	%r<1023>;
	.reg .b64 	%rd<989>;
	.reg .b64 	%fd<2407>;

	ld.param.u32 	%r349, [calsg1_kernel_param_2];
	ld.param.u32 	%r350, [calsg1_kernel_param_3];
	ld.param.u64 	%rd121, [calsg1_kernel_param_5];
	ld.param.u64 	%rd122, [calsg1_kernel_param_6];
	ld.param.u64 	%rd123, [calsg1_kernel_param_7];
	ld.param.u64 	%rd124, [calsg1_kernel_param_8];
	ld.param.f64 	%fd296, [calsg1_kernel_param_9];
	ld.param.u64 	%rd125, [calsg1_kernel_param_10];
	ld.param.u64 	%rd126, [calsg1_kernel_param_12];
	ld.param.u32 	%r354, [calsg1_kernel_param_15];
	ld.param.u32 	%r355, [calsg1_kernel_param_16];
	ld.param.u64 	%rd127, [calsg1_kernel_param_18];
	ld.param.u64 	%rd128, [calsg1_kernel_param_19];
	ld.param.u64 	%rd129, [calsg1_kernel_param_20];
	ld.param.u64 	%rd130, [calsg1_kernel_param_21];
	ld.param.u64 	%rd131, [calsg1_kernel_param_22];
	ld.param.u64 	%rd132, [calsg1_kernel_param_23];
	ld.param.u64 	%rd133, [calsg1_kernel_param_24];
	ld.param.u64 	%rd134, [calsg1_kernel_param_25];
	ld.param.u64 	%rd135, [calsg1_kernel_param_26];
	ld.param.u64 	%rd136, [calsg1_kernel_param_27];
	ld.param.u32 	%r353, [calsg1_kernel_param_31];
	ld.param.u64 	%rd137, [calsg1_kernel_param_33];
	ld.param.u64 	%rd138, [calsg1_kernel_param_34];
	ld.param.u64 	%rd139, [calsg1_kernel_param_35];
	ld.param.u64 	%rd140, [calsg1_kernel_param_36];
	ld.param.u64 	%rd141, [calsg1_kernel_param_37];
	cvta.to.global.u64 	%rd1, %rd124;
	cvta.to.global.u64 	%rd2, %rd123;
	cvta.to.global.u64 	%rd3, %rd122;
	cvta.to.global.u64 	%rd4, %rd121;
	cvta.to.global.u64 	%rd5, %rd126;
	cvta.to.global.u64 	%rd6, %rd127;
	cvta.to.global.u64 	%rd7, %rd131;
	cvta.to.global.u64 	%rd8, %rd134;
	cvta.to.global.u64 	%rd9, %rd133;
	cvta.to.global.u64 	%rd10, %rd132;
	cvta.to.global.u64 	%rd11, %rd130;
	cvta.to.global.u64 	%rd12, %rd141;
	cvta.to.global.u64 	%rd13, %rd139;
	cvta.to.global.u64 	%rd14, %rd137;
	cvta.to.global.u64 	%rd15, %rd140;
	cvta.to.global.u64 	%rd16, %rd129;
	cvta.to.global.u64 	%rd17, %rd138;
	cvta.to.global.u64 	%rd18, %rd136;
	cvta.to.global.u64 	%rd19, %rd125;
	cvta.to.global.u64 	%rd20, %rd135;
	cvta.to.global.u64 	%rd21, %rd128;
	mov.u32 	%r356, %ctaid.x;
	mov.u32 	%r357, %ntid.x;
	mov.u32 	%r358, %tid.x;
	mad.lo.s32 	%r1, %r356, %r357, %r358;
	mov.u32 	%r359, %ctaid.y;
	mov.u32 	%r360, %ntid.y;
	mov.u32 	%r361, %tid.y;
	mad.lo.s32 	%r362, %r359, %r360, %r361;
	setp.ge.s32 	%p2, %r1, %r354;
	setp.ge.s32 	%p3, %r362, %r355;
	or.pred  	%p4, %p2, %p3;
	@%p4 bra 	$L__BB0_394;
	ld.param.u64 	%rd975, [calsg1_kernel_param_13];
	cvta.to.global.u64 	%rd142, %rd975;
	mul.wide.u32 	%rd143, %r362, 8;
	add.s64 	%rd22, %rd142, %rd143;
	mov.b64 	%rd144, 0;
	st.global.u64 	[%rd22], %rd144;
	mov.b32 	%r364, 1127219200;
	mov.b32 	%r365, -2147483648;
	mov.b64 	%fd1, {%r365, %r364};
	mov.f64 	%fd299, 0d40F86A0000000000;
	{
	.reg .b32 %temp; 
	mov.b64 	{%temp, %r366}, %fd299;
	}
	{
	.reg .b32 %temp; 
	mov.b64 	{%r367, %temp}, %fd299;
	}
	setp.lt.s32 	%p5, %r366, 1048576;
	mov.f64 	%fd300, 0d44586A0000000000;
	{
	.reg .b32 %temp; 
	mov.b64 	{%temp, %r368}, %fd300;
	}
	{
	.reg .b32 %temp; 
	mov.b64 	{%r369, %temp}, %fd300;
	}
	add.s32 	%r3, %r353, -1;
	mad.lo.s32 	%r370, %r353, 3, -7;
	mul.wide.s32 	%rd145, %r370, 8;
	add.s64 	%rd23, %rd17, %rd145;
	add.s32 	%r4, %r353, -3;
	mul.wide.s32 	%rd146, %r4, 8;
	add.s64 	%rd24, %rd21, %rd146;
	add.s32 	%r5, %r353, -2;
	add.s32 	%r6, %r353, -4;
	mul.wide.s32 	%rd147, %r5, 8;
	add.s64 	%rd25, %rd15, %rd147;
	mul.wide.s32 	%rd148, %r353, 8;
	add.s64 	%rd26, %rd12, %rd148;
	max.s32 	%r7, %r3, 0;
	and.b32  	%r8, %r353, 7;
	and.b32  	%r9, %r353, 3;
	add.s32 	%r371, %r353, 6;
	and.b32  	%r10, %r353, 1;
	and.b32  	%r11, %r353, 2147483646;
	selp.b32 	%r372, %r368, %r366, %p5;
	selp.b32 	%r373, %r369, %r367, %p5;
	add.s32 	%r12, %r372, -1;
	selp.f64 	%fd301, 0d44586A0000000000, 0d40F86A0000000000, %p5;
	fma.rn.f64 	%fd302, %fd301, 0d7FF0000000000000, 0d7FF0000000000000;
	{
	.reg .b32 %temp; 
	mov.b64 	{%temp, %r374}, %fd301;
	}
	and.b32  	%r375, %r374, 2147483647;
	setp.eq.s32 	%p6, %r375, 0;
	selp.f64 	%fd2, 0dFFF0000000000000, %fd302, %p6;
	selp.b32 	%r376, -1077, -1023, %p5;
	shr.u32 	%r377, %r372, 20;
	add.s32 	%r13, %r376, %r377;
	and.b32  	%r378, %r372, 1048575;
	or.b32  	%r14, %r378, 1072693248;
	mov.b64 	%fd3, {%r373, %r14};
	{
	.reg .b32 %temp; 
	mov.b64 	{%r379, %temp}, %fd3;
	}
	{
	.reg .b32 %temp; 
	mov.b64 	{%temp, %r380}, %fd3;
	}
	add.s32 	%r381, %r380, -1048576;
	mov.b64 	%fd4, {%r379, %r381};
	and.b32  	%r15, %r353, 2147483640;
	and.b32  	%r16, %r5, -2;
	and.b32  	%r17, %r4, -2;
	and.b32  	%r18, %r4, -4;
	and.b32  	%r19, %r5, -16;
	and.b32  	%r20, %r371, 3;
	and.b32  	%r21, %r3, -4;
	mov.b32 	%r877, 0;
	mov.f64 	%fd2327, 0d0000000000000000;
$L__BB0_2:
	setp.eq.s32 	%p7, %r877, %r362;
	@%p7 bra 	$L__BB0_44;
	ld.param.u64 	%rd977, [calsg1_kernel_param_14];
	ld.param.u64 	%rd972, [calsg1_kernel_param_0];
	setp.lt.s32 	%p8, %r353, 1;
	cvta.to.global.u64 	%rd149, %rd972;
	mul.wide.u32 	%rd150, %r877, 4;
	add.s64 	%rd151, %rd149, %rd150;
	ld.global.u32 	%r23, [%rd151];
	mad.lo.s32 	%r382, %r23, 560, %r1;
	cvta.to.global.u64 	%rd152, %rd977;
	mul.wide.s32 	%rd153, %r382, 8;
	add.s64 	%rd154, %rd152, %rd153;
	ld.global.f64 	%fd303, [%rd154];
	ld.global.f64 	%fd304, [%rd154+1120];
	add.f64 	%fd305, %fd303, %fd304;
	ld.global.f64 	%fd306, [%rd154+1680];
	add.f64 	%fd307, %fd305, %fd306;
	ld.global.f64 	%fd308, [%rd154+2240];
	add.f64 	%fd309, %fd307, %fd308;
	ld.global.f64 	%fd310, [%rd154+3920];
	add.f64 	%fd6, %fd309, %fd310;
	@%p8 bra 	$L__BB0_30;
	setp.eq.s32 	%p9, %r3, 0;
	mov.b32 	%r887, 0;
	@%p9 bra 	$L__BB0_21;
	mov.b32 	%r878, 0;
$L__BB0_6:
	mad.lo.s32 	%r386, %r878, 391, %r23;
	mul.wide.s32 	%rd155, %r386, 8;
	add.s64 	%rd27, %rd6, %rd155;
	ld.global.f64 	%fd2307, [%rd27];
	{
	.reg .b32 %temp; 
	mov.b64 	{%temp, %r879}, %fd2307;
	}
	{
	.reg .b32 %temp; 
	mov.b64 	{%r880, %temp}, %fd2307;
	}
	setp.gt.s32 	%p10, %r879, 1048575;
	mov.b32 	%r881, -1023;
	@%p10 bra 	$L__BB0_8;
	mul.f64 	%fd2307, %fd2307, 0d4350000000000000;
	{
	.reg .b32 %temp; 
	mov.b64 	{%temp, %r879}, %fd2307;
	}
	{
	.reg .b32 %temp; 
	mov.b64 	{%r880, %temp}, %fd2307;
	}
	mov.b32 	%r881, -1077;
$L__BB0_8:
	add.s32 	%r388, %r879, -1;
	setp.gt.u32 	%p11, %r388, 2146435070;
	@%p11 bra 	$L__BB0_12;
	shr.u32 	%r391, %r879, 20;
	add.s32 	%r882, %r881, %r391;
	and.b32  	%r392, %r879, 1048575;
	or.b32  	%r393, %r392, 1072693248;
	mov.b64 	%fd2308, {%r880, %r393};
	setp.lt.u32 	%p13, %r393, 1073127583;
	@%p13 bra 	$L__BB0_11;
	{
	.reg .b32 %temp; 
	mov.b64 	{%r394, %temp}, %fd2308;
	}
	{
	.reg .b32 %temp; 
	mov.b64 	{%temp, %r395}, %fd2308;
	}
	add.s32 	%r396, %r395, -1048576;
	mov.b64 	%fd2308, {%r394, %r396};
	add.s32 	%r882, %r882, 1;
$L__BB0_11:
	add.f64 	%fd312, %fd2308, 0dBFF0000000000000;
	add.f64 	%fd313, %fd2308, 0d3FF0000000000000;
	rcp.approx.ftz.f64 	%fd314, %fd313;
	neg.f64 	%fd315, %fd313;
	fma.rn.f64 	%fd316, %fd315, %fd314, 0d3FF0000000000000;
	fma.rn.f64 	%fd317, %fd316, %fd316, %fd316;
	fma.rn.f64 	%fd318, %fd317, %fd314, %fd314;
	mul.f64 	%fd319, %fd312, %fd318;
	fma.rn.f64 	%fd320, %fd312, %fd318, %fd319;
	mul.f64 	%fd321, %fd320, %fd320;
	fma.rn.f64 	%fd322, %fd321, 0d3EB1380B3AE80F1E, 0d3ED0EE258B7A8B04;
	fma.rn.f64 	%fd323, %fd322, %fd321, 0d3EF3B2669F02676F;
	fma.rn.f64 	%fd324, %fd323, %fd321, 0d3F1745CBA9AB0956;
	fma.rn.f64 	%fd325, %fd324, %fd321, 0d3F3C71C72D1B5154;
	fma.rn.f64 	%fd326, %fd325, %fd321, 0d3F624924923BE72D;
	fma.rn.f64 	%fd327, %fd326, %fd321, 0d3F8999999999A3C4;
	fma.rn.f64 	%fd328, %fd327, %fd321, 0d3FB5555555555554;
	sub.f64 	%fd329, %fd312, %fd320;
	add.f64 	%fd330, %fd329, %fd329;
	neg.f64 	%fd331, %fd320;
	fma.rn.f64 	%fd332, %fd331, %fd312, %fd330;
	mul.f64 	%fd333, %fd318, %fd332;
	mul.f64 	%fd334, %fd321, %fd328;
	fma.rn.f64 	%fd335, %fd334, %fd320, %fd333;
	xor.b32  	%r397, %r882, -2147483648;
	mov.b32 	%r398, 1127219200;
	mov.b64 	%fd336, {%r397, %r398};
	sub.f64 	%fd337, %fd336, %fd1;
	fma.rn.f64 	%fd338, %fd337, 0d3FE62E42FEFA39EF, %fd320;
	fma.rn.f64 	%fd339, %fd337, 0dBFE62E42FEFA39EF, %fd338;
	sub.f64 	%fd340, %fd339, %fd320;
	sub.f64 	%fd341, %fd335, %fd340;
	fma.rn.f64 	%fd342, %fd337, 0d3C7ABC9E3B39803F, %fd341;
	add.f64 	%fd2309, %fd338, %fd342;
	bra.uni 	$L__BB0_13;
$L__BB0_12:
	fma.rn.f64 	%fd311, %fd2307, 0d7FF0000000000000, 0d7FF0000000000000;
	{
	.reg .b32 %temp; 
	mov.b64 	{%temp, %r389}, %fd2307;
	}
	and.b32  	%r390, %r389, 2147483647;
	setp.eq.s32 	%p12, %r390, 0;
	selp.f64 	%fd2309, 0dFFF0000000000000, %fd311, %p12;
$L__BB0_13:
	mul.f64 	%fd343, %fd2309, 0d3C695355BAAAFAD3;
	fma.rn.f64 	%fd344, %fd2309, 0d3FDBCB7B1526E50E, %fd343;
	mul.wide.u32 	%rd156, %r878, 8;
	add.s64 	%rd28, %rd21, %rd156;
	st.global.f64 	[%rd28], %fd344;
	ld.global.f64 	%fd2310, [%rd27+3128];
	{
	.reg .b32 %temp; 
	mov.b64 	{%temp, %r883}, %fd2310;
	}
	{
	.reg .b32 %temp; 
	mov.b64 	{%r884, %temp}, %fd2310;
	}
	setp.gt.s32 	%p14, %r883, 1048575;
	mov.b32 	%r885, -1023;
	@%p14 bra 	$L__BB0_15;
	mul.f64 	%fd2310, %fd2310, 0d4350000000000000;
	{
	.reg .b32 %temp; 
	mov.b64 	{%temp, %r883}, %fd2310;
	}
	{
	.reg .b32 %temp; 
	mov.b64 	{%r884, %temp}, %fd2310;
	}
	mov.b32 	%r885, -1077;
$L__BB0_15:
	add.s32 	%r401, %r883, -1;
	setp.lt.u32 	%p15, %r401, 2146435071;
	@%p15 bra 	$L__BB0_17;
	fma.rn.f64 	%fd345, %fd2310, 0d7FF0000000000000, 0d7FF0000000000000;
	{
	.reg .b32 %temp; 
	mov.b64 	{%temp, %r402}, %fd2310;
	}
	and.b32  	%r403, %r402, 2147483647;
	setp.eq.s32 	%p16, %r403, 0;
	selp.f64 	%fd2312, 0dFFF0000000000000, %fd345, %p16;
	bra.uni 	$L__BB0_20;
$L__BB0_17:
	shr.u32 	%r404, %r883, 20;
	add.s32 	%r886, %r885, %r404;
	and.b32  	%r405, %r883, 1048575;
	or.b32  	%r406, %r405, 1072693248;
	mov.b64 	%fd2311, {%r884, %r406};
	setp.lt.u32 	%p17, %r406, 1073127583;
	@%p17 bra 	$L__BB0_19;
	{
	.reg .b32 %temp; 
	mov.b64 	{%r407, %temp}, %fd2311;
	}
	{
	.reg .b32 %temp; 
	mov.b64 	{%temp, %r408}, %fd2311;
	}
	add.s32 	%r409, %r408, -1048576;
	mov.b64 	%fd2311, {%r407, %r409};
	add.s32 	%r886, %r886, 1;
$L__BB0_19:
	add.f64 	%fd346, %fd2311, 0dBFF0000000000000;
	add.f64 	%fd347, %fd2311, 0d3FF0000000000000;
	rcp.approx.ftz.f64 	%fd348, %fd347;
	neg.f64 	%fd349, %fd347;
	fma.rn.f64 	%fd350, %fd349, %fd348, 0d3FF0000000000000;
	fma.rn.f64 	%fd351, %fd350, %fd350, %fd350;
	fma.rn.f64 	%fd352, %fd351, %fd348, %fd348;
	mul.f64 	%fd353, %fd346, %fd352;
	fma.rn.f64 	%fd354, %fd346, %fd352, %fd353;
	mul.f64 	%fd355, %fd354, %fd354;
	fma.rn.f64 	%fd356, %fd355, 0d3EB1380B3AE80F1E, 0d3ED0EE258B7A8B04;
	fma.rn.f64 	%fd357, %fd356, %fd355, 0d3EF3B2669F02676F;
	fma.rn.f64 	%fd358, %fd357, %fd355, 0d3F1745CBA9AB0956;
	fma.rn.f64 	%fd359, %fd358, %fd355, 0d3F3C71C72D1B5154;
	fma.rn.f64 	%fd360, %fd359, %fd355, 0d3F624924923BE72D;
	fma.rn.f64 	%fd361, %fd360, %fd355, 0d3F8999999999A3C4;
	fma.rn.f64 	%fd362, %fd361, %fd355, 0d3FB5555555555554;
	sub.f64 	%fd363, %fd346, %fd354;
	add.f64 	%fd364, %fd363, %fd363;
	neg.f64 	%fd365, %fd354;
	fma.rn.f64 	%fd366, %fd365, %fd346, %fd364;
	mul.f64 	%fd367, %fd352, %fd366;
	mul.f64 	%fd368, %fd355, %fd362;
	fma.rn.f64 	%fd369, %fd368, %fd354, %fd367;
	xor.b32  	%r410, %r886, -2147483648;
	mov.b32 	%r411, 1127219200;
	mov.b64 	%fd370, {%r410, %r411};
	sub.f64 	%fd371, %fd370, %fd1;
	fma.rn.f64 	%fd372, %fd371, 0d3FE62E42FEFA39EF, %fd354;
	fma.rn.f64 	%fd373, %fd371, 0dBFE62E42FEFA39EF, %fd372;
	sub.f64 	%fd374, %fd373, %fd354;
	sub.f64 	%fd375, %fd369, %fd374;
	fma.rn.f64 	%fd376, %fd371, 0d3C7ABC9E3B39803F, %fd375;
	add.f64 	%fd2312, %fd372, %fd376;
$L__BB0_20:
	mul.f64 	%fd377, %fd2312, 0d3C695355BAAAFAD3;
	fma.rn.f64 	%fd378, %fd2312, 0d3FDBCB7B1526E50E, %fd377;
	st.global.f64 	[%rd28+8], %fd378;
	add.s32 	%r878, %r878, 2;
	setp.ne.s32 	%p18, %r878, %r11;
	mov.u32 	%r887, %r11;
	@%p18 bra 	$L__BB0_6;
$L__BB0_21:
	setp.eq.s32 	%p19, %r10, 0;
	@%p19 bra 	$L__BB0_30;
	mad.lo.s32 	%r413, %r887, 391, %r23;
	mul.wide.s32 	%rd157, %r413, 8;
	add.s64 	%rd158, %rd6, %rd157;
	ld.global.f64 	%fd2313, [%rd158];
	{
	.reg .b32 %temp; 
	mov.b64 	{%temp, %r888}, %fd2313;
	}
	{
	.reg .b32 %temp; 
	mov.b64 	{%r889, %temp}, %fd2313;
	}
	setp.gt.s32 	%p20, %r888, 1048575;
	mov.b32 	%r890, -1023;
	@%p20 bra 	$L__BB0_24;
	mul.f64 	%fd2313, %fd2313, 0d4350000000000000;
	{
	.reg .b32 %temp; 
	mov.b64 	{%temp, %r888}, %fd2313;
	}
	{
	.reg .b32 %temp; 
	mov.b64 	{%r889, %temp}, %fd2313;
	}
	mov.b32 	%r890, -1077;
$L__BB0_24:
	add.s32 	%r415, %r888, -1;
	setp.lt.u32 	%p21, %r415, 2146435071;
	@%p21 bra 	$L__BB0_26;
	fma.rn.f64 	%fd379, %fd2313, 0d7FF0000000000000, 0d7FF0000000000000;
	{
	.reg .b32 %temp; 
	mov.b64 	{%temp, %r416}, %fd2313;
	}
	and.b32  	%r417, %r416, 2147483647;
	setp.eq.s32 	%p22, %r417, 0;
	selp.f64 	%fd2315, 0dFFF0000000000000, %fd379, %p22;
	bra.uni 	$L__BB0_29;
$L__BB0_26:
	shr.u32 	%r418, %r888, 20;
	add.s32 	%r891, %r890, %r418;
	and.b32  	%r419, %r888, 1048575;
	or.b32  	%r420, %r419, 1072693248;
	mov.b64 	%fd2314, {%r889, %r420};
	setp.lt.u32 	%p23, %r420, 1073127583;
	@%p23 bra 	$L__BB0_28;
	{
	.reg .b32 %temp; 
	mov.b64 	{%r421, %temp}, %fd2314;
	}
	{
	.reg .b32 %temp; 
	mov.b64 	{%temp, %r422}, %fd2314;
	}
	add.s32 	%r423, %r422, -1048576;
	mov.b64 	%fd2314, {%r421, %r423};
	add.s32 	%r891, %r891, 1;
$L__BB0_28:
	add.f64 	%fd380, %fd2314, 0dBFF0000000000000;
	add.f64 	%fd381, %fd2314, 0d3FF0000000000000;
	rcp.approx.ftz.f64 	%fd382, %fd381;
	neg.f64 	%fd383, %fd381;
	fma.rn.f64 	%fd384, %fd383, %fd382, 0d3FF0000000000000;
	fma.rn.f64 	%fd385, %fd384, %fd384, %fd384;
	fma.rn.f64 	%fd386, %fd385, %fd382, %fd382;
	mul.f64 	%fd387, %fd380, %fd386;
	fma.rn.f64 	%fd388, %fd380, %fd386, %fd387;
	mul.f64 	%fd389, %fd388, %fd388;
	fma.rn.f64 	%fd390, %fd389, 0d3EB1380B3AE80F1E, 0d3ED0EE258B7A8B04;
	fma.rn.f64 	%fd391, %fd390, %fd389, 0d3EF3B2669F02676F;
	fma.rn.f64 	%fd392, %fd391, %fd389, 0d3F1745CBA9AB0956;
	fma.rn.f64 	%fd393, %fd392, %fd389, 0d3F3C71C72D1B5154;
	fma.rn.f64 	%fd394, %fd393, %fd389, 0d3F624924923BE72D;
	fma.rn.f64 	%fd395, %fd394, %fd389, 0d3F8999999999A3C4;
	fma.rn.f64 	%fd396, %fd395, %fd389, 0d3FB5555555555554;
	sub.f64 	%fd397, %fd380, %fd388;
	add.f64 	%fd398, %fd397, %fd397;
	neg.f64 	%fd399, %fd388;
	fma.rn.f64 	%fd400, %fd399, %fd380, %fd398;
	mul.f64 	%fd401, %fd386, %fd400;
	mul.f64 	%fd402, %fd389, %fd396;
	fma.rn.f64 	%fd403, %fd402, %fd388, %fd401;
	xor.b32  	%r424, %r891, -2147483648;
	mov.b32 	%r425, 1127219200;
	mov.b64 	%fd404, {%r424, %r425};
	sub.f64 	%fd405, %fd404, %fd1;
	fma.rn.f64 	%fd406, %fd405, 0d3FE62E42FEFA39EF, %fd388;
	fma.rn.f64 	%fd407, %fd405, 0dBFE62E42FEFA39EF, %fd406;
	sub.f64 	%fd408, %fd407, %fd388;
	sub.f64 	%fd409, %fd403, %fd408;
	fma.rn.f64 	%fd410, %fd405, 0d3C7ABC9E3B39803F, %fd409;
	add.f64 	%fd2315, %fd406, %fd410;
$L__BB0_29:
	mul.f64 	%fd411, %fd2315, 0d3C695355BAAAFAD3;
	fma.rn.f64 	%fd412, %fd2315, 0d3FDBCB7B1526E50E, %fd411;
	mul.wide.u32 	%rd159, %r887, 8;
	add.s64 	%rd160, %rd21, %rd159;
	st.global.f64 	[%rd160], %fd412;
$L__BB0_30:
	setp.gt.u32 	%p24, %r12, 2146435070;
	mov.f64 	%fd2316, %fd2;
	@%p24 bra 	$L__BB0_32;
	setp.gt.u32 	%p25, %r14, 1073127582;
	selp.f64 	%fd413, %fd4, %fd3, %p25;
	selp.u32 	%r426, 1, 0, %p25;
	add.s32 	%r427, %r13, %r426;
	add.f64 	%fd414, %fd413, 0dBFF0000000000000;
	add.f64 	%fd415, %fd413, 0d3FF0000000000000;
	rcp.approx.ftz.f64 	%fd416, %fd415;
	neg.f64 	%fd417, %fd415;
	fma.rn.f64 	%fd418, %fd417, %fd416, 0d3FF0000000000000;
	fma.rn.f64 	%fd419, %fd418, %fd418, %fd418;
	fma.rn.f64 	%fd420, %fd419, %fd416, %fd416;
	mul.f64 	%fd421, %fd414, %fd420;
	fma.rn.f64 	%fd422, %fd414, %fd420, %fd421;
	mul.f64 	%fd423, %fd422, %fd422;
	fma.rn.f64 	%fd424, %fd423, 0d3EB1380B3AE80F1E, 0d3ED0EE258B7A8B04;
	fma.rn.f64 	%fd425, %fd424, %fd423, 0d3EF3B2669F02676F;
	fma.rn.f64 	%fd426, %fd425, %fd423, 0d3F1745CBA9AB0956;
	fma.rn.f64 	%fd427, %fd426, %fd423, 0d3F3C71C72D1B5154;
	fma.rn.f64 	%fd428, %fd427, %fd423, 0d3F624924923BE72D;
	fma.rn.f64 	%fd429, %fd428, %fd423, 0d3F8999999999A3C4;
	fma.rn.f64 	%fd430, %fd429, %fd423, 0d3FB5555555555554;
	sub.f64 	%fd431, %fd414, %fd422;
	add.f64 	%fd432, %fd431, %fd431;
	neg.f64 	%fd433, %fd422;
	fma.rn.f64 	%fd434, %fd433, %fd414, %fd432;
	mul.f64 	%fd435, %fd420, %fd434;
	mul.f64 	%fd436, %fd423, %fd430;
	fma.rn.f64 	%fd437, %fd436, %fd422, %fd435;
	xor.b32  	%r428, %r427, -2147483648;
	mov.b32 	%r429, 1127219200;
	mov.b64 	%fd438, {%r428, %r429};
	sub.f64 	%fd439, %fd438, %fd1;
	fma.rn.f64 	%fd440, %fd439, 0d3FE62E42FEFA39EF, %fd422;
	fma.rn.f64 	%fd441, %fd439, 0dBFE62E42FEFA39EF, %fd440;
	sub.f64 	%fd442, %fd441, %fd422;
	sub.f64 	%fd443, %fd437, %fd442;
	fma.rn.f64 	%fd444, %fd439, 0d3C7ABC9E3B39803F, %fd443;
	add.f64 	%fd2316, %fd440, %fd444;
$L__BB0_32:
	ld.param.u64 	%rd984, [calsg1_kernel_param_30];
	mul.f64 	%fd445, %fd2316, 0d3C695355BAAAFAD3;
	fma.rn.f64 	%fd36, %fd2316, 0d3FDBCB7B1526E50E, %fd445;
	cvta.to.global.u64 	%rd161, %rd984;
	mul.wide.s32 	%rd162, %r23, 4;
	add.s64 	%rd163, %rd161, %rd162;
	ld.global.u32 	%r57, [%rd163];
	mov.b32 	%r892, 0;
$L__BB0_33:
	mov.u32 	%r58, %r892;
	setp.eq.s32 	%p26, %r58, %r7;
	mov.b32 	%r893, 0;
	@%p26 bra 	$L__BB0_35;
	add.s32 	%r892, %r58, 1;
	mul.wide.u32 	%rd164, %r58, 8;
	add.s64 	%rd165, %rd21, %rd164;
	ld.global.f64 	%fd446, [%rd165+8];
	setp.geu.f64 	%p27, %fd36, %fd446;
	mov.u32 	%r893, %r58;
	@%p27 bra 	$L__BB0_33;
$L__BB0_35:
	ld.param.u64 	%rd982, [calsg1_kernel_param_29];
	cvta.to.global.u64 	%rd166, %rd982;
	mul.wide.s32 	%rd167, %r23, 4;
	add.s64 	%rd29, %rd166, %rd167;
	ld.global.u32 	%r432, [%rd29+4692];
	setp.lt.s32 	%p28, %r432, 1;
	@%p28 bra 	$L__BB0_43;
	mad.lo.s32 	%r434, %r1, 246, %r57;
	add.s32 	%r61, %r434, 123;
	mul.lo.s32 	%r62, %r893, 5;
	mov.b32 	%r894, 0;
$L__BB0_37:
	@%p8 bra 	$L__BB0_63;
	setp.lt.u32 	%p30, %r3, 7;
	mad.lo.s32 	%r64, %r894, 17220, %r61;
	mov.b32 	%r896, 0;
	@%p30 bra 	$L__BB0_55;
	mov.b32 	%r898, 0;
	bra.uni 	$L__BB0_54;
$L__BB0_40:
	setp.lt.s32 	%p86, %r109, 1;
	@%p86 bra 	$L__BB0_43;
	mov.b32 	%r918, 0;
$L__BB0_42:
	ld.param.u64 	%rd979, [calsg1_kernel_param_28];
	mad.lo.s32 	%r515, %r918, 391, %r23;
	cvta.to.global.u64 	%rd379, %rd979;
	mul.wide.s32 	%rd380, %r515, 8;
	add.s64 	%rd381, %rd379, %rd380;
	ld.global.f64 	%fd902, [%rd381];
	mul.wide.u32 	%rd382, %r918, 8;
	add.s64 	%rd383, %rd18, %rd382;
	st.global.f64 	[%rd383], %fd902;
	add.s32 	%r918, %r918, 1;
	ld.global.u32 	%r516, [%rd29+4692];
	setp.lt.s32 	%p87, %r918, %r516;
	@%p87 bra 	$L__BB0_42;
$L__BB0_43:
	ld.global.f64 	%fd903, [%rd20];
	mul.wide.u32 	%rd384, %r877, 8;
	add.s64 	%rd385, %rd5, %rd384;
	ld.global.f64 	%fd904, [%rd385];
	mul.f64 	%fd905, %fd903, %fd904;
	mul.f64 	%fd906, %fd6, %fd905;
	mul.wide.u32 	%rd386, %r362, 8;
	add.s64 	%rd387, %rd5, %rd386;
	ld.global.f64 	%fd907, [%rd387];
	div.rn.f64 	%fd908, %fd906, %fd907;
	ld.global.f64 	%fd909, [%rd22];
	add.f64 	%fd2327, %fd909, %fd908;
	st.global.f64 	[%rd22], %fd2327;
$L__BB0_44:
	add.s32 	%r877, %r877, 1;
	setp.ne.s32 	%p88, %r877, %r355;
	@%p88 bra 	$L__BB0_2;
	ld.param.u64 	%rd973, [calsg1_kernel_param_0];
	setp.lt.s32 	%p89, %r353, 1;
	cvta.to.global.u64 	%rd388, %rd973;
	mul.wide.u32 	%rd389, %r362, 4;
	add.s64 	%rd390, %rd388, %rd389;
	ld.global.u32 	%r113, [%rd390];
	@%p89 bra 	$L__BB0_167;
	setp.eq.s32 	%p90, %r353, 1;
	mov.b32 	%r928, 0;
	@%p90 bra 	$L__BB0_158;
	mov.b32 	%r919, 0;
$L__BB0_48:
	mad.lo.s32 	%r520, %r919, 391, %r113;
	mul.wide.s32 	%rd391, %r520, 8;
	add.s64 	%rd52, %rd6, %rd391;
	ld.global.f64 	%fd2328, [%rd52];
	{
	.reg .b32 %temp; 
	mov.b64 	{%temp, %r920}, %fd2328;
	}
	{
	.reg .b32 %temp; 
	mov.b64 	{%r921, %temp}, %fd2328;
	}
	setp.gt.s32 	%p91, %r920, 1048575;
	mov.b32 	%r922, -1023;
	@%p91 bra 	$L__BB0_50;
	mul.f64 	%fd2328, %fd2328, 0d4350000000000000;
	{
	.reg .b32 %temp; 
	mov.b64 	{%temp, %r920}, %fd2328;
	}
	{
	.reg .b32 %temp; 
	mov.b64 	{%r921, %temp}, %fd2328;
	}
	mov.b32 	%r922, -1077;
$L__BB0_50:
	add.s32 	%r522, %r920, -1;
	setp.gt.u32 	%p92, %r522, 2146435070;
	@%p92 bra 	$L__BB0_149;
	shr.u32 	%r525, %r920, 20;
	add.s32 	%r923, %r922, %r525;
	and.b32  	%r526, %r920, 1048575;
	or.b32  	%r527, %r526, 1072693248;
	mov.b64 	%fd2329, {%r921, %r527};
	setp.lt.u32 	%p94, %r527, 1073127583;
	@%p94 bra 	$L__BB0_53;
	{
	.reg .b32 %temp; 
	mov.b64 	{%r528, %temp}, %fd2329;
	}
	{
	.reg .b32 %temp; 
	mov.b64 	{%temp, %r529}, %fd2329;
	}
	add.s32 	%r530, %r529, -1048576;
	mov.b64 	%fd2329, {%r528, %r530};
	add.s32 	%r923, %r923, 1;
$L__BB0_53:
	add.f64 	%fd911, %fd2329, 0dBFF0000000000000;
	add.f64 	%fd912, %fd2329, 0d3FF0000000000000;
	rcp.approx.ftz.f64 	%fd913, %fd912;
	neg.f64 	%fd914, %fd912;
	fma.rn.f64 	%fd915, %fd914, %fd913, 0d3FF0000000000000;
	fma.rn.f64 	%fd916, %fd915, %fd915, %fd915;
	fma.rn.f64 	%fd917, %fd916, %fd913, %fd913;
	mul.f64 	%fd918, %fd911, %fd917;
	fma.rn.f64 	%fd919, %fd911, %fd917, %fd918;
	mul.f64 	%fd920, %fd919, %fd919;
	fma.rn.f64 	%fd921, %fd920, 0d3EB1380B3AE80F1E, 0d3ED0EE258B7A8B04;
	fma.rn.f64 	%fd922, %fd921, %fd920, 0d3EF3B2669F02676F;
	fma.rn.f64 	%fd923, %fd922, %fd920, 0d3F1745CBA9AB0956;
	fma.rn.f64 	%fd924, %fd923, %fd920, 0d3F3C71C72D1B5154;
	fma.rn.f64 	%fd925, %fd924, %fd920, 0d3F624924923BE72D;
	fma.rn.f64 	%fd926, %fd925, %fd920, 0d3F8999999999A3C4;
	fma.rn.f64 	%fd927, %fd926, %fd920, 0d3FB5555555555554;
	sub.f64 	%fd928, %fd911, %fd919;
	add.f64 	%fd929, %fd928, %fd928;
	neg.f64 	%fd930, %fd919;
	fma.rn.f64 	%fd931, %fd930, %fd911, %fd929;
	mul.f64 	%fd932, %fd917, %fd931;
	mul.f64 	%fd933, %fd920, %fd927;
	fma.rn.f64 	%fd934, %fd933, %fd919, %fd932;
	xor.b32  	%r531, %r923, -2147483648;
	mov.b32 	%r532, 1127219200;
	mov.b64 	%fd935, {%r531, %r532};
	sub.f64 	%fd936, %fd935, %fd1;
	fma.rn.f64 	%fd937, %fd936, 0d3FE62E42FEFA39EF, %fd919;
	fma.rn.f64 	%fd938, %fd936, 0dBFE62E42FEFA39EF, %fd937;
	sub.f64 	%fd939, %fd938, %fd919;
	sub.f64 	%fd940, %fd934, %fd939;
	fma.rn.f64 	%fd941, %fd936, 0d3C7ABC9E3B39803F, %fd940;
	add.f64 	%fd2330, %fd937, %fd941;
	bra.uni 	$L__BB0_150;
$L__BB0_54:
	.pragma "nounroll";
	mad.lo.s32 	%r437, %r898, 68880, %r64;
	mul.wide.s32 	%rd168, %r437, 8;
	add.s64 	%rd169, %rd7, %rd168;
	ld.global.f64 	%fd447, [%rd169];
	mul.wide.u32 	%rd170, %r898, 8;
	add.s64 	%rd171, %rd16, %rd170;
	st.global.f64 	[%rd171], %fd447;
	mad.lo.s32 	%r438, %r898, 5, %r894;
	mul.wide.u32 	%rd172, %r438, 8;
	add.s64 	%rd173, %rd11, %rd172;
	st.global.f64 	[%rd173], %fd447;
	ld.global.f64 	%fd448, [%rd169+551040];
	st.global.f64 	[%rd171+8], %fd448;
	st.global.f64 	[%rd173+40], %fd448;
	ld.global.f64 	%fd449, [%rd169+1102080];
	st.global.f64 	[%rd171+16], %fd449;
	add.s32 	%r439, %r438, 10;
	mul.wide.u32 	%rd174, %r439, 8;
	add.s64 	%rd175, %rd11, %rd174;
	st.global.f64 	[%rd175], %fd449;
	ld.global.f64 	%fd450, [%rd169+1653120];
	st.global.f64 	[%rd171+24], %fd450;
	add.s32 	%r440, %r438, 15;
	mul.wide.u32 	%rd176, %r440, 8;
	add.s64 	%rd177, %rd11, %rd176;
	st.global.f64 	[%rd177], %fd450;
	ld.global.f64 	%fd451, [%rd169+2204160];
	st.global.f64 	[%rd171+32], %fd451;
	add.s32 	%r441, %r438, 20;
	mul.wide.u32 	%rd178, %r441, 8;
	add.s64 	%rd179, %rd11, %rd178;
	st.global.f64 	[%rd179], %fd451;
	ld.global.f64 	%fd452, [%rd169+2755200];
	st.global.f64 	[%rd171+40], %fd452;
	add.s32 	%r442, %r438, 25;
	mul.wide.u32 	%rd180, %r442, 8;
	add.s64 	%rd181, %rd11, %rd180;
	st.global.f64 	[%rd181], %fd452;
	ld.global.f64 	%fd453, [%rd169+3306240];
	st.global.f64 	[%rd171+48], %fd453;
	add.s32 	%r443, %r438, 30;
	mul.wide.u32 	%rd182, %r443, 8;
	add.s64 	%rd183, %rd11, %rd182;
	st.global.f64 	[%rd183], %fd453;
	ld.global.f64 	%fd454, [%rd169+3857280];
	st.global.f64 	[%rd171+56], %fd454;
	add.s32 	%r444, %r438, 35;
	mul.wide.u32 	%rd184, %r444, 8;
	add.s64 	%rd185, %rd11, %rd184;
	st.global.f64 	[%rd185], %fd454;
	add.s32 	%r898, %r898, 8;
	setp.eq.s32 	%p31, %r898, %r15;
	mov.u32 	%r896, %r15;
	@%p31 bra 	$L__BB0_55;
	bra.uni 	$L__BB0_54;
$L__BB0_55:
	setp.eq.s32 	%p32, %r8, 0;
	@%p32 bra 	$L__BB0_63;
	add.s32 	%r445, %r8, -1;
	setp.lt.u32 	%p33, %r445, 3;
	@%p33 bra 	$L__BB0_58;
	mad.lo.s32 	%r446, %r896, 68880, %r64;
	mul.wide.s32 	%rd186, %r446, 8;
	add.s64 	%rd187, %rd7, %rd186;
	ld.global.f64 	%fd455, [%rd187];
	mul.wide.u32 	%rd188, %r896, 8;
	add.s64 	%rd189, %rd16, %rd188;
	st.global.f64 	[%rd189], %fd455;
	mad.lo.s32 	%r447, %r896, 5, %r894;
	mul.wide.u32 	%rd190, %r447, 8;
	add.s64 	%rd191, %rd11, %rd190;
	st.global.f64 	[%rd191], %fd455;
	ld.global.f64 	%fd456, [%rd187+551040];
	st.global.f64 	[%rd189+8], %fd456;
	add.s32 	%r448, %r447, 5;
	mul.wide.u32 	%rd192, %r448, 8;
	add.s64 	%rd193, %rd11, %rd192;
	st.global.f64 	[%rd193], %fd456;
	ld.global.f64 	%fd457, [%rd187+1102080];
	st.global.f64 	[%rd189+16], %fd457;
	add.s32 	%r449, %r447, 10;
	mul.wide.u32 	%rd194, %r449, 8;
	add.s64 	%rd195, %rd11, %rd194;
	st.global.f64 	[%rd195], %fd457;
	ld.global.f64 	%fd458, [%rd187+1653120];
	st.global.f64 	[%rd189+24], %fd458;
	add.s32 	%r450, %r447, 15;
	mul.wide.u32 	%rd196, %r450, 8;
	add.s64 	%rd197, %rd11, %rd196;
	st.global.f64 	[%rd197], %fd458;
	add.s32 	%r896, %r896, 4;
$L__BB0_58:
	setp.eq.s32 	%p34, %r9, 0;
	@%p34 bra 	$L__BB0_63;
	setp.eq.s32 	%p35, %r9, 1;
	@%p35 bra 	$L__BB0_61;
	mad.lo.s32 	%r451, %r896, 68880, %r64;
	mul.wide.s32 	%rd198, %r451, 8;
	add.s64 	%rd199, %rd7, %rd198;
	ld.global.f64 	%fd459, [%rd199];
	mul.wide.u32 	%rd200, %r896, 8;
	add.s64 	%rd201, %rd16, %rd200;
	st.global.f64 	[%rd201], %fd459;
	mad.lo.s32 	%r452, %r896, 5, %r894;
	mul.wide.u32 	%rd202, %r452, 8;
	add.s64 	%rd203, %rd11, %rd202;
	st.global.f64 	[%rd203], %fd459;
	ld.global.f64 	%fd460, [%rd199+551040];
	st.global.f64 	[%rd201+8], %fd460;
	add.s32 	%r453, %r452, 5;
	mul.wide.u32 	%rd204, %r453, 8;
	add.s64 	%rd205, %rd11, %rd204;
	st.global.f64 	[%rd205], %fd460;
	add.s32 	%r896, %r896, 2;
$L__BB0_61:
	setp.eq.s32 	%p36, %r10, 0;
	@%p36 bra 	$L__BB0_63;
	mad.lo.s32 	%r454, %r896, 68880, %r64;
	mul.wide.s32 	%rd206, %r454, 8;
	add.s64 	%rd207, %rd7, %rd206;
	ld.global.f64 	%fd461, [%rd207];
	mul.wide.u32 	%rd208, %r896, 8;
	add.s64 	%rd209, %rd16, %rd208;
	st.global.f64 	[%rd209], %fd461;
	mad.lo.s32 	%r455, %r896, 5, %r894;
	mul.wide.u32 	%rd210, %r455, 8;
	add.s64 	%rd211, %rd11, %rd210;
	st.global.f64 	[%rd211], %fd461;
$L__BB0_63:
	setp.lt.s32 	%p37, %r353, 3;
	@%p37 bra 	$L__BB0_69;
	setp.eq.s32 	%p38, %r4, 0;
	mov.b32 	%r900, 1;
	@%p38 bra 	$L__BB0_67;
	mov.b32 	%r899, 1;
$L__BB0_66:
	mul.wide.u32 	%rd212, %r899, 8;
	add.s64 	%rd213, %rd21, %rd212;
	ld.global.f64 	%fd462, [%rd213+8];
	ld.global.f64 	%fd463, [%rd213];
	sub.f64 	%fd464, %fd462, %fd463;
	div.rn.f64 	%fd465, %fd464, 0d4008000000000000;
	ld.global.f64 	%fd466, [%rd213+-8];
	sub.f64 	%fd467, %fd463, %fd466;
	div.rn.f64 	%fd468, %fd467, 0d4008000000000000;
	add.s64 	%rd214, %rd16, %rd212;
	ld.global.f64 	%fd469, [%rd214+8];
	ld.global.f64 	%fd470, [%rd214];
	sub.f64 	%fd471, %fd469, %fd470;
	div.rn.f64 	%fd472, %fd471, %fd464;
	ld.global.f64 	%fd473, [%rd214+-8];
	sub.f64 	%fd474, %fd470, %fd473;
	div.rn.f64 	%fd475, %fd474, %fd467;
	mad.lo.s32 	%r458, %r899, 3, -3;
	mul.wide.s32 	%rd215, %r458, 8;
	add.s64 	%rd216, %rd17, %rd215;
	st.global.f64 	[%rd216], %fd468;
	st.global.f64 	[%rd216+16], %fd465;
	add.f64 	%fd476, %fd465, %fd468;
	add.f64 	%fd477, %fd476, %fd476;
	st.global.f64 	[%rd216+8], %fd477;
	sub.f64 	%fd478, %fd472, %fd475;
	mul.wide.s32 	%rd217, %r899, 8;
	add.s64 	%rd218, %rd14, %rd217;
	st.global.f64 	[%rd218+-8], %fd478;
	add.s32 	%r900, %r899, 2;
	ld.global.f64 	%fd479, [%rd213+16];
	ld.global.f64 	%fd480, [%rd213+8];
	sub.f64 	%fd481, %fd479, %fd480;
	div.rn.f64 	%fd482, %fd481, 0d4008000000000000;
	ld.global.f64 	%fd483, [%rd213];
	sub.f64 	%fd484, %fd480, %fd483;
	div.rn.f64 	%fd485, %fd484, 0d4008000000000000;
	ld.global.f64 	%fd486, [%rd214+16];
	ld.global.f64 	%fd487, [%rd214+8];
	sub.f64 	%fd488, %fd486, %fd487;
	div.rn.f64 	%fd489, %fd488, %fd481;
	ld.global.f64 	%fd490, [%rd214];
	sub.f64 	%fd491, %fd487, %fd490;
	div.rn.f64 	%fd492, %fd491, %fd484;
	st.global.f64 	[%rd216+24], %fd485;
	st.global.f64 	[%rd216+40], %fd482;
	add.f64 	%fd493, %fd482, %fd485;
	add.f64 	%fd494, %fd493, %fd493;
	st.global.f64 	[%rd216+32], %fd494;
	sub.f64 	%fd495, %fd489, %fd492;
	st.global.f64 	[%rd218], %fd495;
	add.s32 	%r459, %r899, 1;
	setp.ne.s32 	%p39, %r459, %r16;
	mov.u32 	%r899, %r900;
	@%p39 bra 	$L__BB0_66;
$L__BB0_67:
	setp.eq.s32 	%p40, %r10, 0;
	@%p40 bra 	$L__BB0_69;
	mul.wide.u32 	%rd219, %r900, 8;
	add.s64 	%rd220, %rd21, %rd219;
	ld.global.f64 	%fd496, [%rd220+8];
	ld.global.f64 	%fd497, [%rd220];
	sub.f64 	%fd498, %fd496, %fd497;
	div.rn.f64 	%fd499, %fd498, 0d4008000000000000;
	mul.wide.s32 	%rd221, %r900, 8;
	add.s64 	%rd222, %rd21, %rd221;
	ld.global.f64 	%fd500, [%rd222+-8];
	sub.f64 	%fd501, %fd497, %fd500;
	div.rn.f64 	%fd502, %fd501, 0d4008000000000000;
	add.s64 	%rd223, %rd16, %rd219;
	ld.global.f64 	%fd503, [%rd223+8];
	ld.global.f64 	%fd504, [%rd223];
	sub.f64 	%fd505, %fd503, %fd504;
	div.rn.f64 	%fd506, %fd505, %fd498;
	add.s64 	%rd224, %rd16, %rd221;
	ld.global.f64 	%fd507, [%rd224+-8];
	sub.f64 	%fd508, %fd504, %fd507;
	div.rn.f64 	%fd509, %fd508, %fd501;
	mad.lo.s32 	%r460, %r900, 3, -3;
	mul.wide.s32 	%rd225, %r460, 8;
	add.s64 	%rd226, %rd17, %rd225;
	st.global.f64 	[%rd226], %fd502;
	st.global.f64 	[%rd226+16], %fd499;
	add.f64 	%fd510, %fd499, %fd502;
	add.f64 	%fd511, %fd510, %fd510;
	st.global.f64 	[%rd226+8], %fd511;
	sub.f64 	%fd512, %fd506, %fd509;
	add.s64 	%rd227, %rd14, %rd221;
	st.global.f64 	[%rd227+-8], %fd512;
$L__BB0_69:
	setp.lt.s32 	%p41, %r353, 4;
	mov.b64 	%rd228, 0;
	st.global.u64 	[%rd17], %rd228;
	st.global.u64 	[%rd23], %rd228;
	ld.global.f64 	%fd513, [%rd16+16];
	ld.global.f64 	%fd514, [%rd16];
	sub.f64 	%fd515, %fd513, %fd514;
	ld.global.f64 	%fd516, [%rd21+16];
	ld.global.f64 	%fd517, [%rd21];
	sub.f64 	%fd518, %fd516, %fd517;
	div.rn.f64 	%fd519, %fd515, %fd518;
	ld.global.f64 	%fd520, [%rd16+8];
	sub.f64 	%fd521, %fd520, %fd514;
	ld.global.f64 	%fd522, [%rd21+8];
	sub.f64 	%fd523, %fd522, %fd517;
	div.rn.f64 	%fd524, %fd521, %fd523;
	sub.f64 	%fd525, %fd519, %fd524;
	sub.f64 	%fd526, %fd516, %fd522;
	div.rn.f64 	%fd527, %fd525, %fd526;
	st.global.f64 	[%rd15], %fd527;
	mul.wide.s32 	%rd229, %r4, 8;
	add.s64 	%rd230, %rd16, %rd229;
	ld.global.f64 	%fd528, [%rd230+16];
	ld.global.f64 	%fd529, [%rd230];
	sub.f64 	%fd530, %fd528, %fd529;
	ld.global.f64 	%fd531, [%rd24+16];
	ld.global.f64 	%fd532, [%rd24];
	sub.f64 	%fd533, %fd531, %fd532;
	div.rn.f64 	%fd534, %fd530, %fd533;
	ld.global.f64 	%fd535, [%rd230+8];
	sub.f64 	%fd536, %fd535, %fd529;
	ld.global.f64 	%fd537, [%rd24+8];
	sub.f64 	%fd538, %fd537, %fd532;
	div.rn.f64 	%fd539, %fd536, %fd538;
	sub.f64 	%fd540, %fd534, %fd539;
	sub.f64 	%fd541, %fd531, %fd537;
	div.rn.f64 	%fd542, %fd540, %fd541;
	st.global.f64 	[%rd25+8], %fd542;
	ld.global.f64 	%fd543, [%rd15];
	ld.global.f64 	%fd544, [%rd21+8];
	ld.global.f64 	%fd545, [%rd21];
	sub.f64 	%fd546, %fd544, %fd545;
	mul.f64 	%fd547, %fd543, %fd546;
	div.rn.f64 	%fd548, %fd547, 0d4008000000000000;
	ld.global.f64 	%fd549, [%rd14];
	sub.f64 	%fd550, %fd549, %fd548;
	st.global.f64 	[%rd14], %fd550;
	ld.global.f64 	%fd551, [%rd25+8];
	ld.global.f64 	%fd552, [%rd24+16];
	ld.global.f64 	%fd553, [%rd24+8];
	sub.f64 	%fd554, %fd552, %fd553;
	mul.f64 	%fd555, %fd551, %fd554;
	div.rn.f64 	%fd556, %fd555, 0d4008000000000000;
	add.s64 	%rd231, %rd14, %rd229;
	ld.global.f64 	%fd557, [%rd231];
	sub.f64 	%fd558, %fd557, %fd556;
	st.global.f64 	[%rd231], %fd558;
	ld.global.f64 	%fd559, [%rd17+16];
	ld.global.f64 	%fd560, [%rd17+8];
	div.rn.f64 	%fd561, %fd559, %fd560;
	st.global.f64 	[%rd17+16], %fd561;
	ld.global.f64 	%fd562, [%rd14];
	div.rn.f64 	%fd563, %fd562, %fd560;
	st.global.f64 	[%rd14], %fd563;
	mov.b64 	%rd232, 4607182418800017408;
	st.global.u64 	[%rd17+8], %rd232;
	@%p41 bra 	$L__BB0_102;
	setp.eq.s32 	%p42, %r6, 0;
	mov.b32 	%r902, 1;
	@%p42 bra 	$L__BB0_79;
	mov.b32 	%r901, 1;
$L__BB0_72:
	mul.lo.s32 	%r76, %r901, 3;
	mul.wide.u32 	%rd233, %r76, 8;
	add.s64 	%rd30, %rd17, %rd233;
	ld.global.f64 	%fd37, [%rd30];
	setp.neu.f64 	%p43, %fd37, 0d0000000000000000;
	mul.wide.u32 	%rd234, %r901, 8;
	add.s64 	%rd31, %rd14, %rd234;
	add.s32 	%r463, %r76, -1;
	mul.wide.s32 	%rd235, %r463, 8;
	add.s64 	%rd32, %rd17, %rd235;
	@%p43 bra 	$L__BB0_74;
	ld.global.f64 	%fd2317, [%rd31];
	bra.uni 	$L__BB0_75;
$L__BB0_74:
	div.rn.f64 	%fd564, %fd37, %fd37;
	st.global.f64 	[%rd30], %fd564;
	ld.global.f64 	%fd565, [%rd30+8];
	div.rn.f64 	%fd566, %fd565, %fd37;
	st.global.f64 	[%rd30+8], %fd566;
	ld.global.f64 	%fd567, [%rd30+16];
	div.rn.f64 	%fd568, %fd567, %fd37;
	st.global.f64 	[%rd30+16], %fd568;
	ld.global.f64 	%fd569, [%rd31];
	div.rn.f64 	%fd570, %fd569, %fd37;
	st.global.f64 	[%rd31], %fd570;
	ld.global.f64 	%fd571, [%rd32];
	ld.global.f64 	%fd572, [%rd30+8];
	sub.f64 	%fd573, %fd572, %fd571;
	st.global.f64 	[%rd30+8], %fd573;
	ld.global.f64 	%fd574, [%rd32+-8];
	ld.global.f64 	%fd575, [%rd30];
	sub.f64 	%fd576, %fd575, %fd574;
	st.global.f64 	[%rd30], %fd576;
	ld.global.f64 	%fd577, [%rd31+-8];
	ld.global.f64 	%fd578, [%rd31];
	sub.f64 	%fd2317, %fd578, %fd577;
	st.global.f64 	[%rd31], %fd2317;
$L__BB0_75:
	ld.global.f64 	%fd579, [%rd30+8];
	div.rn.f64 	%fd580, %fd2317, %fd579;
	st.global.f64 	[%rd31], %fd580;
	ld.global.f64 	%fd581, [%rd30+16];
	ld.global.f64 	%fd582, [%rd30+8];
	div.rn.f64 	%fd583, %fd581, %fd582;
	st.global.f64 	[%rd30+16], %fd583;
	mov.b64 	%rd236, 4607182418800017408;
	st.global.u64 	[%rd30+8], %rd236;
	add.s32 	%r464, %r76, 3;
	mul.wide.u32 	%rd237, %r464, 8;
	add.s64 	%rd33, %rd17, %rd237;
	ld.global.f64 	%fd41, [%rd33];
	setp.neu.f64 	%p44, %fd41, 0d0000000000000000;
	@%p44 bra 	$L__BB0_77;
	ld.global.f64 	%fd2318, [%rd31+8];
	bra.uni 	$L__BB0_78;
$L__BB0_77:
	div.rn.f64 	%fd584, %fd41, %fd41;
	st.global.f64 	[%rd33], %fd584;
	ld.global.f64 	%fd585, [%rd33+8];
	div.rn.f64 	%fd586, %fd585, %fd41;
	st.global.f64 	[%rd33+8], %fd586;
	ld.global.f64 	%fd587, [%rd33+16];
	div.rn.f64 	%fd588, %fd587, %fd41;
	st.global.f64 	[%rd33+16], %fd588;
	ld.global.f64 	%fd589, [%rd31+8];
	div.rn.f64 	%fd590, %fd589, %fd41;
	st.global.f64 	[%rd31+8], %fd590;
	ld.global.f64 	%fd591, [%rd32+24];
	ld.global.f64 	%fd592, [%rd33+8];
	sub.f64 	%fd593, %fd592, %fd591;
	st.global.f64 	[%rd33+8], %fd593;
	ld.global.f64 	%fd594, [%rd32+16];
	ld.global.f64 	%fd595, [%rd33];
	sub.f64 	%fd596, %fd595, %fd594;
	st.global.f64 	[%rd33], %fd596;
	ld.global.f64 	%fd597, [%rd31];
	ld.global.f64 	%fd598, [%rd31+8];
	sub.f64 	%fd2318, %fd598, %fd597;
	st.global.f64 	[%rd31+8], %fd2318;
$L__BB0_78:
	ld.global.f64 	%fd599, [%rd33+8];
	div.rn.f64 	%fd600, %fd2318, %fd599;
	st.global.f64 	[%rd31+8], %fd600;
	ld.global.f64 	%fd601, [%rd33+16];
	ld.global.f64 	%fd602, [%rd33+8];
	div.rn.f64 	%fd603, %fd601, %fd602;
	st.global.f64 	[%rd33+16], %fd603;
	mov.b64 	%rd238, 4607182418800017408;
	st.global.u64 	[%rd33+8], %rd238;
	add.s32 	%r902, %r901, 2;
	add.s32 	%r465, %r901, 1;
	setp.ne.s32 	%p45, %r465, %r17;
	mov.u32 	%r901, %r902;
	@%p45 bra 	$L__BB0_72;
$L__BB0_79:
	and.b32  	%r466, %r4, 1;
	setp.eq.b32 	%p46, %r466, 1;
	not.pred 	%p47, %p46;
	@%p47 bra 	$L__BB0_84;
	mul.lo.s32 	%r79, %r902, 3;
	mul.wide.u32 	%rd239, %r79, 8;
	add.s64 	%rd34, %rd17, %rd239;
	ld.global.f64 	%fd45, [%rd34];
	setp.neu.f64 	%p48, %fd45, 0d0000000000000000;
	mul.wide.u32 	%rd240, %r902, 8;
	add.s64 	%rd35, %rd14, %rd240;
	@%p48 bra 	$L__BB0_82;
	ld.global.f64 	%fd2319, [%rd35];
	bra.uni 	$L__BB0_83;
$L__BB0_82:
	div.rn.f64 	%fd604, %fd45, %fd45;
	st.global.f64 	[%rd34], %fd604;
	ld.global.f64 	%fd605, [%rd34+8];
	div.rn.f64 	%fd606, %fd605, %fd45;
	st.global.f64 	[%rd34+8], %fd606;
	ld.global.f64 	%fd607, [%rd34+16];
	div.rn.f64 	%fd608, %fd607, %fd45;
	st.global.f64 	[%rd34+16], %fd608;
	ld.global.f64 	%fd609, [%rd35];
	div.rn.f64 	%fd610, %fd609, %fd45;
	st.global.f64 	[%rd35], %fd610;
	add.s32 	%r467, %r79, -1;
	mul.wide.s32 	%rd241, %r467, 8;
	add.s64 	%rd242, %rd17, %rd241;
	ld.global.f64 	%fd611, [%rd242];
	ld.global.f64 	%fd612, [%rd34+8];
	sub.f64 	%fd613, %fd612, %fd611;
	st.global.f64 	[%rd34+8], %fd613;
	ld.global.f64 	%fd614, [%rd242+-8];
	ld.global.f64 	%fd615, [%rd34];
	sub.f64 	%fd616, %fd615, %fd614;
	st.global.f64 	[%rd34], %fd616;
	mul.wide.s32 	%rd243, %r902, 8;
	add.s64 	%rd244, %rd14, %rd243;
	ld.global.f64 	%fd617, [%rd244+-8];
	ld.global.f64 	%fd618, [%rd35];
	sub.f64 	%fd2319, %fd618, %fd617;
	st.global.f64 	[%rd35], %fd2319;
$L__BB0_83:
	ld.global.f64 	%fd619, [%rd34+8];
	div.rn.f64 	%fd620, %fd2319, %fd619;
	st.global.f64 	[%rd35], %fd620;
	ld.global.f64 	%fd621, [%rd34+16];
	ld.global.f64 	%fd622, [%rd34+8];
	div.rn.f64 	%fd623, %fd621, %fd622;
	st.global.f64 	[%rd34+16], %fd623;
	mov.b64 	%rd245, 4607182418800017408;
	st.global.u64 	[%rd34+8], %rd245;
$L__BB0_84:
	setp.lt.u32 	%p49, %r6, 3;
	mov.u32 	%r905, %r6;
	@%p49 bra 	$L__BB0_88;
	mov.b32 	%r906, 0;
	mov.u32 	%r905, %r6;
$L__BB0_86:
	.pragma "nounroll";
	mul.lo.s32 	%r86, %r905, 3;
	mul.wide.u32 	%rd246, %r86, 8;
	add.s64 	%rd42, %rd17, %rd246;
	ld.global.f64 	%fd61, [%rd42+16];
	setp.neu.f64 	%p50, %fd61, 0d0000000000000000;
	mul.wide.u32 	%rd247, %r905, 8;
	add.s64 	%rd43, %rd14, %rd247;
	@%p50 bra 	$L__BB0_138;
	ld.global.f64 	%fd2323, [%rd43];
	bra.uni 	$L__BB0_139;
$L__BB0_88:
	and.b32  	%r475, %r4, 3;
	setp.eq.s32 	%p55, %r475, 0;
	@%p55 bra 	$L__BB0_102;
	setp.eq.s32 	%p56, %r9, 0;
	@%p56 bra 	$L__BB0_97;
	mul.lo.s32 	%r81, %r905, 3;
	mul.wide.u32 	%rd258, %r81, 8;
	add.s64 	%rd36, %rd17, %rd258;
	ld.global.f64 	%fd49, [%rd36+16];
	setp.neu.f64 	%p57, %fd49, 0d0000000000000000;
	mul.wide.u32 	%rd259, %r905, 8;
	add.s64 	%rd37, %rd14, %rd259;
	@%p57 bra 	$L__BB0_92;
	ld.global.f64 	%fd2320, [%rd37];
	bra.uni 	$L__BB0_93;
$L__BB0_92:
	ld.global.f64 	%fd644, [%rd37+8];
	mul.f64 	%fd645, %fd644, %fd49;
	ld.global.f64 	%fd646, [%rd37];
	sub.f64 	%fd2320, %fd646, %fd645;
	st.global.f64 	[%rd37], %fd2320;
$L__BB0_93:
	ld.global.f64 	%fd647, [%rd36+8];
	div.rn.f64 	%fd648, %fd2320, %fd647;
	st.global.f64 	[%rd37], %fd648;
	mov.b64 	%rd260, 4607182418800017408;
	st.global.u64 	[%rd36+8], %rd260;
	add.s32 	%r476, %r905, -1;
	add.s32 	%r477, %r81, -3;
	mul.wide.u32 	%rd261, %r477, 8;
	add.s64 	%rd38, %rd17, %rd261;
	ld.global.f64 	%fd53, [%rd38+16];
	setp.neu.f64 	%p58, %fd53, 0d0000000000000000;
	mul.wide.u32 	%rd262, %r476, 8;
	add.s64 	%rd39, %rd14, %rd262;
	@%p58 bra 	$L__BB0_95;
	ld.global.f64 	%fd2321, [%rd39];
	bra.uni 	$L__BB0_96;
$L__BB0_95:
	ld.global.f64 	%fd649, [%rd37];
	mul.f64 	%fd650, %fd649, %fd53;
	ld.global.f64 	%fd651, [%rd39];
	sub.f64 	%fd2321, %fd651, %fd650;
	st.global.f64 	[%rd39], %fd2321;
$L__BB0_96:
	ld.global.f64 	%fd652, [%rd38+8];
	div.rn.f64 	%fd653, %fd2321, %fd652;
	st.global.f64 	[%rd39], %fd653;
	mov.b64 	%rd263, 4607182418800017408;
	st.global.u64 	[%rd38+8], %rd263;
	add.s32 	%r905, %r905, -2;
$L__BB0_97:
	setp.ne.s32 	%p59, %r10, 0;
	@%p59 bra 	$L__BB0_102;
	mul.lo.s32 	%r478, %r905, 3;
	mul.wide.u32 	%rd264, %r478, 8;
	add.s64 	%rd40, %rd17, %rd264;
	ld.global.f64 	%fd57, [%rd40+16];
	setp.neu.f64 	%p60, %fd57, 0d0000000000000000;
	mul.wide.u32 	%rd265, %r905, 8;
	add.s64 	%rd41, %rd14, %rd265;
	@%p60 bra 	$L__BB0_100;
	ld.global.f64 	%fd2322, [%rd41];
	bra.uni 	$L__BB0_101;
$L__BB0_100:
	ld.global.f64 	%fd654, [%rd41+8];
	mul.f64 	%fd655, %fd654, %fd57;
	ld.global.f64 	%fd656, [%rd41];
	sub.f64 	%fd2322, %fd656, %fd655;
	st.global.f64 	[%rd41], %fd2322;
$L__BB0_101:
	ld.global.f64 	%fd657, [%rd40+8];
	div.rn.f64 	%fd658, %fd2322, %fd657;
	st.global.f64 	[%rd41], %fd658;
	mov.b64 	%rd266, 4607182418800017408;
	st.global.u64 	[%rd40+8], %rd266;
$L__BB0_102:
	@%p37 bra 	$L__BB0_116;
	setp.lt.u32 	%p62, %r4, 15;
	mov.b32 	%r908, 0;
	@%p62 bra 	$L__BB0_106;
	mov.b32 	%r910, 0;
$L__BB0_105:
	.pragma "nounroll";
	mul.wide.u32 	%rd267, %r910, 8;
	add.s64 	%rd268, %rd14, %rd267;
	ld.global.f64 	%fd659, [%rd268];
	add.s64 	%rd269, %rd15, %rd267;
	st.global.f64 	[%rd269+8], %fd659;
	ld.global.f64 	%fd660, [%rd268+8];
	st.global.f64 	[%rd269+16], %fd660;
	ld.global.f64 	%fd661, [%rd268+16];
	st.global.f64 	[%rd269+24], %fd661;
	ld.global.f64 	%fd662, [%rd268+24];
	st.global.f64 	[%rd269+32], %fd662;
	ld.global.f64 	%fd663, [%rd268+32];
	st.global.f64 	[%rd269+40], %fd663;
	ld.global.f64 	%fd664, [%rd268+40];
	st.global.f64 	[%rd269+48], %fd664;
	ld.global.f64 	%fd665, [%rd268+48];
	st.global.f64 	[%rd269+56], %fd665;
	ld.global.f64 	%fd666, [%rd268+56];
	st.global.f64 	[%rd269+64], %fd666;
	ld.global.f64 	%fd667, [%rd268+64];
	st.global.f64 	[%rd269+72], %fd667;
	ld.global.f64 	%fd668, [%rd268+72];
	st.global.f64 	[%rd269+80], %fd668;
	ld.global.f64 	%fd669, [%rd268+80];
	st.global.f64 	[%rd269+88], %fd669;
	ld.global.f64 	%fd670, [%rd268+88];
	st.global.f64 	[%rd269+96], %fd670;
	ld.global.f64 	%fd671, [%rd268+96];
	st.global.f64 	[%rd269+104], %fd671;
	ld.global.f64 	%fd672, [%rd268+104];
	st.global.f64 	[%rd269+112], %fd672;
	ld.global.f64 	%fd673, [%rd268+112];
	st.global.f64 	[%rd269+120], %fd673;
	ld.global.f64 	%fd674, [%rd268+120];
	add.s32 	%r910, %r910, 16;
	st.global.f64 	[%rd269+128], %fd674;
	setp.eq.s32 	%p63, %r910, %r19;
	mov.u32 	%r908, %r19;
	@%p63 bra 	$L__BB0_106;
	bra.uni 	$L__BB0_105;
$L__BB0_106:
	and.b32  	%r481, %r5, 15;
	setp.eq.s32 	%p64, %r481, 0;
	@%p64 bra 	$L__BB0_116;
	add.s32 	%r482, %r353, 14;
	and.b32  	%r483, %r482, 15;
	add.s32 	%r484, %r483, -1;
	setp.lt.u32 	%p65, %r484, 7;
	@%p65 bra 	$L__BB0_109;
	mul.wide.u32 	%rd270, %r908, 8;
	add.s64 	%rd271, %rd14, %rd270;
	ld.global.f64 	%fd675, [%rd271];
	add.s64 	%rd272, %rd15, %rd270;
	st.global.f64 	[%rd272+8], %fd675;
	ld.global.f64 	%fd676, [%rd271+8];
	st.global.f64 	[%rd272+16], %fd676;
	ld.global.f64 	%fd677, [%rd271+16];
	st.global.f64 	[%rd272+24], %fd677;
	ld.global.f64 	%fd678, [%rd271+24];
	st.global.f64 	[%rd272+32], %fd678;
	ld.global.f64 	%fd679, [%rd271+32];
	st.global.f64 	[%rd272+40], %fd679;
	ld.global.f64 	%fd680, [%rd271+40];
	st.global.f64 	[%rd272+48], %fd680;
	ld.global.f64 	%fd681, [%rd271+48];
	st.global.f64 	[%rd272+56], %fd681;
	ld.global.f64 	%fd682, [%rd271+56];
	add.s32 	%r908, %r908, 8;
	st.global.f64 	[%rd272+64], %fd682;
$L__BB0_109:
	add.s32 	%r485, %r353, 14;
	and.b32  	%r486, %r485, 7;
	setp.eq.s32 	%p66, %r486, 0;
	@%p66 bra 	$L__BB0_116;
	add.s32 	%r487, %r353, 6;
	and.b32  	%r488, %r487, 7;
	add.s32 	%r489, %r488, -1;
	setp.lt.u32 	%p67, %r489, 3;
	@%p67 bra 	$L__BB0_112;
	mul.wide.u32 	%rd273, %r908, 8;
	add.s64 	%rd274, %rd14, %rd273;
	ld.global.f64 	%fd683, [%rd274];
	add.s64 	%rd275, %rd15, %rd273;
	st.global.f64 	[%rd275+8], %fd683;
	ld.global.f64 	%fd684, [%rd274+8];
	st.global.f64 	[%rd275+16], %fd684;
	ld.global.f64 	%fd685, [%rd274+16];
	st.global.f64 	[%rd275+24], %fd685;
	ld.global.f64 	%fd686, [%rd274+24];
	add.s32 	%r908, %r908, 4;
	st.global.f64 	[%rd275+32], %fd686;
$L__BB0_112:
	setp.eq.s32 	%p68, %r20, 0;
	@%p68 bra 	$L__BB0_116;
	setp.eq.s32 	%p69, %r20, 1;
	mul.wide.u32 	%rd276, %r908, 8;
	add.s64 	%rd50, %rd14, %rd276;
	ld.global.f64 	%fd687, [%rd50];
	add.s64 	%rd51, %rd15, %rd276;
	st.global.f64 	[%rd51+8], %fd687;
	@%p69 bra 	$L__BB0_116;
	setp.eq.s32 	%p70, %r20, 2;
	ld.global.f64 	%fd688, [%rd50+8];
	st.global.f64 	[%rd51+16], %fd688;
	@%p70 bra 	$L__BB0_116;
	ld.global.f64 	%fd689, [%rd50+16];
	st.global.f64 	[%rd51+24], %fd689;
$L__BB0_116:
	setp.lt.s32 	%p71, %r353, 2;
	@%p71 bra 	$L__BB0_125;
	setp.lt.u32 	%p72, %r5, 3;
	mov.b32 	%r913, 0;
	@%p72 bra 	$L__BB0_120;
	mov.b32 	%r911, 0;
$L__BB0_119:
	.pragma "nounroll";
	mul.wide.u32 	%rd277, %r911, 8;
	add.s64 	%rd278, %rd15, %rd277;
	ld.global.f64 	%fd690, [%rd278+8];
	ld.global.f64 	%fd691, [%rd278];
	sub.f64 	%fd692, %fd690, %fd691;
	add.s64 	%rd279, %rd21, %rd277;
	ld.global.f64 	%fd693, [%rd279+8];
	ld.global.f64 	%fd694, [%rd279];
	sub.f64 	%fd695, %fd693, %fd694;
	div.rn.f64 	%fd696, %fd692, %fd695;
	div.rn.f64 	%fd697, %fd696, 0d4008000000000000;
	add.s64 	%rd280, %rd12, %rd277;
	st.global.f64 	[%rd280], %fd697;
	add.s64 	%rd281, %rd16, %rd277;
	ld.global.f64 	%fd698, [%rd281+8];
	ld.global.f64 	%fd699, [%rd281];
	sub.f64 	%fd700, %fd698, %fd699;
	ld.global.f64 	%fd701, [%rd279+8];
	ld.global.f64 	%fd702, [%rd279];
	sub.f64 	%fd703, %fd701, %fd702;
	div.rn.f64 	%fd704, %fd700, %fd703;
	ld.global.f64 	%fd705, [%rd278+8];
	ld.global.f64 	%fd706, [%rd278];
	fma.rn.f64 	%fd707, %fd706, 0d4000000000000000, %fd705;
	mul.f64 	%fd708, %fd707, %fd703;
	div.rn.f64 	%fd709, %fd708, 0d4008000000000000;
	sub.f64 	%fd710, %fd704, %fd709;
	add.s64 	%rd282, %rd13, %rd277;
	st.global.f64 	[%rd282], %fd710;
	ld.global.f64 	%fd711, [%rd278+16];
	ld.global.f64 	%fd712, [%rd278+8];
	sub.f64 	%fd713, %fd711, %fd712;
	ld.global.f64 	%fd714, [%rd279+16];
	ld.global.f64 	%fd715, [%rd279+8];
	sub.f64 	%fd716, %fd714, %fd715;
	div.rn.f64 	%fd717, %fd713, %fd716;
	div.rn.f64 	%fd718, %fd717, 0d4008000000000000;
	st.global.f64 	[%rd280+8], %fd718;
	ld.global.f64 	%fd719, [%rd281+16];
	ld.global.f64 	%fd720, [%rd281+8];
	sub.f64 	%fd721, %fd719, %fd720;
	ld.global.f64 	%fd722, [%rd279+16];
	ld.global.f64 	%fd723, [%rd279+8];
	sub.f64 	%fd724, %fd722, %fd723;
	div.rn.f64 	%fd725, %fd721, %fd724;
	ld.global.f64 	%fd726, [%rd278+16];
	ld.global.f64 	%fd727, [%rd278+8];
	fma.rn.f64 	%fd728, %fd727, 0d4000000000000000, %fd726;
	mul.f64 	%fd729, %fd728, %fd724;
	div.rn.f64 	%fd730, %fd729, 0d4008000000000000;
	sub.f64 	%fd731, %fd725, %fd730;
	st.global.f64 	[%rd282+8], %fd731;
	ld.global.f64 	%fd732, [%rd278+24];
	ld.global.f64 	%fd733, [%rd278+16];
	sub.f64 	%fd734, %fd732, %fd733;
	ld.global.f64 	%fd735, [%rd279+24];
	ld.global.f64 	%fd736, [%rd279+16];
	sub.f64 	%fd737, %fd735, %fd736;
	div.rn.f64 	%fd738, %fd734, %fd737;
	div.rn.f64 	%fd739, %fd738, 0d4008000000000000;
	st.global.f64 	[%rd280+16], %fd739;
	ld.global.f64 	%fd740, [%rd281+24];
	ld.global.f64 	%fd741, [%rd281+16];
	sub.f64 	%fd742, %fd740, %fd741;
	ld.global.f64 	%fd743, [%rd279+24];
	ld.global.f64 	%fd744, [%rd279+16];
	sub.f64 	%fd745, %fd743, %fd744;
	div.rn.f64 	%fd746, %fd742, %fd745;
	ld.global.f64 	%fd747, [%rd278+24];
	ld.global.f64 	%fd748, [%rd278+16];
	fma.rn.f64 	%fd749, %fd748, 0d4000000000000000, %fd747;
	mul.f64 	%fd750, %fd749, %fd745;
	div.rn.f64 	%fd751, %fd750, 0d4008000000000000;
	sub.f64 	%fd752, %fd746, %fd751;
	st.global.f64 	[%rd282+16], %fd752;
	add.s32 	%r911, %r911, 4;
	ld.global.f64 	%fd753, [%rd278+32];
	ld.global.f64 	%fd754, [%rd278+24];
	sub.f64 	%fd755, %fd753, %fd754;
	ld.global.f64 	%fd756, [%rd279+32];
	ld.global.f64 	%fd757, [%rd279+24];
	sub.f64 	%fd758, %fd756, %fd757;
	div.rn.f64 	%fd759, %fd755, %fd758;
	div.rn.f64 	%fd760, %fd759, 0d4008000000000000;
	st.global.f64 	[%rd280+24], %fd760;
	ld.global.f64 	%fd761, [%rd281+32];
	ld.global.f64 	%fd762, [%rd281+24];
	sub.f64 	%fd763, %fd761, %fd762;
	ld.global.f64 	%fd764, [%rd279+32];
	ld.global.f64 	%fd765, [%rd279+24];
	sub.f64 	%fd766, %fd764, %fd765;
	div.rn.f64 	%fd767, %fd763, %fd766;
	ld.global.f64 	%fd768, [%rd278+32];
	ld.global.f64 	%fd769, [%rd278+24];
	fma.rn.f64 	%fd770, %fd769, 0d4000000000000000, %fd768;
	mul.f64 	%fd771, %fd770, %fd766;
	div.rn.f64 	%fd772, %fd771, 0d4008000000000000;
	sub.f64 	%fd773, %fd767, %fd772;
	st.global.f64 	[%rd282+24], %fd773;
	setp.ne.s32 	%p73, %r911, %r21;
	mov.u32 	%r913, %r21;
	@%p73 bra 	$L__BB0_119;
$L__BB0_120:
	and.b32  	%r492, %r3, 3;
	setp.eq.s32 	%p74, %r492, 0;
	@%p74 bra 	$L__BB0_125;
	add.s32 	%r493, %r353, -1;
	and.b32  	%r494, %r493, 3;
	setp.eq.s32 	%p75, %r494, 1;
	@%p75 bra 	$L__BB0_123;
	mul.wide.u32 	%rd283, %r913, 8;
	add.s64 	%rd284, %rd15, %rd283;
	ld.global.f64 	%fd774, [%rd284+8];
	ld.global.f64 	%fd775, [%rd284];
	sub.f64 	%fd776, %fd774, %fd775;
	add.s64 	%rd285, %rd21, %rd283;
	ld.global.f64 	%fd777, [%rd285+8];
	ld.global.f64 	%fd778, [%rd285];
	sub.f64 	%fd779, %fd777, %fd778;
	div.rn.f64 	%fd780, %fd776, %fd779;
	div.rn.f64 	%fd781, %fd780, 0d4008000000000000;
	add.s64 	%rd286, %rd12, %rd283;
	st.global.f64 	[%rd286], %fd781;
	add.s64 	%rd287, %rd16, %rd283;
	ld.global.f64 	%fd782, [%rd287+8];
	ld.global.f64 	%fd783, [%rd287];
	sub.f64 	%fd784, %fd782, %fd783;
	ld.global.f64 	%fd785, [%rd285+8];
	ld.global.f64 	%fd786, [%rd285];
	sub.f64 	%fd787, %fd785, %fd786;
	div.rn.f64 	%fd788, %fd784, %fd787;
	ld.global.f64 	%fd789, [%rd284+8];
	ld.global.f64 	%fd790, [%rd284];
	fma.rn.f64 	%fd791, %fd790, 0d4000000000000000, %fd789;
	mul.f64 	%fd792, %fd791, %fd787;
	div.rn.f64 	%fd793, %fd792, 0d4008000000000000;
	sub.f64 	%fd794, %fd788, %fd793;
	add.s64 	%rd288, %rd13, %rd283;
	st.global.f64 	[%rd288], %fd794;
	add.s32 	%r913, %r913, 2;
	ld.global.f64 	%fd795, [%rd284+16];
	ld.global.f64 	%fd796, [%rd284+8];
	sub.f64 	%fd797, %fd795, %fd796;
	ld.global.f64 	%fd798, [%rd285+16];
	ld.global.f64 	%fd799, [%rd285+8];
	sub.f64 	%fd800, %fd798, %fd799;
	div.rn.f64 	%fd801, %fd797, %fd800;
	div.rn.f64 	%fd802, %fd801, 0d4008000000000000;
	st.global.f64 	[%rd286+8], %fd802;
	ld.global.f64 	%fd803, [%rd287+16];
	ld.global.f64 	%fd804, [%rd287+8];
	sub.f64 	%fd805, %fd803, %fd804;
	ld.global.f64 	%fd806, [%rd285+16];
	ld.global.f64 	%fd807, [%rd285+8];
	sub.f64 	%fd808, %fd806, %fd807;
	div.rn.f64 	%fd809, %fd805, %fd808;
	ld.global.f64 	%fd810, [%rd284+16];
	ld.global.f64 	%fd811, [%rd284+8];
	fma.rn.f64 	%fd812, %fd811, 0d4000000000000000, %fd810;
	mul.f64 	%fd813, %fd812, %fd808;
	div.rn.f64 	%fd814, %fd813, 0d4008000000000000;
	sub.f64 	%fd815, %fd809, %fd814;
	st.global.f64 	[%rd288+8], %fd815;
$L__BB0_123:
	and.b32  	%r495, %r353, 1;
	setp.eq.b32 	%p76, %r495, 1;
	@%p76 bra 	$L__BB0_125;
	mul.wide.u32 	%rd289, %r913, 8;
	add.s64 	%rd290, %rd15, %rd289;
	ld.global.f64 	%fd816, [%rd290+8];
	ld.global.f64 	%fd817, [%rd290];
	sub.f64 	%fd818, %fd816, %fd817;
	add.s64 	%rd291, %rd21, %rd289;
	ld.global.f64 	%fd819, [%rd291+8];
	ld.global.f64 	%fd820, [%rd291];
	sub.f64 	%fd821, %fd819, %fd820;
	div.rn.f64 	%fd822, %fd818, %fd821;
	div.rn.f64 	%fd823, %fd822, 0d4008000000000000;
	add.s64 	%rd292, %rd12, %rd289;
	st.global.f64 	[%rd292], %fd823;
	add.s64 	%rd293, %rd16, %rd289;
	ld.global.f64 	%fd824, [%rd293+8];
	ld.global.f64 	%fd825, [%rd293];
	sub.f64 	%fd826, %fd824, %fd825;
	ld.global.f64 	%fd827, [%rd291+8];
	ld.global.f64 	%fd828, [%rd291];
	sub.f64 	%fd829, %fd827, %fd828;
	div.rn.f64 	%fd830, %fd826, %fd829;
	ld.global.f64 	%fd831, [%rd290+8];
	ld.global.f64 	%fd832, [%rd290];
	fma.rn.f64 	%fd833, %fd832, 0d4000000000000000, %fd831;
	mul.f64 	%fd834, %fd833, %fd829;
	div.rn.f64 	%fd835, %fd834, 0d4008000000000000;
	sub.f64 	%fd836, %fd830, %fd835;
	add.s64 	%rd294, %rd13, %rd289;
	st.global.f64 	[%rd294], %fd836;
$L__BB0_125:
	mul.wide.s32 	%rd295, %r5, 8;
	add.s64 	%rd296, %rd13, %rd295;
	ld.global.f64 	%fd837, [%rd296];
	ld.global.f64 	%fd838, [%rd25];
	ld.global.f64 	%fd839, [%rd25+8];
	add.f64 	%fd840, %fd838, %fd839;
	ld.global.f64 	%fd841, [%rd24+16];
	ld.global.f64 	%fd842, [%rd24+8];
	sub.f64 	%fd843, %fd841, %fd842;
	fma.rn.f64 	%fd844, %fd840, %fd843, %fd837;
	st.global.f64 	[%rd296+8], %fd844;
	mov.b64 	%rd297, 0;
	st.global.u64 	[%rd26], %rd297;
	@%p8 bra 	$L__BB0_137;
	setp.lt.u32 	%p78, %r3, 7;
	mov.b32 	%r916, 0;
	@%p78 bra 	$L__BB0_129;
	mov.b32 	%r914, 0;
$L__BB0_128:
	.pragma "nounroll";
	mul.wide.u32 	%rd298, %r914, 8;
	add.s64 	%rd299, %rd13, %rd298;
	ld.global.f64 	%fd845, [%rd299];
	mad.lo.s32 	%r498, %r914, 5, %r894;
	mul.wide.u32 	%rd300, %r498, 8;
	add.s64 	%rd301, %rd10, %rd300;
	st.global.f64 	[%rd301], %fd845;
	add.s64 	%rd302, %rd15, %rd298;
	ld.global.f64 	%fd846, [%rd302];
	add.s64 	%rd303, %rd9, %rd300;
	st.global.f64 	[%rd303], %fd846;
	add.s64 	%rd304, %rd12, %rd298;
	ld.global.f64 	%fd847, [%rd304];
	add.s64 	%rd305, %rd8, %rd300;
	st.global.f64 	[%rd305], %fd847;
	ld.global.f64 	%fd848, [%rd299+8];
	st.global.f64 	[%rd301+40], %fd848;
	ld.global.f64 	%fd849, [%rd302+8];
	st.global.f64 	[%rd303+40], %fd849;
	ld.global.f64 	%fd850, [%rd304+8];
	st.global.f64 	[%rd305+40], %fd850;
	ld.global.f64 	%fd851, [%rd299+16];
	add.s32 	%r499, %r498, 10;
	mul.wide.u32 	%rd306, %r499, 8;
	add.s64 	%rd307, %rd10, %rd306;
	st.global.f64 	[%rd307], %fd851;
	ld.global.f64 	%fd852, [%rd302+16];
	add.s64 	%rd308, %rd9, %rd306;
	st.global.f64 	[%rd308], %fd852;
	ld.global.f64 	%fd853, [%rd304+16];
	add.s64 	%rd309, %rd8, %rd306;
	st.global.f64 	[%rd309], %fd853;
	ld.global.f64 	%fd854, [%rd299+24];
	add.s32 	%r500, %r498, 15;
	mul.wide.u32 	%rd310, %r500, 8;
	add.s64 	%rd311, %rd10, %rd310;
	st.global.f64 	[%rd311], %fd854;
	ld.global.f64 	%fd855, [%rd302+24];
	add.s64 	%rd312, %rd9, %rd310;
	st.global.f64 	[%rd312], %fd855;
	ld.global.f64 	%fd856, [%rd304+24];
	add.s64 	%rd313, %rd8, %rd310;
	st.global.f64 	[%rd313], %fd856;
	ld.global.f64 	%fd857, [%rd299+32];
	add.s32 	%r501, %r498, 20;
	mul.wide.u32 	%rd314, %r501, 8;
	add.s64 	%rd315, %rd10, %rd314;
	st.global.f64 	[%rd315], %fd857;
	ld.global.f64 	%fd858, [%rd302+32];
	add.s64 	%rd316, %rd9, %rd314;
	st.global.f64 	[%rd316], %fd858;
	ld.global.f64 	%fd859, [%rd304+32];
	add.s64 	%rd317, %rd8, %rd314;
	st.global.f64 	[%rd317], %fd859;
	ld.global.f64 	%fd860, [%rd299+40];
	add.s32 	%r502, %r498, 25;
	mul.wide.u32 	%rd318, %r502, 8;
	add.s64 	%rd319, %rd10, %rd318;
	st.global.f64 	[%rd319], %fd860;
	ld.global.f64 	%fd861, [%rd302+40];
	add.s64 	%rd320, %rd9, %rd318;
	st.global.f64 	[%rd320], %fd861;
	ld.global.f64 	%fd862, [%rd304+40];
	add.s64 	%rd321, %rd8, %rd318;
	st.global.f64 	[%rd321], %fd862;
	ld.global.f64 	%fd863, [%rd299+48];
	add.s32 	%r503, %r498, 30;
	mul.wide.u32 	%rd322, %r503, 8;
	add.s64 	%rd323, %rd10, %rd322;
	st.global.f64 	[%rd323], %fd863;
	ld.global.f64 	%fd864, [%rd302+48];
	add.s64 	%rd324, %rd9, %rd322;
	st.global.f64 	[%rd324], %fd864;
	ld.global.f64 	%fd865, [%rd304+48];
	add.s64 	%rd325, %rd8, %rd322;
	st.global.f64 	[%rd325], %fd865;
	ld.global.f64 	%fd866, [%rd299+56];
	add.s32 	%r504, %r498, 35;
	mul.wide.u32 	%rd326, %r504, 8;
	add.s64 	%rd327, %rd10, %rd326;
	st.global.f64 	[%rd327], %fd866;
	ld.global.f64 	%fd867, [%rd302+56];
	add.s64 	%rd328, %rd9, %rd326;
	st.global.f64 	[%rd328], %fd867;
	ld.global.f64 	%fd868, [%rd304+56];
	add.s64 	%rd329, %rd8, %rd326;
	st.global.f64 	[%rd329], %fd868;
	add.s32 	%r914, %r914, 8;
	setp.ne.s32 	%p79, %r914, %r15;
	mov.u32 	%r916, %r15;
	@%p79 bra 	$L__BB0_128;
$L__BB0_129:
	setp.eq.s32 	%p80, %r8, 0;
	@%p80 bra 	$L__BB0_137;
	add.s32 	%r505, %r8, -1;
	setp.lt.u32 	%p81, %r505, 3;
	@%p81 bra 	$L__BB0_132;
	mul.wide.u32 	%rd330, %r916, 8;
	add.s64 	%rd331, %rd13, %rd330;
	ld.global.f64 	%fd869, [%rd331];
	mad.lo.s32 	%r506, %r916, 5, %r894;
	mul.wide.u32 	%rd332, %r506, 8;
	add.s64 	%rd333, %rd10, %rd332;
	st.global.f64 	[%rd333], %fd869;
	add.s64 	%rd334, %rd15, %rd330;
	ld.global.f64 	%fd870, [%rd334];
	add.s64 	%rd335, %rd9, %rd332;
	st.global.f64 	[%rd335], %fd870;
	add.s64 	%rd336, %rd12, %rd330;
	ld.global.f64 	%fd871, [%rd336];
	add.s64 	%rd337, %rd8, %rd332;
	st.global.f64 	[%rd337], %fd871;
	ld.global.f64 	%fd872, [%rd331+8];
	add.s32 	%r507, %r506, 5;
	mul.wide.u32 	%rd338, %r507, 8;
	add.s64 	%rd339, %rd10, %rd338;
	st.global.f64 	[%rd339], %fd872;
	ld.global.f64 	%fd873, [%rd334+8];
	add.s64 	%rd340, %rd9, %rd338;
	st.global.f64 	[%rd340], %fd873;
	ld.global.f64 	%fd874, [%rd336+8];
	add.s64 	%rd341, %rd8, %rd338;
	st.global.f64 	[%rd341], %fd874;
	ld.global.f64 	%fd875, [%rd331+16];
	add.s32 	%r508, %r506, 10;
	mul.wide.u32 	%rd342, %r508, 8;
	add.s64 	%rd343, %rd10, %rd342;
	st.global.f64 	[%rd343], %fd875;
	ld.global.f64 	%fd876, [%rd334+16];
	add.s64 	%rd344, %rd9, %rd342;
	st.global.f64 	[%rd344], %fd876;
	ld.global.f64 	%fd877, [%rd336+16];
	add.s64 	%rd345, %rd8, %rd342;
	st.global.f64 	[%rd345], %fd877;
	ld.global.f64 	%fd878, [%rd331+24];
	add.s32 	%r509, %r506, 15;
	mul.wide.u32 	%rd346, %r509, 8;
	add.s64 	%rd347, %rd10, %rd346;
	st.global.f64 	[%rd347], %fd878;
	ld.global.f64 	%fd879, [%rd334+24];
	add.s64 	%rd348, %rd9, %rd346;
	st.global.f64 	[%rd348], %fd879;
	ld.global.f64 	%fd880, [%rd336+24];
	add.s64 	%rd349, %rd8, %rd346;
	st.global.f64 	[%rd349], %fd880;
	add.s32 	%r916, %r916, 4;
$L__BB0_132:
	setp.eq.s32 	%p82, %r9, 0;
	@%p82 bra 	$L__BB0_137;
	setp.eq.s32 	%p83, %r9, 1;
	@%p83 bra 	$L__BB0_135;
	mul.wide.u32 	%rd350, %r916, 8;
	add.s64 	%rd351, %rd13, %rd350;
	ld.global.f64 	%fd881, [%rd351];
	mad.lo.s32 	%r510, %r916, 5, %r894;
	mul.wide.u32 	%rd352, %r510, 8;
	add.s64 	%rd353, %rd10, %rd352;
	st.global.f64 	[%rd353], %fd881;
	add.s64 	%rd354, %rd15, %rd350;
	ld.global.f64 	%fd882, [%rd354];
	add.s64 	%rd355, %rd9, %rd352;
	st.global.f64 	[%rd355], %fd882;
	add.s64 	%rd356, %rd12, %rd350;
	ld.global.f64 	%fd883, [%rd356];
	add.s64 	%rd357, %rd8, %rd352;
	st.global.f64 	[%rd357], %fd883;
	ld.global.f64 	%fd884, [%rd351+8];
	add.s32 	%r511, %r510, 5;
	mul.wide.u32 	%rd358, %r511, 8;
	add.s64 	%rd359, %rd10, %rd358;
	st.global.f64 	[%rd359], %fd884;
	ld.global.f64 	%fd885, [%rd354+8];
	add.s64 	%rd360, %rd9, %rd358;
	st.global.f64 	[%rd360], %fd885;
	ld.global.f64 	%fd886, [%rd356+8];
	add.s64 	%rd361, %rd8, %rd358;
	st.global.f64 	[%rd361], %fd886;
	add.s32 	%r916, %r916, 2;
$L__BB0_135:
	setp.eq.s32 	%p84, %r10, 0;
	@%p84 bra 	$L__BB0_137;
	mul.wide.u32 	%rd362, %r916, 8;
	add.s64 	%rd363, %rd13, %rd362;
	ld.global.f64 	%fd887, [%rd363];
	mad.lo.s32 	%r512, %r916, 5, %r894;
	mul.wide.u32 	%rd364, %r512, 8;
	add.s64 	%rd365, %rd10, %rd364;
	st.global.f64 	[%rd365], %fd887;
	add.s64 	%rd366, %rd15, %rd362;
	ld.global.f64 	%fd888, [%rd366];
	add.s64 	%rd367, %rd9, %rd364;
	st.global.f64 	[%rd367], %fd888;
	add.s64 	%rd368, %rd12, %rd362;
	ld.global.f64 	%fd889, [%rd368];
	add.s64 	%rd369, %rd8, %rd364;
	st.global.f64 	[%rd369], %fd889;
$L__BB0_137:
	mul.wide.u32 	%rd370, %r893, 8;
	add.s64 	%rd371, %rd21, %rd370;
	ld.global.f64 	%fd890, [%rd371];
	sub.f64 	%fd891, %fd36, %fd890;
	add.s32 	%r513, %r894, %r62;
	mul.wide.u32 	%rd372, %r513, 8;
	add.s64 	%rd373, %rd11, %rd372;
	ld.global.f64 	%fd892, [%rd373];
	add.s64 	%rd374, %rd10, %rd372;
	ld.global.f64 	%fd893, [%rd374];
	fma.rn.f64 	%fd894, %fd891, %fd893, %fd892;
	add.s64 	%rd375, %rd9, %rd372;
	ld.global.f64 	%fd895, [%rd375];
	mul.f64 	%fd896, %fd891, %fd895;
	fma.rn.f64 	%fd897, %fd891, %fd896, %fd894;
	add.s64 	%rd376, %rd8, %rd372;
	ld.global.f64 	%fd898, [%rd376];
	mul.f64 	%fd899, %fd891, %fd898;
	mul.f64 	%fd900, %fd891, %fd899;
	fma.rn.f64 	%fd901, %fd891, %fd900, %fd897;
	mul.wide.u32 	%rd377, %r894, 8;
	add.s64 	%rd378, %rd20, %rd377;
	st.global.f64 	[%rd378], %fd901;
	add.s32 	%r894, %r894, 1;
	ld.global.u32 	%r109, [%rd29+4692];
	setp.lt.s32 	%p85, %r894, %r109;
	@%p85 bra 	$L__BB0_37;
	bra.uni 	$L__BB0_40;
$L__BB0_138:
	ld.global.f64 	%fd624, [%rd43+8];
	mul.f64 	%fd625, %fd624, %fd61;
	ld.global.f64 	%fd626, [%rd43];
	sub.f64 	%fd2323, %fd626, %fd625;
	st.global.f64 	[%rd43], %fd2323;
$L__BB0_139:
	ld.global.f64 	%fd627, [%rd42+8];
	div.rn.f64 	%fd628, %fd2323, %fd627;
	st.global.f64 	[%rd43], %fd628;
	mov.b64 	%rd248, 4607182418800017408;
	st.global.u64 	[%rd42+8], %rd248;
	add.s32 	%r469, %r905, -1;
	add.s32 	%r470, %r86, -3;
	mul.wide.u32 	%rd249, %r470, 8;
	add.s64 	%rd44, %rd17, %rd249;
	ld.global.f64 	%fd65, [%rd44+16];
	setp.neu.f64 	%p51, %fd65, 0d0000000000000000;
	mul.wide.u32 	%rd250, %r469, 8;
	add.s64 	%rd45, %rd14, %rd250;
	@%p51 bra 	$L__BB0_141;
	ld.global.f64 	%fd2324, [%rd45];
	bra.uni 	$L__BB0_142;
$L__BB0_141:
	ld.global.f64 	%fd629, [%rd43];
	mul.f64 	%fd630, %fd629, %fd65;
	ld.global.f64 	%fd631, [%rd45];
	sub.f64 	%fd2324, %fd631, %fd630;
	st.global.f64 	[%rd45], %fd2324;
$L__BB0_142:
	ld.global.f64 	%fd632, [%rd44+8];
	div.rn.f64 	%fd633, %fd2324, %fd632;
	st.global.f64 	[%rd45], %fd633;
	mov.b64 	%rd251, 4607182418800017408;
	st.global.u64 	[%rd44+8], %rd251;
	add.s32 	%r471, %r905, -2;
	add.s32 	%r472, %r86, -6;
	mul.wide.u32 	%rd252, %r472, 8;
	add.s64 	%rd46, %rd17, %rd252;
	ld.global.f64 	%fd69, [%rd46+16];
	setp.neu.f64 	%p52, %fd69, 0d0000000000000000;
	mul.wide.u32 	%rd253, %r471, 8;
	add.s64 	%rd47, %rd14, %rd253;
	@%p52 bra 	$L__BB0_144;
	ld.global.f64 	%fd2325, [%rd47];
	bra.uni 	$L__BB0_145;
$L__BB0_144:
	ld.global.f64 	%fd634, [%rd45];
	mul.f64 	%fd635, %fd634, %fd69;
	ld.global.f64 	%fd636, [%rd47];
	sub.f64 	%fd2325, %fd636, %fd635;
	st.global.f64 	[%rd47], %fd2325;
$L__BB0_145:
	ld.global.f64 	%fd637, [%rd46+8];
	div.rn.f64 	%fd638, %fd2325, %fd637;
	st.global.f64 	[%rd47], %fd638;
	mov.b64 	%rd254, 4607182418800017408;
	st.global.u64 	[%rd46+8], %rd254;
	add.s32 	%r473, %r905, -3;
	add.s32 	%r474, %r86, -9;
	mul.wide.u32 	%rd255, %r474, 8;
	add.s64 	%rd48, %rd17, %rd255;
	ld.global.f64 	%fd73, [%rd48+16];
	setp.neu.f64 	%p53, %fd73, 0d0000000000000000;
	mul.wide.u32 	%rd256, %r473, 8;
	add.s64 	%rd49, %rd14, %rd256;
	@%p53 bra 	$L__BB0_147;
	ld.global.f64 	%fd2326, [%rd49];
	bra.uni 	$L__BB0_148;
$L__BB0_147:
	ld.global.f64 	%fd639, [%rd47];
	mul.f64 	%fd640, %fd639, %fd73;
	ld.global.f64 	%fd641, [%rd49];
	sub.f64 	%fd2326, %fd641, %fd640;
	st.global.f64 	[%rd49], %fd2326;
$L__BB0_148:
	ld.global.f64 	%fd642, [%rd48+8];
	div.rn.f64 	%fd643, %fd2326, %fd642;
	st.global.f64 	[%rd49], %fd643;
	mov.b64 	%rd257, 4607182418800017408;
	st.global.u64 	[%rd48+8], %rd257;
	add.s32 	%r905, %r905, -4;
	add.s32 	%r906, %r906, 4;
	setp.eq.s32 	%p54, %r906, %r18;
	@%p54 bra 	$L__BB0_88;
	bra.uni 	$L__BB0_86;
$L__BB0_149:
	fma.rn.f64 	%fd910, %fd2328, 0d7FF0000000000000, 0d7FF0000000000000;
	{
	.reg .b32 %temp; 
	mov.b64 	{%temp, %r523}, %fd2328;
	}
	and.b32  	%r524, %r523, 2147483647;
	setp.eq.s32 	%p93, %r524, 0;
	selp.f64 	%fd2330, 0dFFF0000000000000, %fd910, %p93;
$L__BB0_150:
	mul.f64 	%fd942, %fd2330, 0d3C695355BAAAFAD3;
	fma.rn.f64 	%fd943, %fd2330, 0d3FDBCB7B1526E50E, %fd942;
	mul.wide.u32 	%rd392, %r919, 8;
	add.s64 	%rd53, %rd21, %rd392;
	st.global.f64 	[%rd53], %fd943;
	ld.global.f64 	%fd2331, [%rd52+3128];
	{
	.reg .b32 %temp; 
	mov.b64 	{%temp, %r924}, %fd2331;
	}
	{
	.reg .b32 %temp; 
	mov.b64 	{%r925, %temp}, %fd2331;
	}
	setp.gt.s32 	%p95, %r924, 1048575;
	mov.b32 	%r926, -1023;
	@%p95 bra 	$L__BB0_152;
	mul.f64 	%fd2331, %fd2331, 0d4350000000000000;
	{
	.reg .b32 %temp; 
	mov.b64 	{%temp, %r924}, %fd2331;
	}
	{
	.reg .b32 %temp; 
	mov.b64 	{%r925, %temp}, %fd2331;
	}
	mov.b32 	%r926, -1077;
$L__BB0_152:
	add.s32 	%r535, %r924, -1;
	setp.lt.u32 	%p96, %r535, 2146435071;
	@%p96 bra 	$L__BB0_154;
	fma.rn.f64 	%fd944, %fd2331, 0d7FF0000000000000, 0d7FF0000000000000;
	{
	.reg .b32 %temp; 
	mov.b64 	{%temp, %r536}, %fd2331;
	}
	and.b32  	%r537, %r536, 2147483647;
	setp.eq.s32 	%p97, %r537, 0;
	selp.f64 	%fd2333, 0dFFF0000000000000, %fd944, %p97;
	bra.uni 	$L__BB0_157;
$L__BB0_154:
	shr.u32 	%r538, %r924, 20;
	add.s32 	%r927, %r926, %r538;
	and.b32  	%r539, %r924, 1048575;
	or.b32  	%r540, %r539, 1072693248;
	mov.b64 	%fd2332, {%r925, %r540};
	setp.lt.u32 	%p98, %r540, 1073127583;
	@%p98 bra 	$L__BB0_156;
	{
	.reg .b32 %temp; 
	mov.b64 	{%r541, %temp}, %fd2332;
	}
	{
	.reg .b32 %temp; 
	mov.b64 	{%temp, %r542}, %fd2332;
	}
	add.s32 	%r543, %r542, -1048576;
	mov.b64 	%fd2332, {%r541, %r543};
	add.s32 	%r927, %r927, 1;
$L__BB0_156:
	add.f64 	%fd945, %fd2332, 0dBFF0000000000000;
	add.f64 	%fd946, %fd2332, 0d3FF0000000000000;
	rcp.approx.ftz.f64 	%fd947, %fd946;
	neg.f64 	%fd948, %fd946;
	fma.rn.f64 	%fd949, %fd948, %fd947, 0d3FF0000000000000;
	fma.rn.f64 	%fd950, %fd949, %fd949, %fd949;
	fma.rn.f64 	%fd951, %fd950, %fd947, %fd947;
	mul.f64 	%fd952, %fd945, %fd951;
	fma.rn.f64 	%fd953, %fd945, %fd951, %fd952;
	mul.f64 	%fd954, %fd953, %fd953;
	fma.rn.f64 	%fd955, %fd954, 0d3EB1380B3AE80F1E, 0d3ED0EE258B7A8B04;
	fma.rn.f64 	%fd956, %fd955, %fd954, 0d3EF3B2669F02676F;
	fma.rn.f64 	%fd957, %fd956, %fd954, 0d3F1745CBA9AB0956;
	fma.rn.f64 	%fd958, %fd957, %fd954, 0d3F3C71C72D1B5154;
	fma.rn.f64 	%fd959, %fd958, %fd954, 0d3F624924923BE72D;
	fma.rn.f64 	%fd960, %fd959, %fd954, 0d3F8999999999A3C4;
	fma.rn.f64 	%fd961, %fd960, %fd954, 0d3FB5555555555554;
	sub.f64 	%fd962, %fd945, %fd953;
	add.f64 	%fd963, %fd962, %fd962;
	neg.f64 	%fd964, %fd953;
	fma.rn.f64 	%fd965, %fd964, %fd945, %fd963;
	mul.f64 	%fd966, %fd951, %fd965;
	mul.f64 	%fd967, %fd954, %fd961;
	fma.rn.f64 	%fd968, %fd967, %fd953, %fd966;
	xor.b32  	%r544, %r927, -2147483648;
	mov.b32 	%r545, 1127219200;
	mov.b64 	%fd969, {%r544, %r545};
	sub.f64 	%fd970, %fd969, %fd1;
	fma.rn.f64 	%fd971, %fd970, 0d3FE62E42FEFA39EF, %fd953;
	fma.rn.f64 	%fd972, %fd970, 0dBFE62E42FEFA39EF, %fd971;
	sub.f64 	%fd973, %fd972, %fd953;
	sub.f64 	%fd974, %fd968, %fd973;
	fma.rn.f64 	%fd975, %fd970, 0d3C7ABC9E3B39803F, %fd974;
	add.f64 	%fd2333, %fd971, %fd975;
$L__BB0_157:
	mul.f64 	%fd976, %fd2333, 0d3C695355BAAAFAD3;
	fma.rn.f64 	%fd977, %fd2333, 0d3FDBCB7B1526E50E, %fd976;
	st.global.f64 	[%rd53+8], %fd977;
	add.s32 	%r919, %r919, 2;
	setp.ne.s32 	%p99, %r919, %r11;
	mov.u32 	%r928, %r11;
	@%p99 bra 	$L__BB0_48;
$L__BB0_158:
	setp.eq.s32 	%p100, %r10, 0;
	@%p100 bra 	$L__BB0_167;
	mad.lo.s32 	%r547, %r928, 391, %r113;
	mul.wide.s32 	%rd393, %r547, 8;
	add.s64 	%rd394, %rd6, %rd393;
	ld.global.f64 	%fd2334, [%rd394];
	{
	.reg .b32 %temp; 
	mov.b64 	{%temp, %r929}, %fd2334;
	}
	{
	.reg .b32 %temp; 
	mov.b64 	{%r930, %temp}, %fd2334;
	}
	setp.gt.s32 	%p101, %r929, 1048575;
	mov.b32 	%r931, -1023;
	@%p101 bra 	$L__BB0_161;
	mul.f64 	%fd2334, %fd2334, 0d4350000000000000;
	{
	.reg .b32 %temp; 
	mov.b64 	{%temp, %r929}, %fd2334;
	}
	{
	.reg .b32 %temp; 
	mov.b64 	{%r930, %temp}, %fd2334;
	}
	mov.b32 	%r931, -1077;
$L__BB0_161:
	add.s32 	%r549, %r929, -1;
	setp.lt.u32 	%p102, %r549, 2146435071;
	@%p102 bra 	$L__BB0_163;
	fma.rn.f64 	%fd978, %fd2334, 0d7FF0000000000000, 0d7FF0000000000000;
	{
	.reg .b32 %temp; 
	mov.b64 	{%temp, %r550}, %fd2334;
	}
	and.b32  	%r551, %r550, 2147483647;
	setp.eq.s32 	%p103, %r551, 0;
	selp.f64 	%fd2336, 0dFFF0000000000000, %fd978, %p103;
	bra.uni 	$L__BB0_166;
$L__BB0_163:
	shr.u32 	%r552, %r929, 20;
	add.s32 	%r932, %r931, %r552;
	and.b32  	%r553, %r929, 1048575;
	or.b32  	%r554, %r553, 1072693248;
	mov.b64 	%fd2335, {%r930, %r554};
	setp.lt.u32 	%p104, %r554, 1073127583;
	@%p104 bra 	$L__BB0_165;
	{
	.reg .b32 %temp; 
	mov.b64 	{%r555, %temp}, %fd2335;
	}
	{
	.reg .b32 %temp; 
	mov.b64 	{%temp, %r556}, %fd2335;
	}
	add.s32 	%r557, %r556, -1048576;
	mov.b64 	%fd2335, {%r555, %r557};
	add.s32 	%r932, %r932, 1;
$L__BB0_165:
	add.f64 	%fd979, %fd2335, 0dBFF0000000000000;
	add.f64 	%fd980, %fd2335, 0d3FF0000000000000;
	rcp.approx.ftz.f64 	%fd981, %fd980;
	neg.f64 	%fd982, %fd980;
	fma.rn.f64 	%fd983, %fd982, %fd981, 0d3FF0000000000000;
	fma.rn.f64 	%fd984, %fd983, %fd983, %fd983;
	fma.rn.f64 	%fd985, %fd984, %fd981, %fd981;
	mul.f64 	%fd986, %fd979, %fd985;
	fma.rn.f64 	%fd987, %fd979, %fd985, %fd986;
	mul.f64 	%fd988, %fd987, %fd987;
	fma.rn.f64 	%fd989, %fd988, 0d3EB1380B3AE80F1E, 0d3ED0EE258B7A8B04;
	fma.rn.f64 	%fd990, %fd989, %fd988, 0d3EF3B2669F02676F;
	fma.rn.f64 	%fd991, %fd990, %fd988, 0d3F1745CBA9AB0956;
	fma.rn.f64 	%fd992, %fd991, %fd988, 0d3F3C71C72D1B5154;
	fma.rn.f64 	%fd993, %fd992, %fd988, 0d3F624924923BE72D;
	fma.rn.f64 	%fd994, %fd993, %fd988, 0d3F8999999999A3C4;
	fma.rn.f64 	%fd995, %fd994, %fd988, 0d3FB5555555555554;
	sub.f64 	%fd996, %fd979, %fd987;
	add.f64 	%fd997, %fd996, %fd996;
	neg.f64 	%fd998, %fd987;
	fma.rn.f64 	%fd999, %fd998, %fd979, %fd997;
	mul.f64 	%fd1000, %fd985, %fd999;
	mul.f64 	%fd1001, %fd988, %fd995;
	fma.rn.f64 	%fd1002, %fd1001, %fd987, %fd1000;
	xor.b32  	%r558, %r932, -2147483648;
	mov.b32 	%r559, 1127219200;
	mov.b64 	%fd1003, {%r558, %r559};
	sub.f64 	%fd1004, %fd1003, %fd1;
	fma.rn.f64 	%fd1005, %fd1004, 0d3FE62E42FEFA39EF, %fd987;
	fma.rn.f64 	%fd1006, %fd1004, 0dBFE62E42FEFA39EF, %fd1005;
	sub.f64 	%fd1007, %fd1006, %fd987;
	sub.f64 	%fd1008, %fd1002, %fd1007;
	fma.rn.f64 	%fd1009, %fd1004, 0d3C7ABC9E3B39803F, %fd1008;
	add.f64 	%fd2336, %fd1005, %fd1009;
$L__BB0_166:
	mul.f64 	%fd1010, %fd2336, 0d3C695355BAAAFAD3;
	fma.rn.f64 	%fd1011, %fd2336, 0d3FDBCB7B1526E50E, %fd1010;
	mul.wide.u32 	%rd395, %r928, 8;
	add.s64 	%rd396, %rd21, %rd395;
	st.global.f64 	[%rd396], %fd1011;
$L__BB0_167:
	{
	.reg .b32 %temp; 
	mov.b64 	{%temp, %r933}, %fd2327;
	}
	{
	.reg .b32 %temp; 
	mov.b64 	{%r934, %temp}, %fd2327;
	}
	setp.gt.s32 	%p105, %r933, 1048575;
	mov.b32 	%r935, -1023;
	@%p105 bra 	$L__BB0_169;
	mul.f64 	%fd2327, %fd2327, 0d4350000000000000;
	{
	.reg .b32 %temp; 
	mov.b64 	{%temp, %r933}, %fd2327;
	}
	{
	.reg .b32 %temp; 
	mov.b64 	{%r934, %temp}, %fd2327;
	}
	mov.b32 	%r935, -1077;
$L__BB0_169:
	add.s32 	%r562, %r933, -1;
	setp.gt.u32 	%p106, %r562, 2146435070;
	@%p106 bra 	$L__BB0_173;
	shr.u32 	%r565, %r933, 20;
	add.s32 	%r936, %r935, %r565;
	and.b32  	%r566, %r933, 1048575;
	or.b32  	%r567, %r566, 1072693248;
	mov.b64 	%fd2338, {%r934, %r567};
	setp.lt.u32 	%p108, %r567, 1073127583;
	@%p108 bra 	$L__BB0_172;
	{
	.reg .b32 %temp; 
	mov.b64 	{%r568, %temp}, %fd2338;
	}
	{
	.reg .b32 %temp; 
	mov.b64 	{%temp, %r569}, %fd2338;
	}
	add.s32 	%r570, %r569, -1048576;
	mov.b64 	%fd2338, {%r568, %r570};
	add.s32 	%r936, %r936, 1;
$L__BB0_172:
	add.f64 	%fd1013, %fd2338, 0dBFF0000000000000;
	add.f64 	%fd1014, %fd2338, 0d3FF0000000000000;
	rcp.approx.ftz.f64 	%fd1015, %fd1014;
	neg.f64 	%fd1016, %fd1014;
	fma.rn.f64 	%fd1017, %fd1016, %fd1015, 0d3FF0000000000000;
	fma.rn.f64 	%fd1018, %fd1017, %fd1017, %fd1017;
	fma.rn.f64 	%fd1019, %fd1018, %fd1015, %fd1015;
	mul.f64 	%fd1020, %fd1013, %fd1019;
	fma.rn.f64 	%fd1021, %fd1013, %fd1019, %fd1020;
	mul.f64 	%fd1022, %fd1021, %fd1021;
	fma.rn.f64 	%fd1023, %fd1022, 0d3EB1380B3AE80F1E, 0d3ED0EE258B7A8B04;
	fma.rn.f64 	%fd1024, %fd1023, %fd1022, 0d3EF3B2669F02676F;
	fma.rn.f64 	%fd1025, %fd1024, %fd1022, 0d3F1745CBA9AB0956;
	fma.rn.f64 	%fd1026, %fd1025, %fd1022, 0d3F3C71C72D1B5154;
	fma.rn.f64 	%fd1027, %fd1026, %fd1022, 0d3F624924923BE72D;
	fma.rn.f64 	%fd1028, %fd1027, %fd1022, 0d3F8999999999A3C4;
	fma.rn.f64 	%fd1029, %fd1028, %fd1022, 0d3FB5555555555554;
	sub.f64 	%fd1030, %fd1013, %fd1021;
	add.f64 	%fd1031, %fd1030, %fd1030;
	neg.f64 	%fd1032, %fd1021;
	fma.rn.f64 	%fd1033, %fd1032, %fd1013, %fd1031;
	mul.f64 	%fd1034, %fd1019, %fd1033;
	mul.f64 	%fd1035, %fd1022, %fd1029;
	fma.rn.f64 	%fd1036, %fd1035, %fd1021, %fd1034;
	xor.b32  	%r571, %r936, -2147483648;
	mov.b32 	%r572, 1127219200;
	mov.b64 	%fd1037, {%r571, %r572};
	sub.f64 	%fd1038, %fd1037, %fd1;
	fma.rn.f64 	%fd1039, %fd1038, 0d3FE62E42FEFA39EF, %fd1021;
	fma.rn.f64 	%fd1040, %fd1038, 0dBFE62E42FEFA39EF, %fd1039;
	sub.f64 	%fd1041, %fd1040, %fd1021;
	sub.f64 	%fd1042, %fd1036, %fd1041;
	fma.rn.f64 	%fd1043, %fd1038, 0d3C7ABC9E3B39803F, %fd1042;
	add.f64 	%fd2339, %fd1039, %fd1043;
	bra.uni 	$L__BB0_174;
$L__BB0_173:
	fma.rn.f64 	%fd1012, %fd2327, 0d7FF0000000000000, 0d7FF0000000000000;
	{
	.reg .b32 %temp; 
	mov.b64 	{%temp, %r563}, %fd2327;
	}
	and.b32  	%r564, %r563, 2147483647;
	setp.eq.s32 	%p107, %r564, 0;
	selp.f64 	%fd2339, 0dFFF0000000000000, %fd1012, %p107;
$L__BB0_174:
	ld.param.u64 	%rd985, [calsg1_kernel_param_30];
	mul.f64 	%fd1044, %fd2339, 0d3C695355BAAAFAD3;
	fma.rn.f64 	%fd114, %fd2339, 0d3FDBCB7B1526E50E, %fd1044;
	cvta.to.global.u64 	%rd397, %rd985;
	mul.wide.s32 	%rd398, %r113, 4;
	add.s64 	%rd399, %rd397, %rd398;
	ld.global.u32 	%r157, [%rd399];
	mov.b32 	%r937, 0;
$L__BB0_175:
	mov.u32 	%r158, %r937;
	setp.eq.s32 	%p109, %r158, %r7;
	mov.b32 	%r938, 0;
	@%p109 bra 	$L__BB0_177;
	add.s32 	%r937, %r158, 1;
	mul.wide.u32 	%rd400, %r158, 8;
	add.s64 	%rd401, %rd21, %rd400;
	ld.global.f64 	%fd1045, [%rd401+8];
	setp.geu.f64 	%p110, %fd114, %fd1045;
	mov.u32 	%r938, %r158;
	@%p110 bra 	$L__BB0_175;
$L__BB0_177:
	ld.param.u64 	%rd983, [calsg1_kernel_param_29];
	cvta.to.global.u64 	%rd402, %rd983;
	mul.wide.s32 	%rd403, %r113, 4;
	add.s64 	%rd54, %rd402, %rd403;
	ld.global.u32 	%r575, [%rd54+4692];
	setp.lt.s32 	%p111, %r575, 1;
	@%p111 bra 	$L__BB0_205;
	mad.lo.s32 	%r577, %r1, 246, %r157;
	add.s32 	%r161, %r577, 123;
	mul.lo.s32 	%r162, %r938, 5;
	mov.b32 	%r939, 0;
$L__BB0_179:
	@%p89 bra 	$L__BB0_191;
	setp.lt.u32 	%p113, %r3, 7;
	mad.lo.s32 	%r164, %r939, 17220, %r161;
	mov.b32 	%r941, 0;
	@%p113 bra 	$L__BB0_183;
	mov.b32 	%r943, 0;
$L__BB0_182:
	.pragma "nounroll";
	mad.lo.s32 	%r580, %r943, 68880, %r164;
	mul.wide.s32 	%rd404, %r580, 8;
	add.s64 	%rd405, %rd7, %rd404;
	ld.global.f64 	%fd1046, [%rd405];
	mul.wide.u32 	%rd406, %r943, 8;
	add.s64 	%rd407, %rd16, %rd406;
	st.global.f64 	[%rd407], %fd1046;
	mad.lo.s32 	%r581, %r943, 5, %r939;
	mul.wide.u32 	%rd408, %r581, 8;
	add.s64 	%rd409, %rd11, %rd408;
	st.global.f64 	[%rd409], %fd1046;
	ld.global.f64 	%fd1047, [%rd405+551040];
	st.global.f64 	[%rd407+8], %fd1047;
	st.global.f64 	[%rd409+40], %fd1047;
	ld.global.f64 	%fd1048, [%rd405+1102080];
	st.global.f64 	[%rd407+16], %fd1048;
	add.s32 	%r582, %r581, 10;
	mul.wide.u32 	%rd410, %r582, 8;
	add.s64 	%rd411, %rd11, %rd410;
	st.global.f64 	[%rd411], %fd1048;
	ld.global.f64 	%fd1049, [%rd405+1653120];
	st.global.f64 	[%rd407+24], %fd1049;
	add.s32 	%r583, %r581, 15;
	mul.wide.u32 	%rd412, %r583, 8;
	add.s64 	%rd413, %rd11, %rd412;
	st.global.f64 	[%rd413], %fd1049;
	ld.global.f64 	%fd1050, [%rd405+2204160];
	st.global.f64 	[%rd407+32], %fd1050;
	add.s32 	%r584, %r581, 20;
	mul.wide.u32 	%rd414, %r584, 8;
	add.s64 	%rd415, %rd11, %rd414;
	st.global.f64 	[%rd415], %fd1050;
	ld.global.f64 	%fd1051, [%rd405+2755200];
	st.global.f64 	[%rd407+40], %fd1051;
	add.s32 	%r585, %r581, 25;
	mul.wide.u32 	%rd416, %r585, 8;
	add.s64 	%rd417, %rd11, %rd416;
	st.global.f64 	[%rd417], %fd1051;
	ld.global.f64 	%fd1052, [%rd405+3306240];
	st.global.f64 	[%rd407+48], %fd1052;
	add.s32 	%r586, %r581, 30;
	mul.wide.u32 	%rd418, %r586, 8;
	add.s64 	%rd419, %rd11, %rd418;
	st.global.f64 	[%rd419], %fd1052;
	ld.global.f64 	%fd1053, [%rd405+3857280];
	st.global.f64 	[%rd407+56], %fd1053;
	add.s32 	%r587, %r581, 35;
	mul.wide.u32 	%rd420, %r587, 8;
	add.s64 	%rd421, %rd11, %rd420;
	st.global.f64 	[%rd421], %fd1053;
	add.s32 	%r943, %r943, 8;
	setp.eq.s32 	%p114, %r943, %r15;
	mov.u32 	%r941, %r15;
	@%p114 bra 	$L__BB0_183;
	bra.uni 	$L__BB0_182;
$L__BB0_183:
	setp.eq.s32 	%p115, %r8, 0;
	@%p115 bra 	$L__BB0_191;
	add.s32 	%r588, %r8, -1;
	setp.lt.u32 	%p116, %r588, 3;
	@%p116 bra 	$L__BB0_186;
	mad.lo.s32 	%r589, %r941, 68880, %r164;
	mul.wide.s32 	%rd422, %r589, 8;
	add.s64 	%rd423, %rd7, %rd422;
	ld.global.f64 	%fd1054, [%rd423];
	mul.wide.u32 	%rd424, %r941, 8;
	add.s64 	%rd425, %rd16, %rd424;
	st.global.f64 	[%rd425], %fd1054;
	mad.lo.s32 	%r590, %r941, 5, %r939;
	mul.wide.u32 	%rd426, %r590, 8;
	add.s64 	%rd427, %rd11, %rd426;
	st.global.f64 	[%rd427], %fd1054;
	ld.global.f64 	%fd1055, [%rd423+551040];
	st.global.f64 	[%rd425+8], %fd1055;
	add.s32 	%r591, %r590, 5;
	mul.wide.u32 	%rd428, %r591, 8;
	add.s64 	%rd429, %rd11, %rd428;
	st.global.f64 	[%rd429], %fd1055;
	ld.global.f64 	%fd1056, [%rd423+1102080];
	st.global.f64 	[%rd425+16], %fd1056;
	add.s32 	%r592, %r590, 10;
	mul.wide.u32 	%rd430, %r592, 8;
	add.s64 	%rd431, %rd11, %rd430;
	st.global.f64 	[%rd431], %fd1056;
	ld.global.f64 	%fd1057, [%rd423+1653120];
	st.global.f64 	[%rd425+24], %fd1057;
	add.s32 	%r593, %r590, 15;
	mul.wide.u32 	%rd432, %r593, 8;
	add.s64 	%rd433, %rd11, %rd432;
	st.global.f64 	[%rd433], %fd1057;
	add.s32 	%r941, %r941, 4;
$L__BB0_186:
	setp.eq.s32 	%p117, %r9, 0;
	@%p117 bra 	$L__BB0_191;
	setp.eq.s32 	%p118, %r9, 1;
	@%p118 bra 	$L__BB0_189;
	mad.lo.s32 	%r594, %r941, 68880, %r164;
	mul.wide.s32 	%rd434, %r594, 8;
	add.s64 	%rd435, %rd7, %rd434;
	ld.global.f64 	%fd1058, [%rd435];
	mul.wide.u32 	%rd436, %r941, 8;
	add.s64 	%rd437, %rd16, %rd436;
	st.global.f64 	[%rd437], %fd1058;
	mad.lo.s32 	%r595, %r941, 5, %r939;
	mul.wide.u32 	%rd438, %r595, 8;
	add.s64 	%rd439, %rd11, %rd438;
	st.global.f64 	[%rd439], %fd1058;
	ld.global.f64 	%fd1059, [%rd435+551040];
	st.global.f64 	[%rd437+8], %fd1059;
	add.s32 	%r596, %r595, 5;
	mul.wide.u32 	%rd440, %r596, 8;
	add.s64 	%rd441, %rd11, %rd440;
	st.global.f64 	[%rd441], %fd1059;
	add.s32 	%r941, %r941, 2;
$L__BB0_189:
	setp.eq.s32 	%p119, %r10, 0;
	@%p119 bra 	$L__BB0_191;
	mad.lo.s32 	%r597, %r941, 68880, %r164;
	mul.wide.s32 	%rd442, %r597, 8;
	add.s64 	%rd443, %rd7, %rd442;
	ld.global.f64 	%fd1060, [%rd443];
	mul.wide.u32 	%rd444, %r941, 8;
	add.s64 	%rd445, %rd16, %rd444;
	st.global.f64 	[%rd445], %fd1060;
	mad.lo.s32 	%r598, %r941, 5, %r939;
	mul.wide.u32 	%rd446, %r598, 8;
	add.s64 	%rd447, %rd11, %rd446;
	st.global.f64 	[%rd447], %fd1060;
$L__BB0_191:
	setp.lt.s32 	%p120, %r353, 3;
	@%p120 bra 	$L__BB0_197;
	setp.eq.s32 	%p121, %r4, 0;
	mov.b32 	%r945, 1;
	@%p121 bra 	$L__BB0_195;
	mov.b32 	%r944, 1;
$L__BB0_194:
	mul.wide.u32 	%rd448, %r944, 8;
	add.s64 	%rd449, %rd21, %rd448;
	ld.global.f64 	%fd1061, [%rd449+8];
	ld.global.f64 	%fd1062, [%rd449];
	sub.f64 	%fd1063, %fd1061, %fd1062;
	div.rn.f64 	%fd1064, %fd1063, 0d4008000000000000;
	ld.global.f64 	%fd1065, [%rd449+-8];
	sub.f64 	%fd1066, %fd1062, %fd1065;
	div.rn.f64 	%fd1067, %fd1066, 0d4008000000000000;
	add.s64 	%rd450, %rd16, %rd448;
	ld.global.f64 	%fd1068, [%rd450+8];
	ld.global.f64 	%fd1069, [%rd450];
	sub.f64 	%fd1070, %fd1068, %fd1069;
	div.rn.f64 	%fd1071, %fd1070, %fd1063;
	ld.global.f64 	%fd1072, [%rd450+-8];
	sub.f64 	%fd1073, %fd1069, %fd1072;
	div.rn.f64 	%fd1074, %fd1073, %fd1066;
	mad.lo.s32 	%r601, %r944, 3, -3;
	mul.wide.s32 	%rd451, %r601, 8;
	add.s64 	%rd452, %rd17, %rd451;
	st.global.f64 	[%rd452], %fd1067;
	st.global.f64 	[%rd452+16], %fd1064;
	add.f64 	%fd1075, %fd1064, %fd1067;
	add.f64 	%fd1076, %fd1075, %fd1075;
	st.global.f64 	[%rd452+8], %fd1076;
	sub.f64 	%fd1077, %fd1071, %fd1074;
	mul.wide.s32 	%rd453, %r944, 8;
	add.s64 	%rd454, %rd14, %rd453;
	st.global.f64 	[%rd454+-8], %fd1077;
	add.s32 	%r945, %r944, 2;
	ld.global.f64 	%fd1078, [%rd449+16];
	ld.global.f64 	%fd1079, [%rd449+8];
	sub.f64 	%fd1080, %fd1078, %fd1079;
	div.rn.f64 	%fd1081, %fd1080, 0d4008000000000000;
	ld.global.f64 	%fd1082, [%rd449];
	sub.f64 	%fd1083, %fd1079, %fd1082;
	div.rn.f64 	%fd1084, %fd1083, 0d4008000000000000;
	ld.global.f64 	%fd1085, [%rd450+16];
	ld.global.f64 	%fd1086, [%rd450+8];
	sub.f64 	%fd1087, %fd1085, %fd1086;
	div.rn.f64 	%fd1088, %fd1087, %fd1080;
	ld.global.f64 	%fd1089, [%rd450];
	sub.f64 	%fd1090, %fd1086, %fd1089;
	div.rn.f64 	%fd1091, %fd1090, %fd1083;
	st.global.f64 	[%rd452+24], %fd1084;
	st.global.f64 	[%rd452+40], %fd1081;
	add.f64 	%fd1092, %fd1081, %fd1084;
	add.f64 	%fd1093, %fd1092, %fd1092;
	st.global.f64 	[%rd452+32], %fd1093;
	sub.f64 	%fd1094, %fd1088, %fd1091;
	st.global.f64 	[%rd454], %fd1094;
	add.s32 	%r602, %r944, 1;
	setp.ne.s32 	%p122, %r602, %r16;
	mov.u32 	%r944, %r945;
	@%p122 bra 	$L__BB0_194;
$L__BB0_195:
	setp.eq.s32 	%p123, %r10, 0;
	@%p123 bra 	$L__BB0_197;
	mul.wide.u32 	%rd455, %r945, 8;
	add.s64 	%rd456, %rd21, %rd455;
	ld.global.f64 	%fd1095, [%rd456+8];
	ld.global.f64 	%fd1096, [%rd456];
	sub.f64 	%fd1097, %fd1095, %fd1096;
	div.rn.f64 	%fd1098, %fd1097, 0d4008000000000000;
	mul.wide.s32 	%rd457, %r945, 8;
	add.s64 	%rd458, %rd21, %rd457;
	ld.global.f64 	%fd1099, [%rd458+-8];
	sub.f64 	%fd1100, %fd1096, %fd1099;
	div.rn.f64 	%fd1101, %fd1100, 0d4008000000000000;
	add.s64 	%rd459, %rd16, %rd455;
	ld.global.f64 	%fd1102, [%rd459+8];
	ld.global.f64 	%fd1103, [%rd459];
	sub.f64 	%fd1104, %fd1102, %fd1103;
	div.rn.f64 	%fd1105, %fd1104, %fd1097;
	add.s64 	%rd460, %rd16, %rd457;
	ld.global.f64 	%fd1106, [%rd460+-8];
	sub.f64 	%fd1107, %fd1103, %fd1106;
	div.rn.f64 	%fd1108, %fd1107, %fd1100;
	mad.lo.s32 	%r603, %r945, 3, -3;
	mul.wide.s32 	%rd461, %r603, 8;
	add.s64 	%rd462, %rd17, %rd461;
	st.global.f64 	[%rd462], %fd1101;
	st.global.f64 	[%rd462+16], %fd1098;
	add.f64 	%fd1109, %fd1098, %fd1101;
	add.f64 	%fd1110, %fd1109, %fd1109;
	st.global.f64 	[%rd462+8], %fd1110;
	sub.f64 	%fd1111, %fd1105, %fd1108;
	add.s64 	%rd463, %rd14, %rd457;
	st.global.f64 	[%rd463+-8], %fd1111;
$L__BB0_197:
	setp.lt.s32 	%p124, %r353, 4;
	mov.b64 	%rd464, 0;
	st.global.u64 	[%rd17], %rd464;
	st.global.u64 	[%rd23], %rd464;
	ld.global.f64 	%fd1112, [%rd16+16];
	ld.global.f64 	%fd1113, [%rd16];
	sub.f64 	%fd1114, %fd1112, %fd1113;
	ld.global.f64 	%fd1115, [%rd21+16];
	ld.global.f64 	%fd1116, [%rd21];
	sub.f64 	%fd1117, %fd1115, %fd1116;
	div.rn.f64 	%fd1118, %fd1114, %fd1117;
	ld.global.f64 	%fd1119, [%rd16+8];
	sub.f64 	%fd1120, %fd1119, %fd1113;
	ld.global.f64 	%fd1121, [%rd21+8];
	sub.f64 	%fd1122, %fd1121, %fd1116;
	div.rn.f64 	%fd1123, %fd1120, %fd1122;
	sub.f64 	%fd1124, %fd1118, %fd1123;
	sub.f64 	%fd1125, %fd1115, %fd1121;
	div.rn.f64 	%fd1126, %fd1124, %fd1125;
	st.global.f64 	[%rd15], %fd1126;
	mul.wide.s32 	%rd465, %r4, 8;
	add.s64 	%rd466, %rd16, %rd465;
	ld.global.f64 	%fd1127, [%rd466+16];
	ld.global.f64 	%fd1128, [%rd466];
	sub.f64 	%fd1129, %fd1127, %fd1128;
	ld.global.f64 	%fd1130, [%rd24+16];
	ld.global.f64 	%fd1131, [%rd24];
	sub.f64 	%fd1132, %fd1130, %fd1131;
	div.rn.f64 	%fd1133, %fd1129, %fd1132;
	ld.global.f64 	%fd1134, [%rd466+8];
	sub.f64 	%fd1135, %fd1134, %fd1128;
	ld.global.f64 	%fd1136, [%rd24+8];
	sub.f64 	%fd1137, %fd1136, %fd1131;
	div.rn.f64 	%fd1138, %fd1135, %fd1137;
	sub.f64 	%fd1139, %fd1133, %fd1138;
	sub.f64 	%fd1140, %fd1130, %fd1136;
	div.rn.f64 	%fd1141, %fd1139, %fd1140;
	st.global.f64 	[%rd25+8], %fd1141;
	ld.global.f64 	%fd1142, [%rd15];
	ld.global.f64 	%fd1143, [%rd21+8];
	ld.global.f64 	%fd1144, [%rd21];
	sub.f64 	%fd1145, %fd1143, %fd1144;
	mul.f64 	%fd1146, %fd1142, %fd1145;
	div.rn.f64 	%fd1147, %fd1146, 0d4008000000000000;
	ld.global.f64 	%fd1148, [%rd14];
	sub.f64 	%fd1149, %fd1148, %fd1147;
	st.global.f64 	[%rd14], %fd1149;
	ld.global.f64 	%fd1150, [%rd25+8];
	ld.global.f64 	%fd1151, [%rd24+16];
	ld.global.f64 	%fd1152, [%rd24+8];
	sub.f64 	%fd1153, %fd1151, %fd1152;
	mul.f64 	%fd1154, %fd1150, %fd1153;
	div.rn.f64 	%fd1155, %fd1154, 0d4008000000000000;
	add.s64 	%rd467, %rd14, %rd465;
	ld.global.f64 	%fd1156, [%rd467];
	sub.f64 	%fd1157, %fd1156, %fd1155;
	st.global.f64 	[%rd467], %fd1157;
	ld.global.f64 	%fd1158, [%rd17+16];
	ld.global.f64 	%fd1159, [%rd17+8];
	div.rn.f64 	%fd1160, %fd1158, %fd1159;
	st.global.f64 	[%rd17+16], %fd1160;
	ld.global.f64 	%fd1161, [%rd14];
	div.rn.f64 	%fd1162, %fd1161, %fd1159;
	st.global.f64 	[%rd14], %fd1162;
	mov.b64 	%rd468, 4607182418800017408;
	st.global.u64 	[%rd17+8], %rd468;
	@%p124 bra 	$L__BB0_298;
	setp.eq.s32 	%p125, %r6, 0;
	mov.b32 	%r947, 1;
	@%p125 bra 	$L__BB0_275;
	mov.b32 	%r946, 1;
$L__BB0_200:
	mul.lo.s32 	%r176, %r946, 3;
	mul.wide.u32 	%rd469, %r176, 8;
	add.s64 	%rd55, %rd17, %rd469;
	ld.global.f64 	%fd115, [%rd55];
	setp.neu.f64 	%p126, %fd115, 0d0000000000000000;
	mul.wide.u32 	%rd470, %r946, 8;
	add.s64 	%rd56, %rd14, %rd470;
	add.s32 	%r606, %r176, -1;
	mul.wide.s32 	%rd471, %r606, 8;
	add.s64 	%rd57, %rd17, %rd471;
	@%p126 bra 	$L__BB0_270;
	ld.global.f64 	%fd2340, [%rd56];
	bra.uni 	$L__BB0_271;
$L__BB0_202:
	setp.lt.s32 	%p169, %r209, 1;
	@%p169 bra 	$L__BB0_205;
	mov.b32 	%r963, 0;
$L__BB0_204:
	ld.param.u64 	%rd980, [calsg1_kernel_param_28];
	mad.lo.s32 	%r656, %r963, 391, %r113;
	cvta.to.global.u64 	%rd615, %rd980;
	mul.wide.s32 	%rd616, %r656, 8;
	add.s64 	%rd617, %rd615, %rd616;
	ld.global.f64 	%fd1501, [%rd617];
	mul.wide.u32 	%rd618, %r963, 8;
	add.s64 	%rd619, %rd18, %rd618;
	st.global.f64 	[%rd619], %fd1501;
	add.s32 	%r963, %r963, 1;
	ld.global.u32 	%r657, [%rd54+4692];
	setp.lt.s32 	%p170, %r963, %r657;
	@%p170 bra 	$L__BB0_204;
$L__BB0_205:
	ld.param.u64 	%rd978, [calsg1_kernel_param_14];
	ld.param.f64 	%fd2305, [calsg1_kernel_param_11];
	ld.global.f64 	%fd1502, [%rd20];
	mad.lo.s32 	%r659, %r113, 560, %r1;
	cvta.to.global.u64 	%rd620, %rd978;
	mul.wide.s32 	%rd621, %r659, 8;
	add.s64 	%rd77, %rd620, %rd621;
	ld.global.f64 	%fd1503, [%rd77];
	ld.global.f64 	%fd1504, [%rd77+1120];
	add.f64 	%fd1505, %fd1503, %fd1504;
	ld.global.f64 	%fd1506, [%rd77+1680];
	add.f64 	%fd1507, %fd1505, %fd1506;
	ld.global.f64 	%fd1508, [%rd77+2240];
	add.f64 	%fd1509, %fd1507, %fd1508;
	ld.global.f64 	%fd1510, [%rd77+3920];
	add.f64 	%fd1511, %fd1509, %fd1510;
	mul.f64 	%fd1512, %fd1502, %fd1511;
	mul.wide.u32 	%rd622, %r362, 8;
	add.s64 	%rd78, %rd19, %rd622;
	st.global.f64 	[%rd78], %fd1512;
	mov.f64 	%fd1513, 0d4010000000000000;
	{
	.reg .b32 %temp; 
	mov.b64 	{%temp, %r212}, %fd1513;
	}
	and.b32  	%r660, %r212, 2146435072;
	setp.eq.s32 	%p171, %r660, 1072693248;
	and.b32  	%r661, %r212, 2147483647;
	setp.ne.s32 	%p172, %r661, 1071644672;
	and.pred  	%p1, %p171, %p172;
	mul.f64 	%fd155, %fd2305, 0d3FD0000000000000;
	add.f64 	%fd156, %fd2305, 0dBFF0000000000000;
	add.s64 	%rd79, %rd2, 32;
	add.s64 	%rd80, %rd3, 16;
	mov.b32 	%r964, 0;
$L__BB0_206:
	ld.param.u32 	%r875, [calsg1_kernel_param_4];
	setp.lt.s32 	%p173, %r875, 1;
	@%p173 bra 	$L__BB0_348;
	ld.param.u64 	%rd974, [calsg1_kernel_param_1];
	cvta.to.global.u64 	%rd623, %rd974;
	mul.wide.s32 	%rd624, %r349, 8;
	add.s64 	%rd625, %rd623, %rd624;
	ld.global.f64 	%fd1514, [%rd625+-8];
	mul.wide.s32 	%rd626, %r350, 8;
	add.s64 	%rd627, %rd623, %rd626;
	ld.global.f64 	%fd1515, [%rd627+-8];
	mul.f64 	%fd1516, %fd1514, %fd1514;
	mul.f64 	%fd1517, %fd1515, %fd1515;
	sub.f64 	%fd1518, %fd1517, %fd1516;
	add.f64 	%fd1519, %fd1514, %fd1514;
	div.rn.f64 	%fd1520, %fd1519, %fd1518;
	mul.f64 	%fd157, %fd1520, 0d3FD0000000000000;
	mov.f64 	%fd1521, 0d4000000000000000;
	div.rn.f64 	%fd158, %fd1521, %fd1514;
	mov.b32 	%r965, 0;
$L__BB0_208:
	setp.lt.s32 	%p174, %r349, 1;
	mov.f64 	%fd2353, 0d0000000000000000;
	@%p174 bra 	$L__BB0_252;
	neg.s32 	%r215, %r965;
	mov.f64 	%fd2353, 0d0000000000000000;
	mov.b32 	%r966, 0;
$L__BB0_210:
	mul.wide.u32 	%rd628, %r966, 4;
	add.s64 	%rd629, %rd4, %rd628;
	ld.global.u32 	%r217, [%rd629];
	setp.lt.s32 	%p175, %r217, 1;
	@%p175 bra 	$L__BB0_251;
	mul.lo.s32 	%r218, %r966, 23;
	mul.wide.u32 	%rd630, %r966, 8;
	add.s64 	%rd81, %rd1, %rd630;
	and.b32  	%r219, %r217, 7;
	setp.lt.u32 	%p176, %r217, 8;
	mov.b32 	%r971, 0;
	@%p176 bra 	$L__BB0_230;
	and.b32  	%r971, %r217, 2147483640;
	mul.wide.u32 	%rd631, %r218, 8;
	add.s64 	%rd988, %rd79, %rd631;
	mul.wide.u32 	%rd632, %r218, 4;
	add.s64 	%rd987, %rd80, %rd632;
	mov.b32 	%r969, 0;
	mov.u32 	%r967, %r215;
	mov.u32 	%r968, %r218;
$L__BB0_213:
	.pragma "nounroll";
	setp.eq.s32 	%p177, %r967, 0;
	@%p177 bra 	$L__BB0_215;
	mul.wide.u32 	%rd633, %r968, 4;
	add.s64 	%rd634, %rd3, %rd633;
	ld.global.u32 	%r666, [%rd634];
	mul.wide.u32 	%rd635, %r968, 8;
	add.s64 	%rd636, %rd2, %rd635;
	ld.global.f64 	%fd1525, [%rd636];
	ld.global.f64 	%fd1526, [%rd81];
	mul.f64 	%fd1527, %fd1525, %fd1526;
	div.rn.f64 	%fd1528, %fd1527, %fd296;
	mul.wide.s32 	%rd637, %r666, 8;
	add.s64 	%rd638, %rd19, %rd637;
	ld.global.f64 	%fd1529, [%rd638];
	fma.rn.f64 	%fd2353, %fd1529, %fd1528, %fd2353;
$L__BB0_215:
	add.s32 	%r667, %r969, 1;
	setp.eq.s32 	%p178, %r667, %r965;
	@%p178 bra 	$L__BB0_217;
	ld.global.u32 	%r668, [%rd987+-12];
	ld.global.f64 	%fd1530, [%rd988+-24];
	ld.global.f64 	%fd1531, [%rd81];
	mul.f64 	%fd1532, %fd1530, %fd1531;
	div.rn.f64 	%fd1533, %fd1532, %fd296;
	mul.wide.s32 	%rd639, %r668, 8;
	add.s64 	%rd640, %rd19, %rd639;
	ld.global.f64 	%fd1534, [%rd640];
	fma.rn.f64 	%fd2353, %fd1534, %fd1533, %fd2353;
$L__BB0_217:
	add.s32 	%r669, %r969, 2;
	setp.eq.s32 	%p179, %r669, %r965;
	@%p179 bra 	$L__BB0_219;
	ld.global.u32 	%r670, [%rd987+-8];
	ld.global.f64 	%fd1535, [%rd988+-16];
	ld.global.f64 	%fd1536, [%rd81];
	mul.f64 	%fd1537, %fd1535, %fd1536;
	div.rn.f64 	%fd1538, %fd1537, %fd296;
	mul.wide.s32 	%rd641, %r670, 8;
	add.s64 	%rd642, %rd19, %rd641;
	ld.global.f64 	%fd1539, [%rd642];
	fma.rn.f64 	%fd2353, %fd1539, %fd1538, %fd2353;
$L__BB0_219:
	add.s32 	%r671, %r969, 3;
	setp.eq.s32 	%p180, %r671, %r965;
	@%p180 bra 	$L__BB0_221;
	ld.global.u32 	%r672, [%rd987+-4];
	ld.global.f64 	%fd1540, [%rd988+-8];
	ld.global.f64 	%fd1541, [%rd81];
	mul.f64 	%fd1542, %fd1540, %fd1541;
	div.rn.f64 	%fd1543, %fd1542, %fd296;
	mul.wide.s32 	%rd643, %r672, 8;
	add.s64 	%rd644, %rd19, %rd643;
	ld.global.f64 	%fd1544, [%rd644];
	fma.rn.f64 	%fd2353, %fd1544, %fd1543, %fd2353;
$L__BB0_221:
	add.s32 	%r673, %r969, 4;
	setp.eq.s32 	%p181, %r673, %r965;
	@%p181 bra 	$L__BB0_223;
	ld.global.u32 	%r674, [%rd987];
	ld.global.f64 	%fd1545, [%rd988];
	ld.global.f64 	%fd1546, [%rd81];
	mul.f64 	%fd1547, %fd1545, %fd1546;
	div.rn.f64 	%fd1548, %fd1547, %fd296;
	mul.wide.s32 	%rd645, %r674, 8;
	add.s64 	%rd646, %rd19, %rd645;
	ld.global.f64 	%fd1549, [%rd646];
	fma.rn.f64 	%fd2353, %fd1549, %fd1548, %fd2353;
$L__BB0_223:
	add.s32 	%r675, %r969, 5;
	setp.eq.s32 	%p182, %r675, %r965;
	@%p182 bra 	$L__BB0_225;
	ld.global.u32 	%r676, [%rd987+4];
	ld.global.f64 	%fd1550, [%rd988+8];
	ld.global.f64 	%fd1551, [%rd81];
	mul.f64 	%fd1552, %fd1550, %fd1551;
	div.rn.f64 	%fd1553, %fd1552, %fd296;
	mul.wide.s32 	%rd647, %r676, 8;
	add.s64 	%rd648, %rd19, %rd647;
	ld.global.f64 	%fd1554, [%rd648];
	fma.rn.f64 	%fd2353, %fd1554, %fd1553, %fd2353;
$L__BB0_225:
	add.s32 	%r677, %r969, 6;
	setp.eq.s32 	%p183, %r677, %r965;
	@%p183 bra 	$L__BB0_227;
	ld.global.u32 	%r678, [%rd987+8];
	ld.global.f64 	%fd1555, [%rd988+16];
	ld.global.f64 	%fd1556, [%rd81];
	mul.f64 	%fd1557, %fd1555, %fd1556;
	div.rn.f64 	%fd1558, %fd1557, %fd296;
	mul.wide.s32 	%rd649, %r678, 8;
	add.s64 	%rd650, %rd19, %rd649;
	ld.global.f64 	%fd1559, [%rd650];
	fma.rn.f64 	%fd2353, %fd1559, %fd1558, %fd2353;
$L__BB0_227:
	add.s32 	%r679, %r969, 7;
	setp.eq.s32 	%p184, %r679, %r965;
	@%p184 bra 	$L__BB0_229;
	ld.global.u32 	%r680, [%rd987+12];
	ld.global.f64 	%fd1560, [%rd988+24];
	ld.global.f64 	%fd1561, [%rd81];
	mul.f64 	%fd1562, %fd1560, %fd1561;
	div.rn.f64 	%fd1563, %fd1562, %fd296;
	mul.wide.s32 	%rd651, %r680, 8;
	add.s64 	%rd652, %rd19, %rd651;
	ld.global.f64 	%fd1564, [%rd652];
	fma.rn.f64 	%fd2353, %fd1564, %fd1563, %fd2353;
$L__BB0_229:
	add.s32 	%r969, %r969, 8;
	add.s32 	%r968, %r968, 8;
	add.s32 	%r967, %r967, 8;
	add.s64 	%rd988, %rd988, 64;
	add.s64 	%rd987, %rd987, 32;
	setp.ne.s32 	%p185, %r969, %r971;
	@%p185 bra 	$L__BB0_213;
$L__BB0_230:
	setp.eq.s32 	%p186, %r219, 0;
	@%p186 bra 	$L__BB0_251;
	and.b32  	%r228, %r217, 3;
	setp.lt.u32 	%p187, %r219, 4;
	@%p187 bra 	$L__BB0_241;
	setp.eq.s32 	%p188, %r971, %r965;
	@%p188 bra 	$L__BB0_234;
	add.s32 	%r681, %r971, %r218;
	mul.wide.u32 	%rd653, %r681, 4;
	add.s64 	%rd654, %rd3, %rd653;
	ld.global.u32 	%r682, [%rd654];
	mul.wide.u32 	%rd655, %r681, 8;
	add.s64 	%rd656, %rd2, %rd655;
	ld.global.f64 	%fd1566, [%rd656];
	ld.global.f64 	%fd1567, [%rd81];
	mul.f64 	%fd1568, %fd1566, %fd1567;
	div.rn.f64 	%fd1569, %fd1568, %fd296;
	mul.wide.s32 	%rd657, %r682, 8;
	add.s64 	%rd658, %rd19, %rd657;
	ld.global.f64 	%fd1570, [%rd658];
	fma.rn.f64 	%fd2353, %fd1570, %fd1569, %fd2353;
$L__BB0_234:
	add.s32 	%r683, %r971, 1;
	setp.eq.s32 	%p189, %r683, %r965;
	cvt.u64.u32 	%rd659, %r218;
	cvt.u64.u32 	%rd660, %r971;
	add.s64 	%rd661, %rd660, %rd659;
	shl.b64 	%rd662, %rd661, 3;
	add.s64 	%rd88, %rd2, %rd662;
	shl.b64 	%rd663, %rd661, 2;
	add.s64 	%rd89, %rd3, %rd663;
	@%p189 bra 	$L__BB0_236;
	ld.global.u32 	%r684, [%rd89+4];
	ld.global.f64 	%fd1571, [%rd88+8];
	ld.global.f64 	%fd1572, [%rd81];
	mul.f64 	%fd1573, %fd1571, %fd1572;
	div.rn.f64 	%fd1574, %fd1573, %fd296;
	mul.wide.s32 	%rd664, %r684, 8;
	add.s64 	%rd665, %rd19, %rd664;
	ld.global.f64 	%fd1575, [%rd665];
	fma.rn.f64 	%fd2353, %fd1575, %fd1574, %fd2353;
$L__BB0_236:
	add.s32 	%r685, %r971, 2;
	setp.eq.s32 	%p190, %r685, %r965;
	@%p190 bra 	$L__BB0_238;
	ld.global.u32 	%r686, [%rd89+8];
	ld.global.f64 	%fd1576, [%rd88+16];
	ld.global.f64 	%fd1577, [%rd81];
	mul.f64 	%fd1578, %fd1576, %fd1577;
	div.rn.f64 	%fd1579, %fd1578, %fd296;
	mul.wide.s32 	%rd666, %r686, 8;
	add.s64 	%rd667, %rd19, %rd666;
	ld.global.f64 	%fd1580, [%rd667];
	fma.rn.f64 	%fd2353, %fd1580, %fd1579, %fd2353;
$L__BB0_238:
	add.s32 	%r687, %r971, 3;
	setp.eq.s32 	%p191, %r687, %r965;
	@%p191 bra 	$L__BB0_240;
	ld.global.u32 	%r688, [%rd89+12];
	ld.global.f64 	%fd1581, [%rd88+24];
	ld.global.f64 	%fd1582, [%rd81];
	mul.f64 	%fd1583, %fd1581, %fd1582;
	div.rn.f64 	%fd1584, %fd1583, %fd296;
	mul.wide.s32 	%rd668, %r688, 8;
	add.s64 	%rd669, %rd19, %rd668;
	ld.global.f64 	%fd1585, [%rd669];
	fma.rn.f64 	%fd2353, %fd1585, %fd1584, %fd2353;
$L__BB0_240:
	add.s32 	%r971, %r971, 4;
$L__BB0_241:
	setp.eq.s32 	%p192, %r228, 0;
	@%p192 bra 	$L__BB0_251;
	setp.eq.s32 	%p193, %r228, 1;
	@%p193 bra 	$L__BB0_248;
	setp.eq.s32 	%p194, %r971, %r965;
	@%p194 bra 	$L__BB0_245;
	add.s32 	%r689, %r971, %r218;
	mul.wide.u32 	%rd670, %r689, 4;
	add.s64 	%rd671, %rd3, %rd670;
	ld.global.u32 	%r690, [%rd671];
	mul.wide.u32 	%rd672, %r689, 8;
	add.s64 	%rd673, %rd2, %rd672;
	ld.global.f64 	%fd1587, [%rd673];
	ld.global.f64 	%fd1588, [%rd81];
	mul.f64 	%fd1589, %fd1587, %fd1588;
	div.rn.f64 	%fd1590, %fd1589, %fd296;
	mul.wide.s32 	%rd674, %r690, 8;
	add.s64 	%rd675, %rd19, %rd674;
	ld.global.f64 	%fd1591, [%rd675];
	fma.rn.f64 	%fd2353, %fd1591, %fd1590, %fd2353;
$L__BB0_245:
	add.s32 	%r691, %r971, 1;
	setp.eq.s32 	%p195, %r691, %r965;
	@%p195 bra 	$L__BB0_247;
	cvt.u64.u32 	%rd676, %r218;
	cvt.u64.u32 	%rd677, %r971;
	add.s64 	%rd678, %rd677, %rd676;
	shl.b64 	%rd679, %rd678, 2;
	add.s64 	%rd680, %rd3, %rd679;
	ld.global.u32 	%r692, [%rd680+4];
	shl.b64 	%rd681, %rd678, 3;
	add.s64 	%rd682, %rd2, %rd681;
	ld.global.f64 	%fd1592, [%rd682+8];
	ld.global.f64 	%fd1593, [%rd81];
	mul.f64 	%fd1594, %fd1592, %fd1593;
	div.rn.f64 	%fd1595, %fd1594, %fd296;
	mul.wide.s32 	%rd683, %r692, 8;
	add.s64 	%rd684, %rd19, %rd683;
	ld.global.f64 	%fd1596, [%rd684];
	fma.rn.f64 	%fd2353, %fd1596, %fd1595, %fd2353;
$L__BB0_247:
	add.s32 	%r971, %r971, 2;
$L__BB0_248:
	and.b32  	%r693, %r217, 1;
	setp.eq.b32 	%p196, %r693, 1;
	not.pred 	%p197, %p196;
	@%p197 bra 	$L__BB0_251;
	setp.eq.s32 	%p198, %r971, %r965;
	@%p198 bra 	$L__BB0_251;
	add.s32 	%r694, %r971, %r218;
	mul.wide.u32 	%rd685, %r694, 4;
	add.s64 	%rd686, %rd3, %rd685;
	ld.global.u32 	%r695, [%rd686];
	mul.wide.u32 	%rd687, %r694, 8;
	add.s64 	%rd688, %rd2, %rd687;
	ld.global.f64 	%fd1597, [%rd688];
	ld.global.f64 	%fd1598, [%rd81];
	mul.f64 	%fd1599, %fd1597, %fd1598;
	div.rn.f64 	%fd1600, %fd1599, %fd296;
	mul.wide.s32 	%rd689, %r695, 8;
	add.s64 	%rd690, %rd19, %rd689;
	ld.global.f64 	%fd1601, [%rd690];
	fma.rn.f64 	%fd2353, %fd1601, %fd1600, %fd2353;
$L__BB0_251:
	add.s32 	%r966, %r966, 1;
	setp.eq.s32 	%p199, %r966, %r349;
	@%p199 bra 	$L__BB0_252;
	bra.uni 	$L__BB0_210;
$L__BB0_252:
	setp.ge.s32 	%p200, %r349, %r350;
	mov.f64 	%fd2382, 0d0000000000000000;
	@%p200 bra 	$L__BB0_267;
	mov.f64 	%fd2382, 0d0000000000000000;
	mov.u32 	%r973, %r349;
$L__BB0_254:
	mul.wide.s32 	%rd691, %r973, 4;
	add.s64 	%rd692, %rd4, %rd691;
	ld.global.u32 	%r235, [%rd692];
	setp.lt.s32 	%p201, %r235, 1;
	@%p201 bra 	$L__BB0_266;
	mul.lo.s32 	%r236, %r973, 23;
	mul.wide.s32 	%rd693, %r973, 8;
	add.s64 	%rd694, %rd1, %rd693;
	ld.global.f64 	%fd199, [%rd694];
	and.b32  	%r237, %r235, 7;
	setp.lt.u32 	%p202, %r235, 8;
	mov.b32 	%r976, 0;
	@%p202 bra 	$L__BB0_258;
	and.b32  	%r976, %r235, 2147483640;
	mov.b32 	%r974, 0;
$L__BB0_257:
	.pragma "nounroll";
	add.s32 	%r698, %r974, %r236;
	mul.wide.s32 	%rd695, %r698, 4;
	add.s64 	%rd696, %rd3, %rd695;
	ld.global.u32 	%r699, [%rd696];
	mul.wide.s32 	%rd697, %r698, 8;
	add.s64 	%rd698, %rd2, %rd697;
	ld.global.f64 	%fd1605, [%rd698];
	mul.f64 	%fd1606, %fd1605, %fd199;
	div.rn.f64 	%fd1607, %fd1606, %fd296;
	mul.wide.s32 	%rd699, %r699, 8;
	add.s64 	%rd700, %rd19, %rd699;
	ld.global.f64 	%fd1608, [%rd700];
	fma.rn.f64 	%fd1609, %fd1608, %fd1607, %fd2382;
	ld.global.u32 	%r700, [%rd696+4];
	ld.global.f64 	%fd1610, [%rd698+8];
	mul.f64 	%fd1611, %fd1610, %fd199;
	div.rn.f64 	%fd1612, %fd1611, %fd296;
	mul.wide.s32 	%rd701, %r700, 8;
	add.s64 	%rd702, %rd19, %rd701;
	ld.global.f64 	%fd1613, [%rd702];
	fma.rn.f64 	%fd1614, %fd1613, %fd1612, %fd1609;
	ld.global.u32 	%r701, [%rd696+8];
	ld.global.f64 	%fd1615, [%rd698+16];
	mul.f64 	%fd1616, %fd1615, %fd199;
	div.rn.f64 	%fd1617, %fd1616, %fd296;
	mul.wide.s32 	%rd703, %r701, 8;
	add.s64 	%rd704, %rd19, %rd703;
	ld.global.f64 	%fd1618, [%rd704];
	fma.rn.f64 	%fd1619, %fd1618, %fd1617, %fd1614;
	ld.global.u32 	%r702, [%rd696+12];
	ld.global.f64 	%fd1620, [%rd698+24];
	mul.f64 	%fd1621, %fd1620, %fd199;
	div.rn.f64 	%fd1622, %fd1621, %fd296;
	mul.wide.s32 	%rd705, %r702, 8;
	add.s64 	%rd706, %rd19, %rd705;
	ld.global.f64 	%fd1623, [%rd706];
	fma.rn.f64 	%fd1624, %fd1623, %fd1622, %fd1619;
	ld.global.u32 	%r703, [%rd696+16];
	ld.global.f64 	%fd1625, [%rd698+32];
	mul.f64 	%fd1626, %fd1625, %fd199;
	div.rn.f64 	%fd1627, %fd1626, %fd296;
	mul.wide.s32 	%rd707, %r703, 8;
	add.s64 	%rd708, %rd19, %rd707;
	ld.global.f64 	%fd1628, [%rd708];
	fma.rn.f64 	%fd1629, %fd1628, %fd1627, %fd1624;
	ld.global.u32 	%r704, [%rd696+20];
	ld.global.f64 	%fd1630, [%rd698+40];
	mul.f64 	%fd1631, %fd1630, %fd199;
	div.rn.f64 	%fd1632, %fd1631, %fd296;
	mul.wide.s32 	%rd709, %r704, 8;
	add.s64 	%rd710, %rd19, %rd709;
	ld.global.f64 	%fd1633, [%rd710];
	fma.rn.f64 	%fd1634, %fd1633, %fd1632, %fd1629;
	ld.global.u32 	%r705, [%rd696+24];
	ld.global.f64 	%fd1635, [%rd698+48];
	mul.f64 	%fd1636, %fd1635, %fd199;
	div.rn.f64 	%fd1637, %fd1636, %fd296;
	mul.wide.s32 	%rd711, %r705, 8;
	add.s64 	%rd712, %rd19, %rd711;
	ld.global.f64 	%fd1638, [%rd712];
	fma.rn.f64 	%fd1639, %fd1638, %fd1637, %fd1634;
	ld.global.u32 	%r706, [%rd696+28];
	ld.global.f64 	%fd1640, [%rd698+56];
	mul.f64 	%fd1641, %fd1640, %fd199;
	div.rn.f64 	%fd1642, %fd1641, %fd296;
	mul.wide.s32 	%rd713, %r706, 8;
	add.s64 	%rd714, %rd19, %rd713;
	ld.global.f64 	%fd1643, [%rd714];
	fma.rn.f64 	%fd2382, %fd1643, %fd1642, %fd1639;
	add.s32 	%r974, %r974, 8;
	setp.ne.s32 	%p203, %r974, %r976;
	@%p203 bra 	$L__BB0_257;
$L__BB0_258:
	setp.eq.s32 	%p204, %r237, 0;
	@%p204 bra 	$L__BB0_266;
	and.b32  	%r242, %r235, 3;
	setp.lt.u32 	%p205, %r237, 4;
	@%p205 bra 	$L__BB0_261;
	add.s32 	%r707, %r976, %r236;
	mul.wide.s32 	%rd715, %r707, 4;
	add.s64 	%rd716, %rd3, %rd715;
	ld.global.u32 	%r708, [%rd716];
	mul.wide.s32 	%rd717, %r707, 8;
	add.s64 	%rd718, %rd2, %rd717;
	ld.global.f64 	%fd1645, [%rd718];
	mul.f64 	%fd1646, %fd1645, %fd199;
	div.rn.f64 	%fd1647, %fd1646, %fd296;
	mul.wide.s32 	%rd719, %r708, 8;
	add.s64 	%rd720, %rd19, %rd719;
	ld.global.f64 	%fd1648, [%rd720];
	fma.rn.f64 	%fd1649, %fd1648, %fd1647, %fd2382;
	ld.global.u32 	%r709, [%rd716+4];
	ld.global.f64 	%fd1650, [%rd718+8];
	mul.f64 	%fd1651, %fd1650, %fd199;
	div.rn.f64 	%fd1652, %fd1651, %fd296;
	mul.wide.s32 	%rd721, %r709, 8;
	add.s64 	%rd722, %rd19, %rd721;
	ld.global.f64 	%fd1653, [%rd722];
	fma.rn.f64 	%fd1654, %fd1653, %fd1652, %fd1649;
	ld.global.u32 	%r710, [%rd716+8];
	ld.global.f64 	%fd1655, [%rd718+16];
	mul.f64 	%fd1656, %fd1655, %fd199;
	div.rn.f64 	%fd1657, %fd1656, %fd296;
	mul.wide.s32 	%rd723, %r710, 8;
	add.s64 	%rd724, %rd19, %rd723;
	ld.global.f64 	%fd1658, [%rd724];
	fma.rn.f64 	%fd1659, %fd1658, %fd1657, %fd1654;
	ld.global.u32 	%r711, [%rd716+12];
	ld.global.f64 	%fd1660, [%rd718+24];
	mul.f64 	%fd1661, %fd1660, %fd199;
	div.rn.f64 	%fd1662, %fd1661, %fd296;
	mul.wide.s32 	%rd725, %r711, 8;
	add.s64 	%rd726, %rd19, %rd725;
	ld.global.f64 	%fd1663, [%rd726];
	fma.rn.f64 	%fd2382, %fd1663, %fd1662, %fd1659;
	add.s32 	%r976, %r976, 4;
$L__BB0_261:
	setp.eq.s32 	%p206, %r242, 0;
	@%p206 bra 	$L__BB0_266;
	setp.eq.s32 	%p207, %r242, 1;
	@%p207 bra 	$L__BB0_264;
	add.s32 	%r712, %r976, %r236;
	mul.wide.s32 	%rd727, %r712, 4;
	add.s64 	%rd728, %rd3, %rd727;
	ld.global.u32 	%r713, [%rd728];
	mul.wide.s32 	%rd729, %r712, 8;
	add.s64 	%rd730, %rd2, %rd729;
	ld.global.f64 	%fd1665, [%rd730];
	mul.f64 	%fd1666, %fd1665, %fd199;
	div.rn.f64 	%fd1667, %fd1666, %fd296;
	mul.wide.s32 	%rd731, %r713, 8;
	add.s64 	%rd732, %rd19, %rd731;
	ld.global.f64 	%fd1668, [%rd732];
	fma.rn.f64 	%fd1669, %fd1668, %fd1667, %fd2382;
	ld.global.u32 	%r714, [%rd728+4];
	ld.global.f64 	%fd1670, [%rd730+8];
	mul.f64 	%fd1671, %fd1670, %fd199;
	div.rn.f64 	%fd1672, %fd1671, %fd296;
	mul.wide.s32 	%rd733, %r714, 8;
	add.s64 	%rd734, %rd19, %rd733;
	ld.global.f64 	%fd1673, [%rd734];
	fma.rn.f64 	%fd2382, %fd1673, %fd1672, %fd1669;
	add.s32 	%r976, %r976, 2;
$L__BB0_264:
	and.b32  	%r715, %r235, 1;
	setp.eq.b32 	%p208, %r715, 1;
	not.pred 	%p209, %p208;
	@%p209 bra 	$L__BB0_266;
	add.s32 	%r716, %r976, %r236;
	mul.wide.s32 	%rd735, %r716, 4;
	add.s64 	%rd736, %rd3, %rd735;
	ld.global.u32 	%r717, [%rd736];
	mul.wide.s32 	%rd737, %r716, 8;
	add.s64 	%rd738, %rd2, %rd737;
	ld.global.f64 	%fd1674, [%rd738];
	mul.f64 	%fd1675, %fd1674, %fd199;
	div.rn.f64 	%fd1676, %fd1675, %fd296;
	mul.wide.s32 	%rd739, %r717, 8;
	add.s64 	%rd740, %rd19, %rd739;
	ld.global.f64 	%fd1677, [%rd740];
	fma.rn.f64 	%fd2382, %fd1677, %fd1676, %fd2382;
$L__BB0_266:
	add.s32 	%r973, %r973, 1;
	setp.ne.s32 	%p210, %r973, %r350;
	@%p210 bra 	$L__BB0_254;
$L__BB0_267:
	setp.lt.s32 	%p211, %r212, 0;
	and.b32  	%r718, %r212, 2146435072;
	setp.eq.s32 	%p212, %r718, 1072693248;
	div.rn.f64 	%fd1678, %fd157, %fd2382;
	add.f64 	%fd1679, %fd1678, 0d3FF0000000000000;
	rcp.rn.f64 	%fd213, %fd1679;
	{
	.reg .b32 %temp; 
	mov.b64 	{%temp, %r248}, %fd213;
	}
	abs.f64 	%fd214, %fd213;
	{ // callseq 0, 0
	.param .b64 param0;
	st.param.f64 	[param0], %fd214;
	.param .b64 retval0;
	call.uni (retval0), 
	__internal_accurate_pow, 
	(
	param0
	);
	ld.param.f64 	%fd1680, [retval0];
	} // callseq 0
	setp.lt.s32 	%p213, %r248, 0;
	neg.f64 	%fd1682, %fd1680;
	selp.f64 	%fd1683, %fd1682, %fd1680, %p212;
	selp.f64 	%fd1684, %fd1683, %fd1680, %p213;
	setp.eq.f64 	%p214, %fd213, 0d0000000000000000;
	selp.b32 	%r719, %r248, 0, %p212;
	or.b32  	%r720, %r719, 2146435072;
	selp.b32 	%r721, %r720, %r719, %p211;
	mov.b32 	%r722, 0;
	mov.b64 	%fd1685, {%r722, %r721};
	selp.f64 	%fd2384, %fd1685, %fd1684, %p214;
	add.f64 	%fd1686, %fd213, 0d4010000000000000;
	{
	.reg .b32 %temp; 
	mov.b64 	{%temp, %r723}, %fd1686;
	}
	and.b32  	%r724, %r723, 2146435072;
	setp.ne.s32 	%p215, %r724, 2146435072;
	@%p215 bra 	$L__BB0_347;
	setp.num.f64 	%p216, %fd213, %fd213;
	@%p216 bra 	$L__BB0_345;
	mov.f64 	%fd1687, 0d4010000000000000;
	add.rn.f64 	%fd2384, %fd213, %fd1687;
	bra.uni 	$L__BB0_347;
$L__BB0_270:
	div.rn.f64 	%fd1163, %fd115, %fd115;
	st.global.f64 	[%rd55], %fd1163;
	ld.global.f64 	%fd1164, [%rd55+8];
	div.rn.f64 	%fd1165, %fd1164, %fd115;
	st.global.f64 	[%rd55+8], %fd1165;
	ld.global.f64 	%fd1166, [%rd55+16];
	div.rn.f64 	%fd1167, %fd1166, %fd115;
	st.global.f64 	[%rd55+16], %fd1167;
	ld.global.f64 	%fd1168, [%rd56];
	div.rn.f64 	%fd1169, %fd1168, %fd115;
	st.global.f64 	[%rd56], %fd1169;
	ld.global.f64 	%fd1170, [%rd57];
	ld.global.f64 	%fd1171, [%rd55+8];
	sub.f64 	%fd1172, %fd1171, %fd1170;
	st.global.f64 	[%rd55+8], %fd1172;
	ld.global.f64 	%fd1173, [%rd57+-8];
	ld.global.f64 	%fd1174, [%rd55];
	sub.f64 	%fd1175, %fd1174, %fd1173;
	st.global.f64 	[%rd55], %fd1175;
	ld.global.f64 	%fd1176, [%rd56+-8];
	ld.global.f64 	%fd1177, [%rd56];
	sub.f64 	%fd2340, %fd1177, %fd1176;
	st.global.f64 	[%rd56], %fd2340;
$L__BB0_271:
	ld.global.f64 	%fd1178, [%rd55+8];
	div.rn.f64 	%fd1179, %fd2340, %fd1178;
	st.global.f64 	[%rd56], %fd1179;
	ld.global.f64 	%fd1180, [%rd55+16];
	ld.global.f64 	%fd1181, [%rd55+8];
	div.rn.f64 	%fd1182, %fd1180, %fd1181;
	st.global.f64 	[%rd55+16], %fd1182;
	mov.b64 	%rd472, 4607182418800017408;
	st.global.u64 	[%rd55+8], %rd472;
	add.s32 	%r607, %r176, 3;
	mul.wide.u32 	%rd473, %r607, 8;
	add.s64 	%rd58, %rd17, %rd473;
	ld.global.f64 	%fd119, [%rd58];
	setp.neu.f64 	%p127, %fd119, 0d0000000000000000;
	@%p127 bra 	$L__BB0_273;
	ld.global.f64 	%fd2341, [%rd56+8];
	bra.uni 	$L__BB0_274;
$L__BB0_273:
	div.rn.f64 	%fd1183, %fd119, %fd119;
	st.global.f64 	[%rd58], %fd1183;
	ld.global.f64 	%fd1184, [%rd58+8];
	div.rn.f64 	%fd1185, %fd1184, %fd119;
	st.global.f64 	[%rd58+8], %fd1185;
	ld.global.f64 	%fd1186, [%rd58+16];
	div.rn.f64 	%fd1187, %fd1186, %fd119;
	st.global.f64 	[%rd58+16], %fd1187;
	ld.global.f64 	%fd1188, [%rd56+8];
	div.rn.f64 	%fd1189, %fd1188, %fd119;
	st.global.f64 	[%rd56+8], %fd1189;
	ld.global.f64 	%fd1190, [%rd57+24];
	ld.global.f64 	%fd1191, [%rd58+8];
	sub.f64 	%fd1192, %fd1191, %fd1190;
	st.global.f64 	[%rd58+8], %fd1192;
	ld.global.f64 	%fd1193, [%rd57+16];
	ld.global.f64 	%fd1194, [%rd58];
	sub.f64 	%fd1195, %fd1194, %fd1193;
	st.global.f64 	[%rd58], %fd1195;
	ld.global.f64 	%fd1196, [%rd56];
	ld.global.f64 	%fd1197, [%rd56+8];
	sub.f64 	%fd2341, %fd1197, %fd1196;
	st.global.f64 	[%rd56+8], %fd2341;
$L__BB0_274:
	ld.global.f64 	%fd1198, [%rd58+8];
	div.rn.f64 	%fd1199, %fd2341, %fd1198;
	st.global.f64 	[%rd56+8], %fd1199;
	ld.global.f64 	%fd1200, [%rd58+16];
	ld.global.f64 	%fd1201, [%rd58+8];
	div.rn.f64 	%fd1202, %fd1200, %fd1201;
	st.global.f64 	[%rd58+16], %fd1202;
	mov.b64 	%rd474, 4607182418800017408;
	st.global.u64 	[%rd58+8], %rd474;
	add.s32 	%r947, %r946, 2;
	add.s32 	%r608, %r946, 1;
	setp.ne.s32 	%p128, %r608, %r17;
	mov.u32 	%r946, %r947;
	@%p128 bra 	$L__BB0_200;
$L__BB0_275:
	and.b32  	%r609, %r4, 1;
	setp.eq.b32 	%p129, %r609, 1;
	not.pred 	%p130, %p129;
	@%p130 bra 	$L__BB0_280;
	mul.lo.s32 	%r179, %r947, 3;
	mul.wide.u32 	%rd475, %r179, 8;
	add.s64 	%rd59, %rd17, %rd475;
	ld.global.f64 	%fd123, [%rd59];
	setp.neu.f64 	%p131, %fd123, 0d0000000000000000;
	mul.wide.u32 	%rd476, %r947, 8;
	add.s64 	%rd60, %rd14, %rd476;
	@%p131 bra 	$L__BB0_278;
	ld.global.f64 	%fd2342, [%rd60];
	bra.uni 	$L__BB0_279;
$L__BB0_278:
	div.rn.f64 	%fd1203, %fd123, %fd123;
	st.global.f64 	[%rd59], %fd1203;
	ld.global.f64 	%fd1204, [%rd59+8];
	div.rn.f64 	%fd1205, %fd1204, %fd123;
	st.global.f64 	[%rd59+8], %fd1205;
	ld.global.f64 	%fd1206, [%rd59+16];
	div.rn.f64 	%fd1207, %fd1206, %fd123;
	st.global.f64 	[%rd59+16], %fd1207;
	ld.global.f64 	%fd1208, [%rd60];
	div.rn.f64 	%fd1209, %fd1208, %fd123;
	st.global.f64 	[%rd60], %fd1209;
	add.s32 	%r610, %r179, -1;
	mul.wide.s32 	%rd477, %r610, 8;
	add.s64 	%rd478, %rd17, %rd477;
	ld.global.f64 	%fd1210, [%rd478];
	ld.global.f64 	%fd1211, [%rd59+8];
	sub.f64 	%fd1212, %fd1211, %fd1210;
	st.global.f64 	[%rd59+8], %fd1212;
	ld.global.f64 	%fd1213, [%rd478+-8];
	ld.global.f64 	%fd1214, [%rd59];
	sub.f64 	%fd1215, %fd1214, %fd1213;
	st.global.f64 	[%rd59], %fd1215;
	mul.wide.s32 	%rd479, %r947, 8;
	add.s64 	%rd480, %rd14, %rd479;
	ld.global.f64 	%fd1216, [%rd480+-8];
	ld.global.f64 	%fd1217, [%rd60];
	sub.f64 	%fd2342, %fd1217, %fd1216;
	st.global.f64 	[%rd60], %fd2342;
$L__BB0_279:
	ld.global.f64 	%fd1218, [%rd59+8];
	div.rn.f64 	%fd1219, %fd2342, %fd1218;
	st.global.f64 	[%rd60], %fd1219;
	ld.global.f64 	%fd1220, [%rd59+16];
	ld.global.f64 	%fd1221, [%rd59+8];
	div.rn.f64 	%fd1222, %fd1220, %fd1221;
	st.global.f64 	[%rd59+16], %fd1222;
	mov.b64 	%rd481, 4607182418800017408;
	st.global.u64 	[%rd59+8], %rd481;
$L__BB0_280:
	setp.lt.u32 	%p132, %r6, 3;
	mov.u32 	%r950, %r6;
	@%p132 bra 	$L__BB0_284;
	mov.b32 	%r951, 0;
	mov.u32 	%r950, %r6;
$L__BB0_282:
	.pragma "nounroll";
	mul.lo.s32 	%r186, %r950, 3;
	mul.wide.u32 	%rd482, %r186, 8;
	add.s64 	%rd67, %rd17, %rd482;
	ld.global.f64 	%fd139, [%rd67+16];
	setp.neu.f64 	%p133, %fd139, 0d0000000000000000;
	mul.wide.u32 	%rd483, %r950, 8;
	add.s64 	%rd68, %rd14, %rd483;
	@%p133 bra 	$L__BB0_334;
	ld.global.f64 	%fd2346, [%rd68];
	bra.uni 	$L__BB0_335;
$L__BB0_284:
	and.b32  	%r618, %r4, 3;
	setp.eq.s32 	%p138, %r618, 0;
	@%p138 bra 	$L__BB0_298;
	setp.eq.s32 	%p139, %r9, 0;
	@%p139 bra 	$L__BB0_293;
	mul.lo.s32 	%r181, %r950, 3;
	mul.wide.u32 	%rd494, %r181, 8;
	add.s64 	%rd61, %rd17, %rd494;
	ld.global.f64 	%fd127, [%rd61+16];
	setp.neu.f64 	%p140, %fd127, 0d0000000000000000;
	mul.wide.u32 	%rd495, %r950, 8;
	add.s64 	%rd62, %rd14, %rd495;
	@%p140 bra 	$L__BB0_288;
	ld.global.f64 	%fd2343, [%rd62];
	bra.uni 	$L__BB0_289;
$L__BB0_288:
	ld.global.f64 	%fd1243, [%rd62+8];
	mul.f64 	%fd1244, %fd1243, %fd127;
	ld.global.f64 	%fd1245, [%rd62];
	sub.f64 	%fd2343, %fd1245, %fd1244;
	st.global.f64 	[%rd62], %fd2343;
$L__BB0_289:
	ld.global.f64 	%fd1246, [%rd61+8];
	div.rn.f64 	%fd1247, %fd2343, %fd1246;
	st.global.f64 	[%rd62], %fd1247;
	mov.b64 	%rd496, 4607182418800017408;
	st.global.u64 	[%rd61+8], %rd496;
	add.s32 	%r619, %r950, -1;
	add.s32 	%r620, %r181, -3;
	mul.wide.u32 	%rd497, %r620, 8;
	add.s64 	%rd63, %rd17, %rd497;
	ld.global.f64 	%fd131, [%rd63+16];
	setp.neu.f64 	%p141, %fd131, 0d0000000000000000;
	mul.wide.u32 	%rd498, %r619, 8;
	add.s64 	%rd64, %rd14, %rd498;
	@%p141 bra 	$L__BB0_291;
	ld.global.f64 	%fd2344, [%rd64];
	bra.uni 	$L__BB0_292;
$L__BB0_291:
	ld.global.f64 	%fd1248, [%rd62];
	mul.f64 	%fd1249, %fd1248, %fd131;
	ld.global.f64 	%fd1250, [%rd64];
	sub.f64 	%fd2344, %fd1250, %fd1249;
	st.global.f64 	[%rd64], %fd2344;
$L__BB0_292:
	ld.global.f64 	%fd1251, [%rd63+8];
	div.rn.f64 	%fd1252, %fd2344, %fd1251;
	st.global.f64 	[%rd64], %fd1252;
	mov.b64 	%rd499, 4607182418800017408;
	st.global.u64 	[%rd63+8], %rd499;
	add.s32 	%r950, %r950, -2;
$L__BB0_293:
	setp.ne.s32 	%p142, %r10, 0;
	@%p142 bra 	$L__BB0_298;
	mul.lo.s32 	%r621, %r950, 3;
	mul.wide.u32 	%rd500, %r621, 8;
	add.s64 	%rd65, %rd17, %rd500;
	ld.global.f64 	%fd135, [%rd65+16];
	setp.neu.f64 	%p143, %fd135, 0d0000000000000000;
	mul.wide.u32 	%rd501, %r950, 8;
	add.s64 	%rd66, %rd14, %rd501;
	@%p143 bra 	$L__BB0_296;
	ld.global.f64 	%fd2345, [%rd66];
	bra.uni 	$L__BB0_297;
$L__BB0_296:
	ld.global.f64 	%fd1253, [%rd66+8];
	mul.f64 	%fd1254, %fd1253, %fd135;
	ld.global.f64 	%fd1255, [%rd66];
	sub.f64 	%fd2345, %fd1255, %fd1254;
	st.global.f64 	[%rd66], %fd2345;
$L__BB0_297:
	ld.global.f64 	%fd1256, [%rd65+8];
	div.rn.f64 	%fd1257, %fd2345, %fd1256;
	st.global.f64 	[%rd66], %fd1257;
	mov.b64 	%rd502, 4607182418800017408;
	st.global.u64 	[%rd65+8], %rd502;
$L__BB0_298:
	@%p120 bra 	$L__BB0_312;
	setp.lt.u32 	%p145, %r4, 15;
	mov.b32 	%r953, 0;
	@%p145 bra 	$L__BB0_302;
	mov.b32 	%r955, 0;
$L__BB0_301:
	.pragma "nounroll";
	mul.wide.u32 	%rd503, %r955, 8;
	add.s64 	%rd504, %rd14, %rd503;
	ld.global.f64 	%fd1258, [%rd504];
	add.s64 	%rd505, %rd15, %rd503;
	st.global.f64 	[%rd505+8], %fd1258;
	ld.global.f64 	%fd1259, [%rd504+8];
	st.global.f64 	[%rd505+16], %fd1259;
	ld.global.f64 	%fd1260, [%rd504+16];
	st.global.f64 	[%rd505+24], %fd1260;
	ld.global.f64 	%fd1261, [%rd504+24];
	st.global.f64 	[%rd505+32], %fd1261;
	ld.global.f64 	%fd1262, [%rd504+32];
	st.global.f64 	[%rd505+40], %fd1262;
	ld.global.f64 	%fd1263, [%rd504+40];
	st.global.f64 	[%rd505+48], %fd1263;
	ld.global.f64 	%fd1264, [%rd504+48];
	st.global.f64 	[%rd505+56], %fd1264;
	ld.global.f64 	%fd1265, [%rd504+56];
	st.global.f64 	[%rd505+64], %fd1265;
	ld.global.f64 	%fd1266, [%rd504+64];
	st.global.f64 	[%rd505+72], %fd1266;
	ld.global.f64 	%fd1267, [%rd504+72];
	st.global.f64 	[%rd505+80], %fd1267;
	ld.global.f64 	%fd1268, [%rd504+80];
	st.global.f64 	[%rd505+88], %fd1268;
	ld.global.f64 	%fd1269, [%rd504+88];
	st.global.f64 	[%rd505+96], %fd1269;
	ld.global.f64 	%fd1270, [%rd504+96];
	st.global.f64 	[%rd505+104], %fd1270;
	ld.global.f64 	%fd1271, [%rd504+104];
	st.global.f64 	[%rd505+112], %fd1271;
	ld.global.f64 	%fd1272, [%rd504+112];
	st.global.f64 	[%rd505+120], %fd1272;
	ld.global.f64 	%fd1273, [%rd504+120];
	add.s32 	%r955, %r955, 16;
	st.global.f64 	[%rd505+128], %fd1273;
	setp.eq.s32 	%p146, %r955, %r19;
	mov.u32 	%r953, %r19;
	@%p146 bra 	$L__BB0_302;
	bra.uni 	$L__BB0_301;
$L__BB0_302:
	and.b32  	%r624, %r5, 15;
	setp.eq.s32 	%p147, %r624, 0;
	@%p147 bra 	$L__BB0_312;
	add.s32 	%r625, %r353, 14;
	and.b32  	%r626, %r625, 15;
	add.s32 	%r627, %r626, -1;
	setp.lt.u32 	%p148, %r627, 7;
	@%p148 bra 	$L__BB0_305;
	mul.wide.u32 	%rd506, %r953, 8;
	add.s64 	%rd507, %rd14, %rd506;
	ld.global.f64 	%fd1274, [%rd507];
	add.s64 	%rd508, %rd15, %rd506;
	st.global.f64 	[%rd508+8], %fd1274;
	ld.global.f64 	%fd1275, [%rd507+8];
	st.global.f64 	[%rd508+16], %fd1275;
	ld.global.f64 	%fd1276, [%rd507+16];
	st.global.f64 	[%rd508+24], %fd1276;
	ld.global.f64 	%fd1277, [%rd507+24];
	st.global.f64 	[%rd508+32], %fd1277;
	ld.global.f64 	%fd1278, [%rd507+32];
	st.global.f64 	[%rd508+40], %fd1278;
	ld.global.f64 	%fd1279, [%rd507+40];
	st.global.f64 	[%rd508+48], %fd1279;
	ld.global.f64 	%fd1280, [%rd507+48];
	st.global.f64 	[%rd508+56], %fd1280;
	ld.global.f64 	%fd1281, [%rd507+56];
	add.s32 	%r953, %r953, 8;
	st.global.f64 	[%rd508+64], %fd1281;
$L__BB0_305:
	setp.eq.s32 	%p149, %r8, 2;
	@%p149 bra 	$L__BB0_312;
	add.s32 	%r628, %r353, 6;
	and.b32  	%r629, %r628, 7;
	add.s32 	%r630, %r629, -1;
	setp.lt.u32 	%p150, %r630, 3;
	@%p150 bra 	$L__BB0_308;
	mul.wide.u32 	%rd509, %r953, 8;
	add.s64 	%rd510, %rd14, %rd509;
	ld.global.f64 	%fd1282, [%rd510];
	add.s64 	%rd511, %rd15, %rd509;
	st.global.f64 	[%rd511+8], %fd1282;
	ld.global.f64 	%fd1283, [%rd510+8];
	st.global.f64 	[%rd511+16], %fd1283;
	ld.global.f64 	%fd1284, [%rd510+16];
	st.global.f64 	[%rd511+24], %fd1284;
	ld.global.f64 	%fd1285, [%rd510+24];
	add.s32 	%r953, %r953, 4;
	st.global.f64 	[%rd511+32], %fd1285;
$L__BB0_308:
	setp.eq.s32 	%p151, %r9, 2;
	@%p151 bra 	$L__BB0_312;
	setp.eq.s32 	%p152, %r9, 3;
	mul.wide.u32 	%rd512, %r953, 8;
	add.s64 	%rd75, %rd14, %rd512;
	ld.global.f64 	%fd1286, [%rd75];
	add.s64 	%rd76, %rd15, %rd512;
	st.global.f64 	[%rd76+8], %fd1286;
	@%p152 bra 	$L__BB0_312;
	setp.eq.s32 	%p153, %r9, 0;
	ld.global.f64 	%fd1287, [%rd75+8];
	st.global.f64 	[%rd76+16], %fd1287;
	@%p153 bra 	$L__BB0_312;
	ld.global.f64 	%fd1288, [%rd75+16];
	st.global.f64 	[%rd76+24], %fd1288;
$L__BB0_312:
	setp.lt.s32 	%p154, %r353, 2;
	@%p154 bra 	$L__BB0_321;
	setp.lt.u32 	%p155, %r5, 3;
	mov.b32 	%r958, 0;
	@%p155 bra 	$L__BB0_316;
	mov.b32 	%r956, 0;
$L__BB0_315:
	.pragma "nounroll";
	mul.wide.u32 	%rd513, %r956, 8;
	add.s64 	%rd514, %rd15, %rd513;
	ld.global.f64 	%fd1289, [%rd514+8];
	ld.global.f64 	%fd1290, [%rd514];
	sub.f64 	%fd1291, %fd1289, %fd1290;
	add.s64 	%rd515, %rd21, %rd513;
	ld.global.f64 	%fd1292, [%rd515+8];
	ld.global.f64 	%fd1293, [%rd515];
	sub.f64 	%fd1294, %fd1292, %fd1293;
	div.rn.f64 	%fd1295, %fd1291, %fd1294;
	div.rn.f64 	%fd1296, %fd1295, 0d4008000000000000;
	add.s64 	%rd516, %rd12, %rd513;
	st.global.f64 	[%rd516], %fd1296;
	add.s64 	%rd517, %rd16, %rd513;
	ld.global.f64 	%fd1297, [%rd517+8];
	ld.global.f64 	%fd1298, [%rd517];
	sub.f64 	%fd1299, %fd1297, %fd1298;
	ld.global.f64 	%fd1300, [%rd515+8];
	ld.global.f64 	%fd1301, [%rd515];
	sub.f64 	%fd1302, %fd1300, %fd1301;
	div.rn.f64 	%fd1303, %fd1299, %fd1302;
	ld.global.f64 	%fd1304, [%rd514+8];
	ld.global.f64 	%fd1305, [%rd514];
	fma.rn.f64 	%fd1306, %fd1305, 0d4000000000000000, %fd1304;
	mul.f64 	%fd1307, %fd1306, %fd1302;
	div.rn.f64 	%fd1308, %fd1307, 0d4008000000000000;
	sub.f64 	%fd1309, %fd1303, %fd1308;
	add.s64 	%rd518, %rd13, %rd513;
	st.global.f64 	[%rd518], %fd1309;
	ld.global.f64 	%fd1310, [%rd514+16];
	ld.global.f64 	%fd1311, [%rd514+8];
	sub.f64 	%fd1312, %fd1310, %fd1311;
	ld.global.f64 	%fd1313, [%rd515+16];
	ld.global.f64 	%fd1314, [%rd515+8];
	sub.f64 	%fd1315, %fd1313, %fd1314;
	div.rn.f64 	%fd1316, %fd1312, %fd1315;
	div.rn.f64 	%fd1317, %fd1316, 0d4008000000000000;
	st.global.f64 	[%rd516+8], %fd1317;
	ld.global.f64 	%fd1318, [%rd517+16];
	ld.global.f64 	%fd1319, [%rd517+8];
	sub.f64 	%fd1320, %fd1318, %fd1319;
	ld.global.f64 	%fd1321, [%rd515+16];
	ld.global.f64 	%fd1322, [%rd515+8];
	sub.f64 	%fd1323, %fd1321, %fd1322;
	div.rn.f64 	%fd1324, %fd1320, %fd1323;
	ld.global.f64 	%fd1325, [%rd514+16];
	ld.global.f64 	%fd1326, [%rd514+8];
	fma.rn.f64 	%fd1327, %fd1326, 0d4000000000000000, %fd1325;
	mul.f64 	%fd1328, %fd1327, %fd1323;
	div.rn.f64 	%fd1329, %fd1328, 0d4008000000000000;
	sub.f64 	%fd1330, %fd1324, %fd1329;
	st.global.f64 	[%rd518+8], %fd1330;
	ld.global.f64 	%fd1331, [%rd514+24];
	ld.global.f64 	%fd1332, [%rd514+16];
	sub.f64 	%fd1333, %fd1331, %fd1332;
	ld.global.f64 	%fd1334, [%rd515+24];
	ld.global.f64 	%fd1335, [%rd515+16];
	sub.f64 	%fd1336, %fd1334, %fd1335;
	div.rn.f64 	%fd1337, %fd1333, %fd1336;
	div.rn.f64 	%fd1338, %fd1337, 0d4008000000000000;
	st.global.f64 	[%rd516+16], %fd1338;
	ld.global.f64 	%fd1339, [%rd517+24];
	ld.global.f64 	%fd1340, [%rd517+16];
	sub.f64 	%fd1341, %fd1339, %fd1340;
	ld.global.f64 	%fd1342, [%rd515+24];
	ld.global.f64 	%fd1343, [%rd515+16];
	sub.f64 	%fd1344, %fd1342, %fd1343;
	div.rn.f64 	%fd1345, %fd1341, %fd1344;
	ld.global.f64 	%fd1346, [%rd514+24];
	ld.global.f64 	%fd1347, [%rd514+16];
	fma.rn.f64 	%fd1348, %fd1347, 0d4000000000000000, %fd1346;
	mul.f64 	%fd1349, %fd1348, %fd1344;
	div.rn.f64 	%fd1350, %fd1349, 0d4008000000000000;
	sub.f64 	%fd1351, %fd1345, %fd1350;
	st.global.f64 	[%rd518+16], %fd1351;
	add.s32 	%r956, %r956, 4;
	ld.global.f64 	%fd1352, [%rd514+32];
	ld.global.f64 	%fd1353, [%rd514+24];
	sub.f64 	%fd1354, %fd1352, %fd1353;
	ld.global.f64 	%fd1355, [%rd515+32];
	ld.global.f64 	%fd1356, [%rd515+24];
	sub.f64 	%fd1357, %fd1355, %fd1356;
	div.rn.f64 	%fd1358, %fd1354, %fd1357;
	div.rn.f64 	%fd1359, %fd1358, 0d4008000000000000;
	st.global.f64 	[%rd516+24], %fd1359;
	ld.global.f64 	%fd1360, [%rd517+32];
	ld.global.f64 	%fd1361, [%rd517+24];
	sub.f64 	%fd1362, %fd1360, %fd1361;
	ld.global.f64 	%fd1363, [%rd515+32];
	ld.global.f64 	%fd1364, [%rd515+24];
	sub.f64 	%fd1365, %fd1363, %fd1364;
	div.rn.f64 	%fd1366, %fd1362, %fd1365;
	ld.global.f64 	%fd1367, [%rd514+32];
	ld.global.f64 	%fd1368, [%rd514+24];
	fma.rn.f64 	%fd1369, %fd1368, 0d4000000000000000, %fd1367;
	mul.f64 	%fd1370, %fd1369, %fd1365;
	div.rn.f64 	%fd1371, %fd1370, 0d4008000000000000;
	sub.f64 	%fd1372, %fd1366, %fd1371;
	st.global.f64 	[%rd518+24], %fd1372;
	setp.ne.s32 	%p156, %r956, %r21;
	mov.u32 	%r958, %r21;
	@%p156 bra 	$L__BB0_315;
$L__BB0_316:
	and.b32  	%r633, %r3, 3;
	setp.eq.s32 	%p157, %r633, 0;
	@%p157 bra 	$L__BB0_321;
	add.s32 	%r634, %r353, -1;
	and.b32  	%r635, %r634, 3;
	setp.eq.s32 	%p158, %r635, 1;
	@%p158 bra 	$L__BB0_319;
	mul.wide.u32 	%rd519, %r958, 8;
	add.s64 	%rd520, %rd15, %rd519;
	ld.global.f64 	%fd1373, [%rd520+8];
	ld.global.f64 	%fd1374, [%rd520];
	sub.f64 	%fd1375, %fd1373, %fd1374;
	add.s64 	%rd521, %rd21, %rd519;
	ld.global.f64 	%fd1376, [%rd521+8];
	ld.global.f64 	%fd1377, [%rd521];
	sub.f64 	%fd1378, %fd1376, %fd1377;
	div.rn.f64 	%fd1379, %fd1375, %fd1378;
	div.rn.f64 	%fd1380, %fd1379, 0d4008000000000000;
	add.s64 	%rd522, %rd12, %rd519;
	st.global.f64 	[%rd522], %fd1380;
	add.s64 	%rd523, %rd16, %rd519;
	ld.global.f64 	%fd1381, [%rd523+8];
	ld.global.f64 	%fd1382, [%rd523];
	sub.f64 	%fd1383, %fd1381, %fd1382;
	ld.global.f64 	%fd1384, [%rd521+8];
	ld.global.f64 	%fd1385, [%rd521];
	sub.f64 	%fd1386, %fd1384, %fd1385;
	div.rn.f64 	%fd1387, %fd1383, %fd1386;
	ld.global.f64 	%fd1388, [%rd520+8];
	ld.global.f64 	%fd1389, [%rd520];
	fma.rn.f64 	%fd1390, %fd1389, 0d4000000000000000, %fd1388;
	mul.f64 	%fd1391, %fd1390, %fd1386;
	div.rn.f64 	%fd1392, %fd1391, 0d4008000000000000;
	sub.f64 	%fd1393, %fd1387, %fd1392;
	add.s64 	%rd524, %rd13, %rd519;
	st.global.f64 	[%rd524], %fd1393;
	add.s32 	%r958, %r958, 2;
	ld.global.f64 	%fd1394, [%rd520+16];
	ld.global.f64 	%fd1395, [%rd520+8];
	sub.f64 	%fd1396, %fd1394, %fd1395;
	ld.global.f64 	%fd1397, [%rd521+16];
	ld.global.f64 	%fd1398, [%rd521+8];
	sub.f64 	%fd1399, %fd1397, %fd1398;
	div.rn.f64 	%fd1400, %fd1396, %fd1399;
	div.rn.f64 	%fd1401, %fd1400, 0d4008000000000000;
	st.global.f64 	[%rd522+8], %fd1401;
	ld.global.f64 	%fd1402, [%rd523+16];
	ld.global.f64 	%fd1403, [%rd523+8];
	sub.f64 	%fd1404, %fd1402, %fd1403;
	ld.global.f64 	%fd1405, [%rd521+16];
	ld.global.f64 	%fd1406, [%rd521+8];
	sub.f64 	%fd1407, %fd1405, %fd1406;
	div.rn.f64 	%fd1408, %fd1404, %fd1407;
	ld.global.f64 	%fd1409, [%rd520+16];
	ld.global.f64 	%fd1410, [%rd520+8];
	fma.rn.f64 	%fd1411, %fd1410, 0d4000000000000000, %fd1409;
	mul.f64 	%fd1412, %fd1411, %fd1407;
	div.rn.f64 	%fd1413, %fd1412, 0d4008000000000000;
	sub.f64 	%fd1414, %fd1408, %fd1413;
	st.global.f64 	[%rd524+8], %fd1414;
$L__BB0_319:
	and.b32  	%r636, %r353, 1;
	setp.eq.b32 	%p159, %r636, 1;
	@%p159 bra 	$L__BB0_321;
	mul.wide.u32 	%rd525, %r958, 8;
	add.s64 	%rd526, %rd15, %rd525;
	ld.global.f64 	%fd1415, [%rd526+8];
	ld.global.f64 	%fd1416, [%rd526];
	sub.f64 	%fd1417, %fd1415, %fd1416;
	add.s64 	%rd527, %rd21, %rd525;
	ld.global.f64 	%fd1418, [%rd527+8];
	ld.global.f64 	%fd1419, [%rd527];
	sub.f64 	%fd1420, %fd1418, %fd1419;
	div.rn.f64 	%fd1421, %fd1417, %fd1420;
	div.rn.f64 	%fd1422, %fd1421, 0d4008000000000000;
	add.s64 	%rd528, %rd12, %rd525;
	st.global.f64 	[%rd528], %fd1422;
	add.s64 	%rd529, %rd16, %rd525;
	ld.global.f64 	%fd1423, [%rd529+8];
	ld.global.f64 	%fd1424, [%rd529];
	sub.f64 	%fd1425, %fd1423, %fd1424;
	ld.global.f64 	%fd1426, [%rd527+8];
	ld.global.f64 	%fd1427, [%rd527];
	sub.f64 	%fd1428, %fd1426, %fd1427;
	div.rn.f64 	%fd1429, %fd1425, %fd1428;
	ld.global.f64 	%fd1430, [%rd526+8];
	ld.global.f64 	%fd1431, [%rd526];
	fma.rn.f64 	%fd1432, %fd1431, 0d4000000000000000, %fd1430;
	mul.f64 	%fd1433, %fd1432, %fd1428;
	div.rn.f64 	%fd1434, %fd1433, 0d4008000000000000;
	sub.f64 	%fd1435, %fd1429, %fd1434;
	add.s64 	%rd530, %rd13, %rd525;
	st.global.f64 	[%rd530], %fd1435;
$L__BB0_321:
	mul.wide.s32 	%rd531, %r5, 8;
	add.s64 	%rd532, %rd13, %rd531;
	ld.global.f64 	%fd1436, [%rd532];
	ld.global.f64 	%fd1437, [%rd25];
	ld.global.f64 	%fd1438, [%rd25+8];
	add.f64 	%fd1439, %fd1437, %fd1438;
	ld.global.f64 	%fd1440, [%rd24+16];
	ld.global.f64 	%fd1441, [%rd24+8];
	sub.f64 	%fd1442, %fd1440, %fd1441;
	fma.rn.f64 	%fd1443, %fd1439, %fd1442, %fd1436;
	st.global.f64 	[%rd532+8], %fd1443;
	mov.b64 	%rd533, 0;
	st.global.u64 	[%rd26], %rd533;
	@%p89 bra 	$L__BB0_333;
	setp.lt.u32 	%p161, %r3, 7;
	mov.b32 	%r961, 0;
	@%p161 bra 	$L__BB0_325;
	mov.b32 	%r959, 0;
$L__BB0_324:
	.pragma "nounroll";
	mul.wide.u32 	%rd534, %r959, 8;
	add.s64 	%rd535, %rd13, %rd534;
	ld.global.f64 	%fd1444, [%rd535];
	mad.lo.s32 	%r639, %r959, 5, %r939;
	mul.wide.u32 	%rd536, %r639, 8;
	add.s64 	%rd537, %rd10, %rd536;
	st.global.f64 	[%rd537], %fd1444;
	add.s64 	%rd538, %rd15, %rd534;
	ld.global.f64 	%fd1445, [%rd538];
	add.s64 	%rd539, %rd9, %rd536;
	st.global.f64 	[%rd539], %fd1445;
	add.s64 	%rd540, %rd12, %rd534;
	ld.global.f64 	%fd1446, [%rd540];
	add.s64 	%rd541, %rd8, %rd536;
	st.global.f64 	[%rd541], %fd1446;
	ld.global.f64 	%fd1447, [%rd535+8];
	st.global.f64 	[%rd537+40], %fd1447;
	ld.global.f64 	%fd1448, [%rd538+8];
	st.global.f64 	[%rd539+40], %fd1448;
	ld.global.f64 	%fd1449, [%rd540+8];
	st.global.f64 	[%rd541+40], %fd1449;
	ld.global.f64 	%fd1450, [%rd535+16];
	add.s32 	%r640, %r639, 10;
	mul.wide.u32 	%rd542, %r640, 8;
	add.s64 	%rd543, %rd10, %rd542;
	st.global.f64 	[%rd543], %fd1450;
	ld.global.f64 	%fd1451, [%rd538+16];
	add.s64 	%rd544, %rd9, %rd542;
	st.global.f64 	[%rd544], %fd1451;
	ld.global.f64 	%fd1452, [%rd540+16];
	add.s64 	%rd545, %rd8, %rd542;
	st.global.f64 	[%rd545], %fd1452;
	ld.global.f64 	%fd1453, [%rd535+24];
	add.s32 	%r641, %r639, 15;
	mul.wide.u32 	%rd546, %r641, 8;
	add.s64 	%rd547, %rd10, %rd546;
	st.global.f64 	[%rd547], %fd1453;
	ld.global.f64 	%fd1454, [%rd538+24];
	add.s64 	%rd548, %rd9, %rd546;
	st.global.f64 	[%rd548], %fd1454;
	ld.global.f64 	%fd1455, [%rd540+24];
	add.s64 	%rd549, %rd8, %rd546;
	st.global.f64 	[%rd549], %fd1455;
	ld.global.f64 	%fd1456, [%rd535+32];
	add.s32 	%r642, %r639, 20;
	mul.wide.u32 	%rd550, %r642, 8;
	add.s64 	%rd551, %rd10, %rd550;
	st.global.f64 	[%rd551], %fd1456;
	ld.global.f64 	%fd1457, [%rd538+32];
	add.s64 	%rd552, %rd9, %rd550;
	st.global.f64 	[%rd552], %fd1457;
	ld.global.f64 	%fd1458, [%rd540+32];
	add.s64 	%rd553, %rd8, %rd550;
	st.global.f64 	[%rd553], %fd1458;
	ld.global.f64 	%fd1459, [%rd535+40];
	add.s32 	%r643, %r639, 25;
	mul.wide.u32 	%rd554, %r643, 8;
	add.s64 	%rd555, %rd10, %rd554;
	st.global.f64 	[%rd555], %fd1459;
	ld.global.f64 	%fd1460, [%rd538+40];
	add.s64 	%rd556, %rd9, %rd554;
	st.global.f64 	[%rd556], %fd1460;
	ld.global.f64 	%fd1461, [%rd540+40];
	add.s64 	%rd557, %rd8, %rd554;
	st.global.f64 	[%rd557], %fd1461;
	ld.global.f64 	%fd1462, [%rd535+48];
	add.s32 	%r644, %r639, 30;
	mul.wide.u32 	%rd558, %r644, 8;
	add.s64 	%rd559, %rd10, %rd558;
	st.global.f64 	[%rd559], %fd1462;
	ld.global.f64 	%fd1463, [%rd538+48];
	add.s64 	%rd560, %rd9, %rd558;
	st.global.f64 	[%rd560], %fd1463;
	ld.global.f64 	%fd1464, [%rd540+48];
	add.s64 	%rd561, %rd8, %rd558;
	st.global.f64 	[%rd561], %fd1464;
	ld.global.f64 	%fd1465, [%rd535+56];
	add.s32 	%r645, %r639, 35;
	mul.wide.u32 	%rd562, %r645, 8;
	add.s64 	%rd563, %rd10, %rd562;
	st.global.f64 	[%rd563], %fd1465;
	ld.global.f64 	%fd1466, [%rd538+56];
	add.s64 	%rd564, %rd9, %rd562;
	st.global.f64 	[%rd564], %fd1466;
	ld.global.f64 	%fd1467, [%rd540+56];
	add.s64 	%rd565, %rd8, %rd562;
	st.global.f64 	[%rd565], %fd1467;
	add.s32 	%r959, %r959, 8;
	setp.ne.s32 	%p162, %r959, %r15;
	mov.u32 	%r961, %r15;
	@%p162 bra 	$L__BB0_324;
$L__BB0_325:
	setp.eq.s32 	%p163, %r8, 0;
	@%p163 bra 	$L__BB0_333;
	add.s32 	%r646, %r8, -1;
	setp.lt.u32 	%p164, %r646, 3;
	@%p164 bra 	$L__BB0_328;
	mul.wide.u32 	%rd566, %r961, 8;
	add.s64 	%rd567, %rd13, %rd566;
	ld.global.f64 	%fd1468, [%rd567];
	mad.lo.s32 	%r647, %r961, 5, %r939;
	mul.wide.u32 	%rd568, %r647, 8;
	add.s64 	%rd569, %rd10, %rd568;
	st.global.f64 	[%rd569], %fd1468;
	add.s64 	%rd570, %rd15, %rd566;
	ld.global.f64 	%fd1469, [%rd570];
	add.s64 	%rd571, %rd9, %rd568;
	st.global.f64 	[%rd571], %fd1469;
	add.s64 	%rd572, %rd12, %rd566;
	ld.global.f64 	%fd1470, [%rd572];
	add.s64 	%rd573, %rd8, %rd568;
	st.global.f64 	[%rd573], %fd1470;
	ld.global.f64 	%fd1471, [%rd567+8];
	add.s32 	%r648, %r647, 5;
	mul.wide.u32 	%rd574, %r648, 8;
	add.s64 	%rd575, %rd10, %rd574;
	st.global.f64 	[%rd575], %fd1471;
	ld.global.f64 	%fd1472, [%rd570+8];
	add.s64 	%rd576, %rd9, %rd574;
	st.global.f64 	[%rd576], %fd1472;
	ld.global.f64 	%fd1473, [%rd572+8];
	add.s64 	%rd577, %rd8, %rd574;
	st.global.f64 	[%rd577], %fd1473;
	ld.global.f64 	%fd1474, [%rd567+16];
	add.s32 	%r649, %r647, 10;
	mul.wide.u32 	%rd578, %r649, 8;
	add.s64 	%rd579, %rd10, %rd578;
	st.global.f64 	[%rd579], %fd1474;
	ld.global.f64 	%fd1475, [%rd570+16];
	add.s64 	%rd580, %rd9, %rd578;
	st.global.f64 	[%rd580], %fd1475;
	ld.global.f64 	%fd1476, [%rd572+16];
	add.s64 	%rd581, %rd8, %rd578;
	st.global.f64 	[%rd581], %fd1476;
	ld.global.f64 	%fd1477, [%rd567+24];
	add.s32 	%r650, %r647, 15;
	mul.wide.u32 	%rd582, %r650, 8;
	add.s64 	%rd583, %rd10, %rd582;
	st.global.f64 	[%rd583], %fd1477;
	ld.global.f64 	%fd1478, [%rd570+24];
	add.s64 	%rd584, %rd9, %rd582;
	st.global.f64 	[%rd584], %fd1478;
	ld.global.f64 	%fd1479, [%rd572+24];
	add.s64 	%rd585, %rd8, %rd582;
	st.global.f64 	[%rd585], %fd1479;
	add.s32 	%r961, %r961, 4;
$L__BB0_328:
	setp.eq.s32 	%p165, %r9, 0;
	@%p165 bra 	$L__BB0_333;
	setp.eq.s32 	%p166, %r9, 1;
	@%p166 bra 	$L__BB0_331;
	mul.wide.u32 	%rd586, %r961, 8;
	add.s64 	%rd587, %rd13, %rd586;
	ld.global.f64 	%fd1480, [%rd587];
	mad.lo.s32 	%r651, %r961, 5, %r939;
	mul.wide.u32 	%rd588, %r651, 8;
	add.s64 	%rd589, %rd10, %rd588;
	st.global.f64 	[%rd589], %fd1480;
	add.s64 	%rd590, %rd15, %rd586;
	ld.global.f64 	%fd1481, [%rd590];
	add.s64 	%rd591, %rd9, %rd588;
	st.global.f64 	[%rd591], %fd1481;
	add.s64 	%rd592, %rd12, %rd586;
	ld.global.f64 	%fd1482, [%rd592];
	add.s64 	%rd593, %rd8, %rd588;
	st.global.f64 	[%rd593], %fd1482;
	ld.global.f64 	%fd1483, [%rd587+8];
	add.s32 	%r652, %r651, 5;
	mul.wide.u32 	%rd594, %r652, 8;
	add.s64 	%rd595, %rd10, %rd594;
	st.global.f64 	[%rd595], %fd1483;
	ld.global.f64 	%fd1484, [%rd590+8];
	add.s64 	%rd596, %rd9, %rd594;
	st.global.f64 	[%rd596], %fd1484;
	ld.global.f64 	%fd1485, [%rd592+8];
	add.s64 	%rd597, %rd8, %rd594;
	st.global.f64 	[%rd597], %fd1485;
	add.s32 	%r961, %r961, 2;
$L__BB0_331:
	setp.eq.s32 	%p167, %r10, 0;
	@%p167 bra 	$L__BB0_333;
	mul.wide.u32 	%rd598, %r961, 8;
	add.s64 	%rd599, %rd13, %rd598;
	ld.global.f64 	%fd1486, [%rd599];
	mad.lo.s32 	%r653, %r961, 5, %r939;
	mul.wide.u32 	%rd600, %r653, 8;
	add.s64 	%rd601, %rd10, %rd600;
	st.global.f64 	[%rd601], %fd1486;
	add.s64 	%rd602, %rd15, %rd598;
	ld.global.f64 	%fd1487, [%rd602];
	add.s64 	%rd603, %rd9, %rd600;
	st.global.f64 	[%rd603], %fd1487;
	add.s64 	%rd604, %rd12, %rd598;
	ld.global.f64 	%fd1488, [%rd604];
	add.s64 	%rd605, %rd8, %rd600;
	st.global.f64 	[%rd605], %fd1488;
$L__BB0_333:
	mul.wide.u32 	%rd606, %r938, 8;
	add.s64 	%rd607, %rd21, %rd606;
	ld.global.f64 	%fd1489, [%rd607];
	sub.f64 	%fd1490, %fd114, %fd1489;
	add.s32 	%r654, %r939, %r162;
	mul.wide.u32 	%rd608, %r654, 8;
	add.s64 	%rd609, %rd11, %rd608;
	ld.global.f64 	%fd1491, [%rd609];
	add.s64 	%rd610, %rd10, %rd608;
	ld.global.f64 	%fd1492, [%rd610];
	fma.rn.f64 	%fd1493, %fd1490, %fd1492, %fd1491;
	add.s64 	%rd611, %rd9, %rd608;
	ld.global.f64 	%fd1494, [%rd611];
	mul.f64 	%fd1495, %fd1490, %fd1494;
	fma.rn.f64 	%fd1496, %fd1490, %fd1495, %fd1493;
	add.s64 	%rd612, %rd8, %rd608;
	ld.global.f64 	%fd1497, [%rd612];
	mul.f64 	%fd1498, %fd1490, %fd1497;
	mul.f64 	%fd1499, %fd1490, %fd1498;
	fma.rn.f64 	%fd1500, %fd1490, %fd1499, %fd1496;
	mul.wide.u32 	%rd613, %r939, 8;
	add.s64 	%rd614, %rd20, %rd613;
	st.global.f64 	[%rd614], %fd1500;
	add.s32 	%r939, %r939, 1;
	ld.global.u32 	%r209, [%rd54+4692];
	setp.lt.s32 	%p168, %r939, %r209;
	@%p168 bra 	$L__BB0_179;
	bra.uni 	$L__BB0_202;
$L__BB0_334:
	ld.global.f64 	%fd1223, [%rd68+8];
	mul.f64 	%fd1224, %fd1223, %fd139;
	ld.global.f64 	%fd1225, [%rd68];
	sub.f64 	%fd2346, %fd1225, %fd1224;
	st.global.f64 	[%rd68], %fd2346;
$L__BB0_335:
	ld.global.f64 	%fd1226, [%rd67+8];
	div.rn.f64 	%fd1227, %fd2346, %fd1226;
	st.global.f64 	[%rd68], %fd1227;
	mov.b64 	%rd484, 4607182418800017408;
	st.global.u64 	[%rd67+8], %rd484;
	add.s32 	%r612, %r950, -1;
	add.s32 	%r613, %r186, -3;
	mul.wide.u32 	%rd485, %r613, 8;
	add.s64 	%rd69, %rd17, %rd485;
	ld.global.f64 	%fd143, [%rd69+16];
	setp.neu.f64 	%p134, %fd143, 0d0000000000000000;
	mul.wide.u32 	%rd486, %r612, 8;
	add.s64 	%rd70, %rd14, %rd486;
	@%p134 bra 	$L__BB0_337;
	ld.global.f64 	%fd2347, [%rd70];
	bra.uni 	$L__BB0_338;
$L__BB0_337:
	ld.global.f64 	%fd1228, [%rd68];
	mul.f64 	%fd1229, %fd1228, %fd143;
	ld.global.f64 	%fd1230, [%rd70];
	sub.f64 	%fd2347, %fd1230, %fd1229;
	st.global.f64 	[%rd70], %fd2347;
$L__BB0_338:
	ld.global.f64 	%fd1231, [%rd69+8];
	div.rn.f64 	%fd1232, %fd2347, %fd1231;
	st.global.f64 	[%rd70], %fd1232;
	mov.b64 	%rd487, 4607182418800017408;
	st.global.u64 	[%rd69+8], %rd487;
	add.s32 	%r614, %r950, -2;
	add.s32 	%r615, %r186, -6;
	mul.wide.u32 	%rd488, %r615, 8;
	add.s64 	%rd71, %rd17, %rd488;
	ld.global.f64 	%fd147, [%rd71+16];
	setp.neu.f64 	%p135, %fd147, 0d0000000000000000;
	mul.wide.u32 	%rd489, %r614, 8;
	add.s64 	%rd72, %rd14, %rd489;
	@%p135 bra 	$L__BB0_340;
	ld.global.f64 	%fd2348, [%rd72];
	bra.uni 	$L__BB0_341;
$L__BB0_340:
	ld.global.f64 	%fd1233, [%rd70];
	mul.f64 	%fd1234, %fd1233, %fd147;
	ld.global.f64 	%fd1235, [%rd72];
	sub.f64 	%fd2348, %fd1235, %fd1234;
	st.global.f64 	[%rd72], %fd2348;
$L__BB0_341:
	ld.global.f64 	%fd1236, [%rd71+8];
	div.rn.f64 	%fd1237, %fd2348, %fd1236;
	st.global.f64 	[%rd72], %fd1237;
	mov.b64 	%rd490, 4607182418800017408;
	st.global.u64 	[%rd71+8], %rd490;
	add.s32 	%r616, %r950, -3;
	add.s32 	%r617, %r186, -9;
	mul.wide.u32 	%rd491, %r617, 8;
	add.s64 	%rd73, %rd17, %rd491;
	ld.global.f64 	%fd151, [%rd73+16];
	setp.neu.f64 	%p136, %fd151, 0d0000000000000000;
	mul.wide.u32 	%rd492, %r616, 8;
	add.s64 	%rd74, %rd14, %rd492;
	@%p136 bra 	$L__BB0_343;
	ld.global.f64 	%fd2349, [%rd74];
	bra.uni 	$L__BB0_344;
$L__BB0_343:
	ld.global.f64 	%fd1238, [%rd72];
	mul.f64 	%fd1239, %fd1238, %fd151;
	ld.global.f64 	%fd1240, [%rd74];
	sub.f64 	%fd2349, %fd1240, %fd1239;
	st.global.f64 	[%rd74], %fd2349;
$L__BB0_344:
	ld.global.f64 	%fd1241, [%rd73+8];
	div.rn.f64 	%fd1242, %fd2349, %fd1241;
	st.global.f64 	[%rd74], %fd1242;
	mov.b64 	%rd493, 4607182418800017408;
	st.global.u64 	[%rd73+8], %rd493;
	add.s32 	%r950, %r950, -4;
	add.s32 	%r951, %r951, 4;
	setp.eq.s32 	%p137, %r951, %r18;
	@%p137 bra 	$L__BB0_284;
	bra.uni 	$L__BB0_282;
$L__BB0_345:
	setp.neu.f64 	%p217, %fd214, 0d7FF0000000000000;
	@%p217 bra 	$L__BB0_347;
	selp.b32 	%r725, 0, 2146435072, %p211;
	or.b32  	%r726, %r725, -2147483648;
	selp.b32 	%r727, %r726, %r725, %p1;
	selp.b32 	%r728, %r727, %r725, %p213;
	mov.b32 	%r729, 0;
	mov.b64 	%fd2384, {%r729, %r728};
$L__BB0_347:
	ld.param.u64 	%rd976, [calsg1_kernel_param_13];
	ld.param.u32 	%r876, [calsg1_kernel_param_4];
	mov.f64 	%fd1688, 0d3FF0000000000000;
	sub.f64 	%fd1689, %fd1688, %fd213;
	setp.eq.f64 	%p220, %fd213, 0d3FF0000000000000;
	selp.f64 	%fd1690, 0d3FF0000000000000, %fd2384, %p220;
	mul.f64 	%fd1691, %fd1689, %fd1690;
	sub.f64 	%fd1692, %fd1689, %fd1691;
	sub.f64 	%fd1693, %fd1688, %fd1692;
	mul.f64 	%fd1694, %fd155, %fd1693;
	fma.rn.f64 	%fd1695, %fd156, %fd1692, 0d3FF0000000000000;
	div.rn.f64 	%fd1696, %fd1694, %fd1695;
	mul.f64 	%fd1697, %fd158, %fd1696;
	mul.wide.u32 	%rd741, %r965, 8;
	add.s64 	%rd742, %rd5, %rd741;
	ld.global.f64 	%fd1698, [%rd742];
	div.rn.f64 	%fd1699, %fd1697, %fd1698;
	div.rn.f64 	%fd1700, %fd2353, %fd1698;
	add.f64 	%fd1701, %fd1700, %fd1699;
	cvta.to.global.u64 	%rd743, %rd976;
	add.s64 	%rd744, %rd743, %rd741;
	st.global.f64 	[%rd744], %fd1701;
	add.s32 	%r965, %r965, 1;
	setp.ne.s32 	%p221, %r965, %r876;
	@%p221 bra 	$L__BB0_208;
$L__BB0_348:
	ld.global.f64 	%fd2394, [%rd22];
	@%p89 bra 	$L__BB0_375;
	setp.eq.s32 	%p223, %r3, 0;
	mov.b32 	%r987, 0;
	@%p223 bra 	$L__BB0_366;
	mov.b32 	%r978, 0;
$L__BB0_351:
	mad.lo.s32 	%r733, %r978, 391, %r113;
	mul.wide.s32 	%rd745, %r733, 8;
	add.s64 	%rd90, %rd6, %rd745;
	ld.global.f64 	%fd2385, [%rd90];
	{
	.reg .b32 %temp; 
	mov.b64 	{%temp, %r979}, %fd2385;
	}
	{
	.reg .b32 %temp; 
	mov.b64 	{%r980, %temp}, %fd2385;
	}
	setp.gt.s32 	%p224, %r979, 1048575;
	mov.b32 	%r981, -1023;
	@%p224 bra 	$L__BB0_353;
	mul.f64 	%fd2385, %fd2385, 0d4350000000000000;
	{
	.reg .b32 %temp; 
	mov.b64 	{%temp, %r979}, %fd2385;
	}
	{
	.reg .b32 %temp; 
	mov.b64 	{%r980, %temp}, %fd2385;
	}
	mov.b32 	%r981, -1077;
$L__BB0_353:
	add.s32 	%r735, %r979, -1;
	setp.gt.u32 	%p225, %r735, 2146435070;
	@%p225 bra 	$L__BB0_357;
	shr.u32 	%r738, %r979, 20;
	add.s32 	%r982, %r981, %r738;
	and.b32  	%r739, %r979, 1048575;
	or.b32  	%r740, %r739, 1072693248;
	mov.b64 	%fd2386, {%r980, %r740};
	setp.lt.u32 	%p227, %r740, 1073127583;
	@%p227 bra 	$L__BB0_356;
	{
	.reg .b32 %temp; 
	mov.b64 	{%r741, %temp}, %fd2386;
	}
	{
	.reg .b32 %temp; 
	mov.b64 	{%temp, %r742}, %fd2386;
	}
	add.s32 	%r743, %r742, -1048576;
	mov.b64 	%fd2386, {%r741, %r743};
	add.s32 	%r982, %r982, 1;
$L__BB0_356:
	add.f64 	%fd1703, %fd2386, 0dBFF0000000000000;
	add.f64 	%fd1704, %fd2386, 0d3FF0000000000000;
	rcp.approx.ftz.f64 	%fd1705, %fd1704;
	neg.f64 	%fd1706, %fd1704;
	fma.rn.f64 	%fd1707, %fd1706, %fd1705, 0d3FF0000000000000;
	fma.rn.f64 	%fd1708, %fd1707, %fd1707, %fd1707;
	fma.rn.f64 	%fd1709, %fd1708, %fd1705, %fd1705;
	mul.f64 	%fd1710, %fd1703, %fd1709;
	fma.rn.f64 	%fd1711, %fd1703, %fd1709, %fd1710;
	mul.f64 	%fd1712, %fd1711, %fd1711;
	fma.rn.f64 	%fd1713, %fd1712, 0d3EB1380B3AE80F1E, 0d3ED0EE258B7A8B04;
	fma.rn.f64 	%fd1714, %fd1713, %fd1712, 0d3EF3B2669F02676F;
	fma.rn.f64 	%fd1715, %fd1714, %fd1712, 0d3F1745CBA9AB0956;
	fma.rn.f64 	%fd1716, %fd1715, %fd1712, 0d3F3C71C72D1B5154;
	fma.rn.f64 	%fd1717, %fd1716, %fd1712, 0d3F624924923BE72D;
	fma.rn.f64 	%fd1718, %fd1717, %fd1712, 0d3F8999999999A3C4;
	fma.rn.f64 	%fd1719, %fd1718, %fd1712, 0d3FB5555555555554;
	sub.f64 	%fd1720, %fd1703, %fd1711;
	add.f64 	%fd1721, %fd1720, %fd1720;
	neg.f64 	%fd1722, %fd1711;
	fma.rn.f64 	%fd1723, %fd1722, %fd1703, %fd1721;
	mul.f64 	%fd1724, %fd1709, %fd1723;
	mul.f64 	%fd1725, %fd1712, %fd1719;
	fma.rn.f64 	%fd1726, %fd1725, %fd1711, %fd1724;
	xor.b32  	%r744, %r982, -2147483648;
	mov.b32 	%r745, 1127219200;
	mov.b64 	%fd1727, {%r744, %r745};
	sub.f64 	%fd1728, %fd1727, %fd1;
	fma.rn.f64 	%fd1729, %fd1728, 0d3FE62E42FEFA39EF, %fd1711;
	fma.rn.f64 	%fd1730, %fd1728, 0dBFE62E42FEFA39EF, %fd1729;
	sub.f64 	%fd1731, %fd1730, %fd1711;
	sub.f64 	%fd1732, %fd1726, %fd1731;
	fma.rn.f64 	%fd1733, %fd1728, 0d3C7ABC9E3B39803F, %fd1732;
	add.f64 	%fd2387, %fd1729, %fd1733;
	bra.uni 	$L__BB0_358;
$L__BB0_357:
	fma.rn.f64 	%fd1702, %fd2385, 0d7FF0000000000000, 0d7FF0000000000000;
	{
	.reg .b32 %temp; 
	mov.b64 	{%temp, %r736}, %fd2385;
	}
	and.b32  	%r737, %r736, 2147483647;
	setp.eq.s32 	%p226, %r737, 0;
	selp.f64 	%fd2387, 0dFFF0000000000000, %fd1702, %p226;
$L__BB0_358:
	mul.f64 	%fd1734, %fd2387, 0d3C695355BAAAFAD3;
	fma.rn.f64 	%fd1735, %fd2387, 0d3FDBCB7B1526E50E, %fd1734;
	mul.wide.u32 	%rd746, %r978, 8;
	add.s64 	%rd91, %rd21, %rd746;
	st.global.f64 	[%rd91], %fd1735;
	ld.global.f64 	%fd2388, [%rd90+3128];
	{
	.reg .b32 %temp; 
	mov.b64 	{%temp, %r983}, %fd2388;
	}
	{
	.reg .b32 %temp; 
	mov.b64 	{%r984, %temp}, %fd2388;
	}
	setp.gt.s32 	%p228, %r983, 1048575;
	mov.b32 	%r985, -1023;
	@%p228 bra 	$L__BB0_360;
	mul.f64 	%fd2388, %fd2388, 0d4350000000000000;
	{
	.reg .b32 %temp; 
	mov.b64 	{%temp, %r983}, %fd2388;
	}
	{
	.reg .b32 %temp; 
	mov.b64 	{%r984, %temp}, %fd2388;
	}
	mov.b32 	%r985, -1077;
$L__BB0_360:
	add.s32 	%r748, %r983, -1;
	setp.lt.u32 	%p229, %r748, 2146435071;
	@%p229 bra 	$L__BB0_362;
	fma.rn.f64 	%fd1736, %fd2388, 0d7FF0000000000000, 0d7FF0000000000000;
	{
	.reg .b32 %temp; 
	mov.b64 	{%temp, %r749}, %fd2388;
	}
	and.b32  	%r750, %r749, 2147483647;
	setp.eq.s32 	%p230, %r750, 0;
	selp.f64 	%fd2390, 0dFFF0000000000000, %fd1736, %p230;
	bra.uni 	$L__BB0_365;
$L__BB0_362:
	shr.u32 	%r751, %r983, 20;
	add.s32 	%r986, %r985, %r751;
	and.b32  	%r752, %r983, 1048575;
	or.b32  	%r753, %r752, 1072693248;
	mov.b64 	%fd2389, {%r984, %r753};
	setp.lt.u32 	%p231, %r753, 1073127583;
	@%p231 bra 	$L__BB0_364;
	{
	.reg .b32 %temp; 
	mov.b64 	{%r754, %temp}, %fd2389;
	}
	{
	.reg .b32 %temp; 
	mov.b64 	{%temp, %r755}, %fd2389;
	}
	add.s32 	%r756, %r755, -1048576;
	mov.b64 	%fd2389, {%r754, %r756};
	add.s32 	%r986, %r986, 1;
$L__BB0_364:
	add.f64 	%fd1737, %fd2389, 0dBFF0000000000000;
	add.f64 	%fd1738, %fd2389, 0d3FF0000000000000;
	rcp.approx.ftz.f64 	%fd1739, %fd1738;
	neg.f64 	%fd1740, %fd1738;
	fma.rn.f64 	%fd1741, %fd1740, %fd1739, 0d3FF0000000000000;
	fma.rn.f64 	%fd1742, %fd1741, %fd1741, %fd1741;
	fma.rn.f64 	%fd1743, %fd1742, %fd1739, %fd1739;
	mul.f64 	%fd1744, %fd1737, %fd1743;
	fma.rn.f64 	%fd1745, %fd1737, %fd1743, %fd1744;
	mul.f64 	%fd1746, %fd1745, %fd1745;
	fma.rn.f64 	%fd1747, %fd1746, 0d3EB1380B3AE80F1E, 0d3ED0EE258B7A8B04;
	fma.rn.f64 	%fd1748, %fd1747, %fd1746, 0d3EF3B2669F02676F;
	fma.rn.f64 	%fd1749, %fd1748, %fd1746, 0d3F1745CBA9AB0956;
	fma.rn.f64 	%fd1750, %fd1749, %fd1746, 0d3F3C71C72D1B5154;
	fma.rn.f64 	%fd1751, %fd1750, %fd1746, 0d3F624924923BE72D;
	fma.rn.f64 	%fd1752, %fd1751, %fd1746, 0d3F8999999999A3C4;
	fma.rn.f64 	%fd1753, %fd1752, %fd1746, 0d3FB5555555555554;
	sub.f64 	%fd1754, %fd1737, %fd1745;
	add.f64 	%fd1755, %fd1754, %fd1754;
	neg.f64 	%fd1756, %fd1745;
	fma.rn.f64 	%fd1757, %fd1756, %fd1737, %fd1755;
	mul.f64 	%fd1758, %fd1743, %fd1757;
	mul.f64 	%fd1759, %fd1746, %fd1753;
	fma.rn.f64 	%fd1760, %fd1759, %fd1745, %fd1758;
	xor.b32  	%r757, %r986, -2147483648;
	mov.b32 	%r758, 1127219200;
	mov.b64 	%fd1761, {%r757, %r758};
	sub.f64 	%fd1762, %fd1761, %fd1;
	fma.rn.f64 	%fd1763, %fd1762, 0d3FE62E42FEFA39EF, %fd1745;
	fma.rn.f64 	%fd1764, %fd1762, 0dBFE62E42FEFA39EF, %fd1763;
	sub.f64 	%fd1765, %fd1764, %fd1745;
	sub.f64 	%fd1766, %fd1760, %fd1765;
	fma.rn.f64 	%fd1767, %fd1762, 0d3C7ABC9E3B39803F, %fd1766;
	add.f64 	%fd2390, %fd1763, %fd1767;
$L__BB0_365:
	mul.f64 	%fd1768, %fd2390, 0d3C695355BAAAFAD3;
	fma.rn.f64 	%fd1769, %fd2390, 0d3FDBCB7B1526E50E, %fd1768;
	st.global.f64 	[%rd91+8], %fd1769;
	add.s32 	%r978, %r978, 2;
	setp.ne.s32 	%p232, %r978, %r11;
	mov.u32 	%r987, %r11;
	@%p232 bra 	$L__BB0_351;
$L__BB0_366:
	setp.eq.s32 	%p233, %r10, 0;
	@%p233 bra 	$L__BB0_375;
	mad.lo.s32 	%r760, %r987, 391, %r113;
	mul.wide.s32 	%rd747, %r760, 8;
	add.s64 	%rd748, %rd6, %rd747;
	ld.global.f64 	%fd2391, [%rd748];
	{
	.reg .b32 %temp; 
	mov.b64 	{%temp, %r988}, %fd2391;
	}
	{
	.reg .b32 %temp; 
	mov.b64 	{%r989, %temp}, %fd2391;
	}
	setp.gt.s32 	%p234, %r988, 1048575;
	mov.b32 	%r990, -1023;
	@%p234 bra 	$L__BB0_369;
	mul.f64 	%fd2391, %fd2391, 0d4350000000000000;
	{
	.reg .b32 %temp; 
	mov.b64 	{%temp, %r988}, %fd2391;
	}
	{
	.reg .b32 %temp; 
	mov.b64 	{%r989, %temp}, %fd2391;
	}
	mov.b32 	%r990, -1077;
$L__BB0_369:
	add.s32 	%r762, %r988, -1;
	setp.lt.u32 	%p235, %r762, 2146435071;
	@%p235 bra 	$L__BB0_371;
	fma.rn.f64 	%fd1770, %fd2391, 0d7FF0000000000000, 0d7FF0000000000000;
	{
	.reg .b32 %temp; 
	mov.b64 	{%temp, %r763}, %fd2391;
	}
	and.b32  	%r764, %r763, 2147483647;
	setp.eq.s32 	%p236, %r764, 0;
	selp.f64 	%fd2393, 0dFFF0000000000000, %fd1770, %p236;
	bra.uni 	$L__BB0_374;
$L__BB0_371:
	shr.u32 	%r765, %r988, 20;
	add.s32 	%r991, %r990, %r765;
	and.b32  	%r766, %r988, 1048575;
	or.b32  	%r767, %r766, 1072693248;
	mov.b64 	%fd2392, {%r989, %r767};
	setp.lt.u32 	%p237, %r767, 1073127583;
	@%p237 bra 	$L__BB0_373;
	{
	.reg .b32 %temp; 
	mov.b64 	{%r768, %temp}, %fd2392;
	}
	{
	.reg .b32 %temp; 
	mov.b64 	{%temp, %r769}, %fd2392;
	}
	add.s32 	%r770, %r769, -1048576;
	mov.b64 	%fd2392, {%r768, %r770};
	add.s32 	%r991, %r991, 1;
$L__BB0_373:
	add.f64 	%fd1771, %fd2392, 0dBFF0000000000000;
	add.f64 	%fd1772, %fd2392, 0d3FF0000000000000;
	rcp.approx.ftz.f64 	%fd1773, %fd1772;
	neg.f64 	%fd1774, %fd1772;
	fma.rn.f64 	%fd1775, %fd1774, %fd1773, 0d3FF0000000000000;
	fma.rn.f64 	%fd1776, %fd1775, %fd1775, %fd1775;
	fma.rn.f64 	%fd1777, %fd1776, %fd1773, %fd1773;
	mul.f64 	%fd1778, %fd1771, %fd1777;
	fma.rn.f64 	%fd1779, %fd1771, %fd1777, %fd1778;
	mul.f64 	%fd1780, %fd1779, %fd1779;
	fma.rn.f64 	%fd1781, %fd1780, 0d3EB1380B3AE80F1E, 0d3ED0EE258B7A8B04;
	fma.rn.f64 	%fd1782, %fd1781, %fd1780, 0d3EF3B2669F02676F;
	fma.rn.f64 	%fd1783, %fd1782, %fd1780, 0d3F1745CBA9AB0956;
	fma.rn.f64 	%fd1784, %fd1783, %fd1780, 0d3F3C71C72D1B5154;
	fma.rn.f64 	%fd1785, %fd1784, %fd1780, 0d3F624924923BE72D;
	fma.rn.f64 	%fd1786, %fd1785, %fd1780, 0d3F8999999999A3C4;
	fma.rn.f64 	%fd1787, %fd1786, %fd1780, 0d3FB5555555555554;
	sub.f64 	%fd1788, %fd1771, %fd1779;
	add.f64 	%fd1789, %fd1788, %fd1788;
	neg.f64 	%fd1790, %fd1779;
	fma.rn.f64 	%fd1791, %fd1790, %fd1771, %fd1789;
	mul.f64 	%fd1792, %fd1777, %fd1791;
	mul.f64 	%fd1793, %fd1780, %fd1787;
	fma.rn.f64 	%fd1794, %fd1793, %fd1779, %fd1792;
	xor.b32  	%r771, %r991, -2147483648;
	mov.b32 	%r772, 1127219200;
	mov.b64 	%fd1795, {%r771, %r772};
	sub.f64 	%fd1796, %fd1795, %fd1;
	fma.rn.f64 	%fd1797, %fd1796, 0d3FE62E42FEFA39EF, %fd1779;
	fma.rn.f64 	%fd1798, %fd1796, 0dBFE62E42FEFA39EF, %fd1797;
	sub.f64 	%fd1799, %fd1798, %fd1779;
	sub.f64 	%fd1800, %fd1794, %fd1799;
	fma.rn.f64 	%fd1801, %fd1796, 0d3C7ABC9E3B39803F, %fd1800;
	add.f64 	%fd2393, %fd1797, %fd1801;
$L__BB0_374:
	mul.f64 	%fd1802, %fd2393, 0d3C695355BAAAFAD3;
	fma.rn.f64 	%fd1803, %fd2393, 0d3FDBCB7B1526E50E, %fd1802;
	mul.wide.u32 	%rd749, %r987, 8;
	add.s64 	%rd750, %rd21, %rd749;
	st.global.f64 	[%rd750], %fd1803;
$L__BB0_375:
	{
	.reg .b32 %temp; 
	mov.b64 	{%temp, %r992}, %fd2394;
	}
	{
	.reg .b32 %temp; 
	mov.b64 	{%r993, %temp}, %fd2394;
	}
	setp.gt.s32 	%p238, %r992, 1048575;
	mov.b32 	%r994, -1023;
	@%p238 bra 	$L__BB0_377;
	mul.f64 	%fd2394, %fd2394, 0d4350000000000000;
	{
	.reg .b32 %temp; 
	mov.b64 	{%temp, %r992}, %fd2394;
	}
	{
	.reg .b32 %temp; 
	mov.b64 	{%r993, %temp}, %fd2394;
	}
	mov.b32 	%r994, -1077;
$L__BB0_377:
	add.s32 	%r775, %r992, -1;
	setp.gt.u32 	%p239, %r775, 2146435070;
	@%p239 bra 	$L__BB0_381;
	shr.u32 	%r778, %r992, 20;
	add.s32 	%r995, %r994, %r778;
	and.b32  	%r779, %r992, 1048575;
	or.b32  	%r780, %r779, 1072693248;
	mov.b64 	%fd2395, {%r993, %r780};
	setp.lt.u32 	%p241, %r780, 1073127583;
	@%p241 bra 	$L__BB0_380;
	{
	.reg .b32 %temp; 
	mov.b64 	{%r781, %temp}, %fd2395;
	}
	{
	.reg .b32 %temp; 
	mov.b64 	{%temp, %r782}, %fd2395;
	}
	add.s32 	%r783, %r782, -1048576;
	mov.b64 	%fd2395, {%r781, %r783};
	add.s32 	%r995, %r995, 1;
$L__BB0_380:
	add.f64 	%fd1805, %fd2395, 0dBFF0000000000000;
	add.f64 	%fd1806, %fd2395, 0d3FF0000000000000;
	rcp.approx.ftz.f64 	%fd1807, %fd1806;
	neg.f64 	%fd1808, %fd1806;
	fma.rn.f64 	%fd1809, %fd1808, %fd1807, 0d3FF0000000000000;
	fma.rn.f64 	%fd1810, %fd1809, %fd1809, %fd1809;
	fma.rn.f64 	%fd1811, %fd1810, %fd1807, %fd1807;
	mul.f64 	%fd1812, %fd1805, %fd1811;
	fma.rn.f64 	%fd1813, %fd1805, %fd1811, %fd1812;
	mul.f64 	%fd1814, %fd1813, %fd1813;
	fma.rn.f64 	%fd1815, %fd1814, 0d3EB1380B3AE80F1E, 0d3ED0EE258B7A8B04;
	fma.rn.f64 	%fd1816, %fd1815, %fd1814, 0d3EF3B2669F02676F;
	fma.rn.f64 	%fd1817, %fd1816, %fd1814, 0d3F1745CBA9AB0956;
	fma.rn.f64 	%fd1818, %fd1817, %fd1814, 0d3F3C71C72D1B5154;
	fma.rn.f64 	%fd1819, %fd1818, %fd1814, 0d3F624924923BE72D;
	fma.rn.f64 	%fd1820, %fd1819, %fd1814, 0d3F8999999999A3C4;
	fma.rn.f64 	%fd1821, %fd1820, %fd1814, 0d3FB5555555555554;
	sub.f64 	%fd1822, %fd1805, %fd1813;
	add.f64 	%fd1823, %fd1822, %fd1822;
	neg.f64 	%fd1824, %fd1813;
	fma.rn.f64 	%fd1825, %fd1824, %fd1805, %fd1823;
	mul.f64 	%fd1826, %fd1811, %fd1825;
	mul.f64 	%fd1827, %fd1814, %fd1821;
	fma.rn.f64 	%fd1828, %fd1827, %fd1813, %fd1826;
	xor.b32  	%r784, %r995, -2147483648;
	mov.b32 	%r785, 1127219200;
	mov.b64 	%fd1829, {%r784, %r785};
	sub.f64 	%fd1830, %fd1829, %fd1;
	fma.rn.f64 	%fd1831, %fd1830, 0d3FE62E42FEFA39EF, %fd1813;
	fma.rn.f64 	%fd1832, %fd1830, 0dBFE62E42FEFA39EF, %fd1831;
	sub.f64 	%fd1833, %fd1832, %fd1813;
	sub.f64 	%fd1834, %fd1828, %fd1833;
	fma.rn.f64 	%fd1835, %fd1830, 0d3C7ABC9E3B39803F, %fd1834;
	add.f64 	%fd2396, %fd1831, %fd1835;
	bra.uni 	$L__BB0_382;
$L__BB0_381:
	fma.rn.f64 	%fd1804, %fd2394, 0d7FF0000000000000, 0d7FF0000000000000;
	{
	.reg .b32 %temp; 
	mov.b64 	{%temp, %r776}, %fd2394;
	}
	and.b32  	%r777, %r776, 2147483647;
	setp.eq.s32 	%p240, %r777, 0;
	selp.f64 	%fd2396, 0dFFF0000000000000, %fd1804, %p240;
$L__BB0_382:
	ld.param.u64 	%rd986, [calsg1_kernel_param_30];
	mul.f64 	%fd1836, %fd2396, 0d3C695355BAAAFAD3;
	fma.rn.f64 	%fd255, %fd2396, 0d3FDBCB7B1526E50E, %fd1836;
	cvta.to.global.u64 	%rd751, %rd986;
	mul.wide.s32 	%rd752, %r113, 4;
	add.s64 	%rd753, %rd751, %rd752;
	ld.global.u32 	%r293, [%rd753];
	mov.b32 	%r996, 0;
$L__BB0_383:
	mov.u32 	%r294, %r996;
	setp.eq.s32 	%p242, %r294, %r7;
	mov.b32 	%r997, 0;
	@%p242 bra 	$L__BB0_385;
	add.s32 	%r996, %r294, 1;
	mul.wide.u32 	%rd754, %r294, 8;
	add.s64 	%rd755, %rd21, %rd754;
	ld.global.f64 	%fd1837, [%rd755+8];
	setp.geu.f64 	%p243, %fd255, %fd1837;
	mov.u32 	%r997, %r294;
	@%p243 bra 	$L__BB0_383;
$L__BB0_385:
	ld.global.u32 	%r788, [%rd54+4692];
	setp.lt.s32 	%p244, %r788, 1;
	@%p244 bra 	$L__BB0_393;
	mov.u32 	%r790, %ctaid.x;
	mov.u32 	%r791, %ntid.x;
	mov.u32 	%r792, %tid.x;
	mad.lo.s32 	%r793, %r790, %r791, %r792;
	mad.lo.s32 	%r794, %r793, 246, %r293;
	add.s32 	%r297, %r794, 123;
	mul.lo.s32 	%r298, %r997, 5;
	mov.b32 	%r998, 0;
$L__BB0_387:
	@%p89 bra 	$L__BB0_404;
	setp.lt.u32 	%p246, %r3, 7;
	mad.lo.s32 	%r300, %r998, 17220, %r297;
	mov.b32 	%r1000, 0;
	@%p246 bra 	$L__BB0_396;
	mov.b32 	%r1002, 0;
	bra.uni 	$L__BB0_395;
$L__BB0_390:
	setp.lt.s32 	%p302, %r345, 1;
	@%p302 bra 	$L__BB0_393;
	mov.b32 	%r1022, 0;
$L__BB0_392:
	ld.param.u64 	%rd981, [calsg1_kernel_param_28];
	mad.lo.s32 	%r873, %r1022, 391, %r113;
	cvta.to.global.u64 	%rd967, %rd981;
	mul.wide.s32 	%rd968, %r873, 8;
	add.s64 	%rd969, %rd967, %rd968;
	ld.global.f64 	%fd2293, [%rd969];
	mul.wide.u32 	%rd970, %r1022, 8;
	add.s64 	%rd971, %rd18, %rd970;
	st.global.f64 	[%rd971], %fd2293;
	add.s32 	%r1022, %r1022, 1;
	ld.global.u32 	%r874, [%rd54+4692];
	setp.lt.s32 	%p303, %r1022, %r874;
	@%p303 bra 	$L__BB0_392;
$L__BB0_393:
	ld.global.f64 	%fd2294, [%rd20];
	ld.global.f64 	%fd2295, [%rd77];
	ld.global.f64 	%fd2296, [%rd77+1120];
	add.f64 	%fd2297, %fd2295, %fd2296;
	ld.global.f64 	%fd2298, [%rd77+1680];
	add.f64 	%fd2299, %fd2297, %fd2298;
	ld.global.f64 	%fd2300, [%rd77+2240];
	add.f64 	%fd2301, %fd2299, %fd2300;
	ld.global.f64 	%fd2302, [%rd77+3920];
	add.f64 	%fd2303, %fd2301, %fd2302;
	mul.f64 	%fd2304, %fd2294, %fd2303;
	st.global.f64 	[%rd78], %fd2304;
	add.s32 	%r964, %r964, 1;
	setp.ne.s32 	%p304, %r964, 3;
	@%p304 bra 	$L__BB0_206;
$L__BB0_394:
	ret;
$L__BB0_395:
	.pragma "nounroll";
	mad.lo.s32 	%r797, %r1002, 68880, %r300;
	mul.wide.s32 	%rd756, %r797, 8;
	add.s64 	%rd757, %rd7, %rd756;
	ld.global.f64 	%fd1838, [%rd757];
	mul.wide.u32 	%rd758, %r1002, 8;
	add.s64 	%rd759, %rd16, %rd758;
	st.global.f64 	[%rd759], %fd1838;
	mad.lo.s32 	%r798, %r1002, 5, %r998;
	mul.wide.u32 	%rd760, %r798, 8;
	add.s64 	%rd761, %rd11, %rd760;
	st.global.f64 	[%rd761], %fd1838;
	ld.global.f64 	%fd1839, [%rd757+551040];
	st.global.f64 	[%rd759+8], %fd1839;
	st.global.f64 	[%rd761+40], %fd1839;
	ld.global.f64 	%fd1840, [%rd757+1102080];
	st.global.f64 	[%rd759+16], %fd1840;
	add.s32 	%r799, %r798, 10;
	mul.wide.u32 	%rd762, %r799, 8;
	add.s64 	%rd763, %rd11, %rd762;
	st.global.f64 	[%rd763], %fd1840;
	ld.global.f64 	%fd1841, [%rd757+1653120];
	st.global.f64 	[%rd759+24], %fd1841;
	add.s32 	%r800, %r798, 15;
	mul.wide.u32 	%rd764, %r800, 8;
	add.s64 	%rd765, %rd11, %rd764;
	st.global.f64 	[%rd765], %fd1841;
	ld.global.f64 	%fd1842, [%rd757+2204160];
	st.global.f64 	[%rd759+32], %fd1842;
	add.s32 	%r801, %r798, 20;
	mul.wide.u32 	%rd766, %r801, 8;
	add.s64 	%rd767, %rd11, %rd766;
	st.global.f64 	[%rd767], %fd1842;
	ld.global.f64 	%fd1843, [%rd757+2755200];
	st.global.f64 	[%rd759+40], %fd1843;
	add.s32 	%r802, %r798, 25;
	mul.wide.u32 	%rd768, %r802, 8;
	add.s64 	%rd769, %rd11, %rd768;
	st.global.f64 	[%rd769], %fd1843;
	ld.global.f64 	%fd1844, [%rd757+3306240];
	st.global.f64 	[%rd759+48], %fd1844;
	add.s32 	%r803, %r798, 30;
	mul.wide.u32 	%rd770, %r803, 8;
	add.s64 	%rd771, %rd11, %rd770;
	st.global.f64 	[%rd771], %fd1844;
	ld.global.f64 	%fd1845, [%rd757+3857280];
	st.global.f64 	[%rd759+56], %fd1845;
	add.s32 	%r804, %r798, 35;
	mul.wide.u32 	%rd772, %r804, 8;
	add.s64 	%rd773, %rd11, %rd772;
	st.global.f64 	[%rd773], %fd1845;
	add.s32 	%r1002, %r1002, 8;
	setp.eq.s32 	%p247, %r1002, %r15;
	mov.u32 	%r1000, %r15;
	@%p247 bra 	$L__BB0_396;
	bra.uni 	$L__BB0_395;
$L__BB0_396:
	setp.eq.s32 	%p248, %r8, 0;
	@%p248 bra 	$L__BB0_404;
	add.s32 	%r805, %r8, -1;
	setp.lt.u32 	%p249, %r805, 3;
	@%p249 bra 	$L__BB0_399;
	mad.lo.s32 	%r806, %r1000, 68880, %r300;
	mul.wide.s32 	%rd774, %r806, 8;
	add.s64 	%rd775, %rd7, %rd774;
	ld.global.f64 	%fd1846, [%rd775];
	mul.wide.u32 	%rd776, %r1000, 8;
	add.s64 	%rd777, %rd16, %rd776;
	st.global.f64 	[%rd777], %fd1846;
	mad.lo.s32 	%r807, %r1000, 5, %r998;
	mul.wide.u32 	%rd778, %r807, 8;
	add.s64 	%rd779, %rd11, %rd778;
	st.global.f64 	[%rd779], %fd1846;
	ld.global.f64 	%fd1847, [%rd775+551040];
	st.global.f64 	[%rd777+8], %fd1847;
	add.s32 	%r808, %r807, 5;
	mul.wide.u32 	%rd780, %r808, 8;
	add.s64 	%rd781, %rd11, %rd780;
	st.global.f64 	[%rd781], %fd1847;
	ld.global.f64 	%fd1848, [%rd775+1102080];
	st.global.f64 	[%rd777+16], %fd1848;
	add.s32 	%r809, %r807, 10;
	mul.wide.u32 	%rd782, %r809, 8;
	add.s64 	%rd783, %rd11, %rd782;
	st.global.f64 	[%rd783], %fd1848;
	ld.global.f64 	%fd1849, [%rd775+1653120];
	st.global.f64 	[%rd777+24], %fd1849;
	add.s32 	%r810, %r807, 15;
	mul.wide.u32 	%rd784, %r810, 8;
	add.s64 	%rd785, %rd11, %rd784;
	st.global.f64 	[%rd785], %fd1849;
	add.s32 	%r1000, %r1000, 4;
$L__BB0_399:
	setp.eq.s32 	%p250, %r9, 0;
	@%p250 bra 	$L__BB0_404;
	setp.eq.s32 	%p251, %r9, 1;
	@%p251 bra 	$L__BB0_402;
	mad.lo.s32 	%r811, %r1000, 68880, %r300;
	mul.wide.s32 	%rd786, %r811, 8;
	add.s64 	%rd787, %rd7, %rd786;
	ld.global.f64 	%fd1850, [%rd787];
	mul.wide.u32 	%rd788, %r1000, 8;
	add.s64 	%rd789, %rd16, %rd788;
	st.global.f64 	[%rd789], %fd1850;
	mad.lo.s32 	%r812, %r1000, 5, %r998;
	mul.wide.u32 	%rd790, %r812, 8;
	add.s64 	%rd791, %rd11, %rd790;
	st.global.f64 	[%rd791], %fd1850;
	ld.global.f64 	%fd1851, [%rd787+551040];
	st.global.f64 	[%rd789+8], %fd1851;
	add.s32 	%r813, %r812, 5;
	mul.wide.u32 	%rd792, %r813, 8;
	add.s64 	%rd793, %rd11, %rd792;
	st.global.f64 	[%rd793], %fd1851;
	add.s32 	%r1000, %r1000, 2;
$L__BB0_402:
	setp.eq.s32 	%p252, %r10, 0;
	@%p252 bra 	$L__BB0_404;
	mad.lo.s32 	%r814, %r1000, 68880, %r300;
	mul.wide.s32 	%rd794, %r814, 8;
	add.s64 	%rd795, %rd7, %rd794;
	ld.global.f64 	%fd1852, [%rd795];
	mul.wide.u32 	%rd796, %r1000, 8;
	add.s64 	%rd797, %rd16, %rd796;
	st.global.f64 	[%rd797], %fd1852;
	mad.lo.s32 	%r815, %r1000, 5, %r998;
	mul.wide.u32 	%rd798, %r815, 8;
	add.s64 	%rd799, %rd11, %rd798;
	st.global.f64 	[%rd799], %fd1852;
$L__BB0_404:
	setp.lt.s32 	%p253, %r353, 3;
	@%p253 bra 	$L__BB0_410;
	setp.eq.s32 	%p254, %r4, 0;
	mov.b32 	%r1004, 1;
	@%p254 bra 	$L__BB0_408;
	mov.b32 	%r1003, 1;
$L__BB0_407:
	mul.wide.u32 	%rd800, %r1003, 8;
	add.s64 	%rd801, %rd21, %rd800;
	ld.global.f64 	%fd1853, [%rd801+8];
	ld.global.f64 	%fd1854, [%rd801];
	sub.f64 	%fd1855, %fd1853, %fd1854;
	div.rn.f64 	%fd1856, %fd1855, 0d4008000000000000;
	ld.global.f64 	%fd1857, [%rd801+-8];
	sub.f64 	%fd1858, %fd1854, %fd1857;
	div.rn.f64 	%fd1859, %fd1858, 0d4008000000000000;
	add.s64 	%rd802, %rd16, %rd800;
	ld.global.f64 	%fd1860, [%rd802+8];
	ld.global.f64 	%fd1861, [%rd802];
	sub.f64 	%fd1862, %fd1860, %fd1861;
	div.rn.f64 	%fd1863, %fd1862, %fd1855;
	ld.global.f64 	%fd1864, [%rd802+-8];
	sub.f64 	%fd1865, %fd1861, %fd1864;
	div.rn.f64 	%fd1866, %fd1865, %fd1858;
	mad.lo.s32 	%r818, %r1003, 3, -3;
	mul.wide.s32 	%rd803, %r818, 8;
	add.s64 	%rd804, %rd17, %rd803;
	st.global.f64 	[%rd804], %fd1859;
	st.global.f64 	[%rd804+16], %fd1856;
	add.f64 	%fd1867, %fd1856, %fd1859;
	add.f64 	%fd1868, %fd1867, %fd1867;
	st.global.f64 	[%rd804+8], %fd1868;
	sub.f64 	%fd1869, %fd1863, %fd1866;
	mul.wide.s32 	%rd805, %r1003, 8;
	add.s64 	%rd806, %rd14, %rd805;
	st.global.f64 	[%rd806+-8], %fd1869;
	add.s32 	%r1004, %r1003, 2;
	ld.global.f64 	%fd1870, [%rd801+16];
	ld.global.f64 	%fd1871, [%rd801+8];
	sub.f64 	%fd1872, %fd1870, %fd1871;
	div.rn.f64 	%fd1873, %fd1872, 0d4008000000000000;
	ld.global.f64 	%fd1874, [%rd801];
	sub.f64 	%fd1875, %fd1871, %fd1874;
	div.rn.f64 	%fd1876, %fd1875, 0d4008000000000000;
	ld.global.f64 	%fd1877, [%rd802+16];
	ld.global.f64 	%fd1878, [%rd802+8];
	sub.f64 	%fd1879, %fd1877, %fd1878;
	div.rn.f64 	%fd1880, %fd1879, %fd1872;
	ld.global.f64 	%fd1881, [%rd802];
	sub.f64 	%fd1882, %fd1878, %fd1881;
	div.rn.f64 	%fd1883, %fd1882, %fd1875;
	st.global.f64 	[%rd804+24], %fd1876;
	st.global.f64 	[%rd804+40], %fd1873;
	add.f64 	%fd1884, %fd1873, %fd1876;
	add.f64 	%fd1885, %fd1884, %fd1884;
	st.global.f64 	[%rd804+32], %fd1885;
	sub.f64 	%fd1886, %fd1880, %fd1883;
	st.global.f64 	[%rd806], %fd1886;
	add.s32 	%r819, %r1003, 1;
	setp.ne.s32 	%p255, %r819, %r16;
	mov.u32 	%r1003, %r1004;
	@%p255 bra 	$L__BB0_407;
$L__BB0_408:
	setp.eq.s32 	%p256, %r10, 0;
	@%p256 bra 	$L__BB0_410;
	mul.wide.u32 	%rd807, %r1004, 8;
	add.s64 	%rd808, %rd21, %rd807;
	ld.global.f64 	%fd1887, [%rd808+8];
	ld.global.f64 	%fd1888, [%rd808];
	sub.f64 	%fd1889, %fd1887, %fd1888;
	div.rn.f64 	%fd1890, %fd1889, 0d4008000000000000;
	mul.wide.s32 	%rd809, %r1004, 8;
	add.s64 	%rd810, %rd21, %rd809;
	ld.global.f64 	%fd1891, [%rd810+-8];
	sub.f64 	%fd1892, %fd1888, %fd1891;
	div.rn.f64 	%fd1893, %fd1892, 0d4008000000000000;
	add.s64 	%rd811, %rd16, %rd807;
	ld.global.f64 	%fd1894, [%rd811+8];
	ld.global.f64 	%fd1895, [%rd811];
	sub.f64 	%fd1896, %fd1894, %fd1895;
	div.rn.f64 	%fd1897, %fd1896, %fd1889;
	add.s64 	%rd812, %rd16, %rd809;
	ld.global.f64 	%fd1898, [%rd812+-8];
	sub.f64 	%fd1899, %fd1895, %fd1898;
	div.rn.f64 	%fd1900, %fd1899, %fd1892;
	mad.lo.s32 	%r820, %r1004, 3, -3;
	mul.wide.s32 	%rd813, %r820, 8;
	add.s64 	%rd814, %rd17, %rd813;
	st.global.f64 	[%rd814], %fd1893;
	st.global.f64 	[%rd814+16], %fd1890;
	add.f64 	%fd1901, %fd1890, %fd1893;
	add.f64 	%fd1902, %fd1901, %fd1901;
	st.global.f64 	[%rd814+8], %fd1902;
	sub.f64 	%fd1903, %fd1897, %fd1900;
	add.s64 	%rd815, %rd14, %rd809;
	st.global.f64 	[%rd815+-8], %fd1903;
$L__BB0_410:
	setp.lt.s32 	%p257, %r353, 4;
	mov.b64 	%rd816, 0;
	st.global.u64 	[%rd17], %rd816;
	st.global.u64 	[%rd23], %rd816;
	ld.global.f64 	%fd1904, [%rd16+16];
	ld.global.f64 	%fd1905, [%rd16];
	sub.f64 	%fd1906, %fd1904, %fd1905;
	ld.global.f64 	%fd1907, [%rd21+16];
	ld.global.f64 	%fd1908, [%rd21];
	sub.f64 	%fd1909, %fd1907, %fd1908;
	div.rn.f64 	%fd1910, %fd1906, %fd1909;
	ld.global.f64 	%fd1911, [%rd16+8];
	sub.f64 	%fd1912, %fd1911, %fd1905;
	ld.global.f64 	%fd1913, [%rd21+8];
	sub.f64 	%fd1914, %fd1913, %fd1908;
	div.rn.f64 	%fd1915, %fd1912, %fd1914;
	sub.f64 	%fd1916, %fd1910, %fd1915;
	sub.f64 	%fd1917, %fd1907, %fd1913;
	div.rn.f64 	%fd1918, %fd1916, %fd1917;
	st.global.f64 	[%rd15], %fd1918;
	mul.wide.s32 	%rd817, %r4, 8;
	add.s64 	%rd818, %rd16, %rd817;
	ld.global.f64 	%fd1919, [%rd818+16];
	ld.global.f64 	%fd1920, [%rd818];
	sub.f64 	%fd1921, %fd1919, %fd1920;
	ld.global.f64 	%fd1922, [%rd24+16];
	ld.global.f64 	%fd1923, [%rd24];
	sub.f64 	%fd1924, %fd1922, %fd1923;
	div.rn.f64 	%fd1925, %fd1921, %fd1924;
	ld.global.f64 	%fd1926, [%rd818+8];
	sub.f64 	%fd1927, %fd1926, %fd1920;
	ld.global.f64 	%fd1928, [%rd24+8];
	sub.f64 	%fd1929, %fd1928, %fd1923;
	div.rn.f64 	%fd1930, %fd1927, %fd1929;
	sub.f64 	%fd1931, %fd1925, %fd1930;
	sub.f64 	%fd1932, %fd1922, %fd1928;
	div.rn.f64 	%fd1933, %fd1931, %fd1932;
	st.global.f64 	[%rd25+8], %fd1933;
	ld.global.f64 	%fd1934, [%rd15];
	ld.global.f64 	%fd1935, [%rd21+8];
	ld.global.f64 	%fd1936, [%rd21];
	sub.f64 	%fd1937, %fd1935, %fd1936;
	mul.f64 	%fd1938, %fd1934, %fd1937;
	div.rn.f64 	%fd1939, %fd1938, 0d4008000000000000;
	ld.global.f64 	%fd1940, [%rd14];
	sub.f64 	%fd1941, %fd1940, %fd1939;
	st.global.f64 	[%rd14], %fd1941;
	ld.global.f64 	%fd1942, [%rd25+8];
	ld.global.f64 	%fd1943, [%rd24+16];
	ld.global.f64 	%fd1944, [%rd24+8];
	sub.f64 	%fd1945, %fd1943, %fd1944;
	mul.f64 	%fd1946, %fd1942, %fd1945;
	div.rn.f64 	%fd1947, %fd1946, 0d4008000000000000;
	add.s64 	%rd819, %rd14, %rd817;
	ld.global.f64 	%fd1948, [%rd819];
	sub.f64 	%fd1949, %fd1948, %fd1947;
	st.global.f64 	[%rd819], %fd1949;
	ld.global.f64 	%fd1950, [%rd17+16];
	ld.global.f64 	%fd1951, [%rd17+8];
	div.rn.f64 	%fd1952, %fd1950, %fd1951;
	st.global.f64 	[%rd17+16], %fd1952;
	ld.global.f64 	%fd1953, [%rd14];
	div.rn.f64 	%fd1954, %fd1953, %fd1951;
	st.global.f64 	[%rd14], %fd1954;
	mov.b64 	%rd820, 4607182418800017408;
	st.global.u64 	[%rd17+8], %rd820;
	@%p257 bra 	$L__BB0_443;
	setp.eq.s32 	%p258, %r6, 0;
	mov.b32 	%r1006, 1;
	@%p258 bra 	$L__BB0_420;
	mov.b32 	%r1005, 1;
$L__BB0_413:
	mul.lo.s32 	%r312, %r1005, 3;
	mul.wide.u32 	%rd821, %r312, 8;
	add.s64 	%rd92, %rd17, %rd821;
	ld.global.f64 	%fd256, [%rd92];
	setp.neu.f64 	%p259, %fd256, 0d0000000000000000;
	mul.wide.u32 	%rd822, %r1005, 8;
	add.s64 	%rd93, %rd14, %rd822;
	add.s32 	%r823, %r312, -1;
	mul.wide.s32 	%rd823, %r823, 8;
	add.s64 	%rd94, %rd17, %rd823;
	@%p259 bra 	$L__BB0_415;
	ld.global.f64 	%fd2397, [%rd93];
	bra.uni 	$L__BB0_416;
$L__BB0_415:
	div.rn.f64 	%fd1955, %fd256, %fd256;
	st.global.f64 	[%rd92], %fd1955;
	ld.global.f64 	%fd1956, [%rd92+8];
	div.rn.f64 	%fd1957, %fd1956, %fd256;
	st.global.f64 	[%rd92+8], %fd1957;
	ld.global.f64 	%fd1958, [%rd92+16];
	div.rn.f64 	%fd1959, %fd1958, %fd256;
	st.global.f64 	[%rd92+16], %fd1959;
	ld.global.f64 	%fd1960, [%rd93];
	div.rn.f64 	%fd1961, %fd1960, %fd256;
	st.global.f64 	[%rd93], %fd1961;
	ld.global.f64 	%fd1962, [%rd94];
	ld.global.f64 	%fd1963, [%rd92+8];
	sub.f64 	%fd1964, %fd1963, %fd1962;
	st.global.f64 	[%rd92+8], %fd1964;
	ld.global.f64 	%fd1965, [%rd94+-8];
	ld.global.f64 	%fd1966, [%rd92];
	sub.f64 	%fd1967, %fd1966, %fd1965;
	st.global.f64 	[%rd92], %fd1967;
	ld.global.f64 	%fd1968, [%rd93+-8];
	ld.global.f64 	%fd1969, [%rd93];
	sub.f64 	%fd2397, %fd1969, %fd1968;
	st.global.f64 	[%rd93], %fd2397;
$L__BB0_416:
	ld.global.f64 	%fd1970, [%rd92+8];
	div.rn.f64 	%fd1971, %fd2397, %fd1970;
	st.global.f64 	[%rd93], %fd1971;
	ld.global.f64 	%fd1972, [%rd92+16];
	ld.global.f64 	%fd1973, [%rd92+8];
	div.rn.f64 	%fd1974, %fd1972, %fd1973;
	st.global.f64 	[%rd92+16], %fd1974;
	mov.b64 	%rd824, 4607182418800017408;
	st.global.u64 	[%rd92+8], %rd824;
	add.s32 	%r824, %r312, 3;
	mul.wide.u32 	%rd825, %r824, 8;
	add.s64 	%rd95, %rd17, %rd825;
	ld.global.f64 	%fd260, [%rd95];
	setp.neu.f64 	%p260, %fd260, 0d0000000000000000;
	@%p260 bra 	$L__BB0_418;
	ld.global.f64 	%fd2398, [%rd93+8];
	bra.uni 	$L__BB0_419;
$L__BB0_418:
	div.rn.f64 	%fd1975, %fd260, %fd260;
	st.global.f64 	[%rd95], %fd1975;
	ld.global.f64 	%fd1976, [%rd95+8];
	div.rn.f64 	%fd1977, %fd1976, %fd260;
	st.global.f64 	[%rd95+8], %fd1977;
	ld.global.f64 	%fd1978, [%rd95+16];
	div.rn.f64 	%fd1979, %fd1978, %fd260;
	st.global.f64 	[%rd95+16], %fd1979;
	ld.global.f64 	%fd1980, [%rd93+8];
	div.rn.f64 	%fd1981, %fd1980, %fd260;
	st.global.f64 	[%rd93+8], %fd1981;
	ld.global.f64 	%fd1982, [%rd94+24];
	ld.global.f64 	%fd1983, [%rd95+8];
	sub.f64 	%fd1984, %fd1983, %fd1982;
	st.global.f64 	[%rd95+8], %fd1984;
	ld.global.f64 	%fd1985, [%rd94+16];
	ld.global.f64 	%fd1986, [%rd95];
	sub.f64 	%fd1987, %fd1986, %fd1985;
	st.global.f64 	[%rd95], %fd1987;
	ld.global.f64 	%fd1988, [%rd93];
	ld.global.f64 	%fd1989, [%rd93+8];
	sub.f64 	%fd2398, %fd1989, %fd1988;
	st.global.f64 	[%rd93+8], %fd2398;
$L__BB0_419:
	ld.global.f64 	%fd1990, [%rd95+8];
	div.rn.f64 	%fd1991, %fd2398, %fd1990;
	st.global.f64 	[%rd93+8], %fd1991;
	ld.global.f64 	%fd1992, [%rd95+16];
	ld.global.f64 	%fd1993, [%rd95+8];
	div.rn.f64 	%fd1994, %fd1992, %fd1993;
	st.global.f64 	[%rd95+16], %fd1994;
	mov.b64 	%rd826, 4607182418800017408;
	st.global.u64 	[%rd95+8], %rd826;
	add.s32 	%r1006, %r1005, 2;
	add.s32 	%r825, %r1005, 1;
	setp.ne.s32 	%p261, %r825, %r17;
	mov.u32 	%r1005, %r1006;
	@%p261 bra 	$L__BB0_413;
$L__BB0_420:
	and.b32  	%r826, %r4, 1;
	setp.eq.b32 	%p262, %r826, 1;
	not.pred 	%p263, %p262;
	@%p263 bra 	$L__BB0_425;
	mul.lo.s32 	%r315, %r1006, 3;
	mul.wide.u32 	%rd827, %r315, 8;
	add.s64 	%rd96, %rd17, %rd827;
	ld.global.f64 	%fd264, [%rd96];
	setp.neu.f64 	%p264, %fd264, 0d0000000000000000;
	mul.wide.u32 	%rd828, %r1006, 8;
	add.s64 	%rd97, %rd14, %rd828;
	@%p264 bra 	$L__BB0_423;
	ld.global.f64 	%fd2399, [%rd97];
	bra.uni 	$L__BB0_424;
$L__BB0_423:
	div.rn.f64 	%fd1995, %fd264, %fd264;
	st.global.f64 	[%rd96], %fd1995;
	ld.global.f64 	%fd1996, [%rd96+8];
	div.rn.f64 	%fd1997, %fd1996, %fd264;
	st.global.f64 	[%rd96+8], %fd1997;
	ld.global.f64 	%fd1998, [%rd96+16];
	div.rn.f64 	%fd1999, %fd1998, %fd264;
	st.global.f64 	[%rd96+16], %fd1999;
	ld.global.f64 	%fd2000, [%rd97];
	div.rn.f64 	%fd2001, %fd2000, %fd264;
	st.global.f64 	[%rd97], %fd2001;
	add.s32 	%r827, %r315, -1;
	mul.wide.s32 	%rd829, %r827, 8;
	add.s64 	%rd830, %rd17, %rd829;
	ld.global.f64 	%fd2002, [%rd830];
	ld.global.f64 	%fd2003, [%rd96+8];
	sub.f64 	%fd2004, %fd2003, %fd2002;
	st.global.f64 	[%rd96+8], %fd2004;
	ld.global.f64 	%fd2005, [%rd830+-8];
	ld.global.f64 	%fd2006, [%rd96];
	sub.f64 	%fd2007, %fd2006, %fd2005;
	st.global.f64 	[%rd96], %fd2007;
	mul.wide.s32 	%rd831, %r1006, 8;
	add.s64 	%rd832, %rd14, %rd831;
	ld.global.f64 	%fd2008, [%rd832+-8];
	ld.global.f64 	%fd2009, [%rd97];
	sub.f64 	%fd2399, %fd2009, %fd2008;
	st.global.f64 	[%rd97], %fd2399;
$L__BB0_424:
	ld.global.f64 	%fd2010, [%rd96+8];
	div.rn.f64 	%fd2011, %fd2399, %fd2010;
	st.global.f64 	[%rd97], %fd2011;
	ld.global.f64 	%fd2012, [%rd96+16];
	ld.global.f64 	%fd2013, [%rd96+8];
	div.rn.f64 	%fd2014, %fd2012, %fd2013;
	st.global.f64 	[%rd96+16], %fd2014;
	mov.b64 	%rd833, 4607182418800017408;
	st.global.u64 	[%rd96+8], %rd833;
$L__BB0_425:
	setp.lt.u32 	%p265, %r6, 3;
	mov.u32 	%r1009, %r6;
	@%p265 bra 	$L__BB0_429;
	mov.b32 	%r1010, 0;
	mov.u32 	%r1009, %r6;
$L__BB0_427:
	.pragma "nounroll";
	mul.lo.s32 	%r322, %r1009, 3;
	mul.wide.u32 	%rd834, %r322, 8;
	add.s64 	%rd104, %rd17, %rd834;
	ld.global.f64 	%fd280, [%rd104+16];
	setp.neu.f64 	%p266, %fd280, 0d0000000000000000;
	mul.wide.u32 	%rd835, %r1009, 8;
	add.s64 	%rd105, %rd14, %rd835;
	@%p266 bra 	$L__BB0_479;
	ld.global.f64 	%fd2403, [%rd105];
	bra.uni 	$L__BB0_480;
$L__BB0_429:
	and.b32  	%r835, %r4, 3;
	setp.eq.s32 	%p271, %r835, 0;
	@%p271 bra 	$L__BB0_443;
	setp.eq.s32 	%p272, %r9, 0;
	@%p272 bra 	$L__BB0_438;
	mul.lo.s32 	%r317, %r1009, 3;
	mul.wide.u32 	%rd846, %r317, 8;
	add.s64 	%rd98, %rd17, %rd846;
	ld.global.f64 	%fd268, [%rd98+16];
	setp.neu.f64 	%p273, %fd268, 0d0000000000000000;
	mul.wide.u32 	%rd847, %r1009, 8;
	add.s64 	%rd99, %rd14, %rd847;
	@%p273 bra 	$L__BB0_433;
	ld.global.f64 	%fd2400, [%rd99];
	bra.uni 	$L__BB0_434;
$L__BB0_433:
	ld.global.f64 	%fd2035, [%rd99+8];
	mul.f64 	%fd2036, %fd2035, %fd268;
	ld.global.f64 	%fd2037, [%rd99];
	sub.f64 	%fd2400, %fd2037, %fd2036;
	st.global.f64 	[%rd99], %fd2400;
$L__BB0_434:
	ld.global.f64 	%fd2038, [%rd98+8];
	div.rn.f64 	%fd2039, %fd2400, %fd2038;
	st.global.f64 	[%rd99], %fd2039;
	mov.b64 	%rd848, 4607182418800017408;
	st.global.u64 	[%rd98+8], %rd848;
	add.s32 	%r836, %r1009, -1;
	add.s32 	%r837, %r317, -3;
	mul.wide.u32 	%rd849, %r837, 8;
	add.s64 	%rd100, %rd17, %rd849;
	ld.global.f64 	%fd272, [%rd100+16];
	setp.neu.f64 	%p274, %fd272, 0d0000000000000000;
	mul.wide.u32 	%rd850, %r836, 8;
	add.s64 	%rd101, %rd14, %rd850;
	@%p274 bra 	$L__BB0_436;
	ld.global.f64 	%fd2401, [%rd101];
	bra.uni 	$L__BB0_437;
$L__BB0_436:
	ld.global.f64 	%fd2040, [%rd99];
	mul.f64 	%fd2041, %fd2040, %fd272;
	ld.global.f64 	%fd2042, [%rd101];
	sub.f64 	%fd2401, %fd2042, %fd2041;
	st.global.f64 	[%rd101], %fd2401;
$L__BB0_437:
	ld.global.f64 	%fd2043, [%rd100+8];
	div.rn.f64 	%fd2044, %fd2401, %fd2043;
	st.global.f64 	[%rd101], %fd2044;
	mov.b64 	%rd851, 4607182418800017408;
	st.global.u64 	[%rd100+8], %rd851;
	add.s32 	%r1009, %r1009, -2;
$L__BB0_438:
	setp.ne.s32 	%p275, %r10, 0;
	@%p275 bra 	$L__BB0_443;
	mul.lo.s32 	%r838, %r1009, 3;
	mul.wide.u32 	%rd852, %r838, 8;
	add.s64 	%rd102, %rd17, %rd852;
	ld.global.f64 	%fd276, [%rd102+16];
	setp.neu.f64 	%p276, %fd276, 0d0000000000000000;
	mul.wide.u32 	%rd853, %r1009, 8;
	add.s64 	%rd103, %rd14, %rd853;
	@%p276 bra 	$L__BB0_441;
	ld.global.f64 	%fd2402, [%rd103];
	bra.uni 	$L__BB0_442;
$L__BB0_441:
	ld.global.f64 	%fd2045, [%rd103+8];
	mul.f64 	%fd2046, %fd2045, %fd276;
	ld.global.f64 	%fd2047, [%rd103];
	sub.f64 	%fd2402, %fd2047, %fd2046;
	st.global.f64 	[%rd103], %fd2402;
$L__BB0_442:
	ld.global.f64 	%fd2048, [%rd102+8];
	div.rn.f64 	%fd2049, %fd2402, %fd2048;
	st.global.f64 	[%rd103], %fd2049;
	mov.b64 	%rd854, 4607182418800017408;
	st.global.u64 	[%rd102+8], %rd854;
$L__BB0_443:
	@%p253 bra 	$L__BB0_457;
	setp.lt.u32 	%p278, %r4, 15;
	mov.b32 	%r1012, 0;
	@%p278 bra 	$L__BB0_447;
	mov.b32 	%r1014, 0;
$L__BB0_446:
	.pragma "nounroll";
	mul.wide.u32 	%rd855, %r1014, 8;
	add.s64 	%rd856, %rd14, %rd855;
	ld.global.f64 	%fd2050, [%rd856];
	add.s64 	%rd857, %rd15, %rd855;
	st.global.f64 	[%rd857+8], %fd2050;
	ld.global.f64 	%fd2051, [%rd856+8];
	st.global.f64 	[%rd857+16], %fd2051;
	ld.global.f64 	%fd2052, [%rd856+16];
	st.global.f64 	[%rd857+24], %fd2052;
	ld.global.f64 	%fd2053, [%rd856+24];
	st.global.f64 	[%rd857+32], %fd2053;
	ld.global.f64 	%fd2054, [%rd856+32];
	st.global.f64 	[%rd857+40], %fd2054;
	ld.global.f64 	%fd2055, [%rd856+40];
	st.global.f64 	[%rd857+48], %fd2055;
	ld.global.f64 	%fd2056, [%rd856+48];
	st.global.f64 	[%rd857+56], %fd2056;
	ld.global.f64 	%fd2057, [%rd856+56];
	st.global.f64 	[%rd857+64], %fd2057;
	ld.global.f64 	%fd2058, [%rd856+64];
	st.global.f64 	[%rd857+72], %fd2058;
	ld.global.f64 	%fd2059, [%rd856+72];
	st.global.f64 	[%rd857+80], %fd2059;
	ld.global.f64 	%fd2060, [%rd856+80];
	st.global.f64 	[%rd857+88], %fd2060;
	ld.global.f64 	%fd2061, [%rd856+88];
	st.global.f64 	[%rd857+96], %fd2061;
	ld.global.f64 	%fd2062, [%rd856+96];
	st.global.f64 	[%rd857+104], %fd2062;
	ld.global.f64 	%fd2063, [%rd856+104];
	st.global.f64 	[%rd857+112], %fd2063;
	ld.global.f64 	%fd2064, [%rd856+112];
	st.global.f64 	[%rd857+120], %fd2064;
	ld.global.f64 	%fd2065, [%rd856+120];
	add.s32 	%r1014, %r1014, 16;
	st.global.f64 	[%rd857+128], %fd2065;
	setp.eq.s32 	%p279, %r1014, %r19;
	mov.u32 	%r1012, %r19;
	@%p279 bra 	$L__BB0_447;
	bra.uni 	$L__BB0_446;
$L__BB0_447:
	and.b32  	%r841, %r5, 15;
	setp.eq.s32 	%p280, %r841, 0;
	@%p280 bra 	$L__BB0_457;
	add.s32 	%r842, %r353, 14;
	and.b32  	%r843, %r842, 15;
	add.s32 	%r844, %r843, -1;
	setp.lt.u32 	%p281, %r844, 7;
	@%p281 bra 	$L__BB0_450;
	mul.wide.u32 	%rd858, %r1012, 8;
	add.s64 	%rd859, %rd14, %rd858;
	ld.global.f64 	%fd2066, [%rd859];
	add.s64 	%rd860, %rd15, %rd858;
	st.global.f64 	[%rd860+8], %fd2066;
	ld.global.f64 	%fd2067, [%rd859+8];
	st.global.f64 	[%rd860+16], %fd2067;
	ld.global.f64 	%fd2068, [%rd859+16];
	st.global.f64 	[%rd860+24], %fd2068;
	ld.global.f64 	%fd2069, [%rd859+24];
	st.global.f64 	[%rd860+32], %fd2069;
	ld.global.f64 	%fd2070, [%rd859+32];
	st.global.f64 	[%rd860+40], %fd2070;
	ld.global.f64 	%fd2071, [%rd859+40];
	st.global.f64 	[%rd860+48], %fd2071;
	ld.global.f64 	%fd2072, [%rd859+48];
	st.global.f64 	[%rd860+56], %fd2072;
	ld.global.f64 	%fd2073, [%rd859+56];
	add.s32 	%r1012, %r1012, 8;
	st.global.f64 	[%rd860+64], %fd2073;
$L__BB0_450:
	setp.eq.s32 	%p282, %r8, 2;
	@%p282 bra 	$L__BB0_457;
	add.s32 	%r845, %r353, 6;
	and.b32  	%r846, %r845, 7;
	add.s32 	%r847, %r846, -1;
	setp.lt.u32 	%p283, %r847, 3;
	@%p283 bra 	$L__BB0_453;
	mul.wide.u32 	%rd861, %r1012, 8;
	add.s64 	%rd862, %rd14, %rd861;
	ld.global.f64 	%fd2074, [%rd862];
	add.s64 	%rd863, %rd15, %rd861;
	st.global.f64 	[%rd863+8], %fd2074;
	ld.global.f64 	%fd2075, [%rd862+8];
	st.global.f64 	[%rd863+16], %fd2075;
	ld.global.f64 	%fd2076, [%rd862+16];
	st.global.f64 	[%rd863+24], %fd2076;
	ld.global.f64 	%fd2077, [%rd862+24];
	add.s32 	%r1012, %r1012, 4;
	st.global.f64 	[%rd863+32], %fd2077;
$L__BB0_453:
	setp.eq.s32 	%p284, %r9, 2;
	@%p284 bra 	$L__BB0_457;
	setp.eq.s32 	%p285, %r9, 3;
	mul.wide.u32 	%rd864, %r1012, 8;
	add.s64 	%rd112, %rd14, %rd864;
	ld.global.f64 	%fd2078, [%rd112];
	add.s64 	%rd113, %rd15, %rd864;
	st.global.f64 	[%rd113+8], %fd2078;
	@%p285 bra 	$L__BB0_457;
	setp.eq.s32 	%p286, %r9, 0;
	ld.global.f64 	%fd2079, [%rd112+8];
	st.global.f64 	[%rd113+16], %fd2079;
	@%p286 bra 	$L__BB0_457;
	ld.global.f64 	%fd2080, [%rd112+16];
	st.global.f64 	[%rd113+24], %fd2080;
$L__BB0_457:
	setp.lt.s32 	%p287, %r353, 2;
	@%p287 bra 	$L__BB0_466;
	setp.lt.u32 	%p288, %r5, 3;
	mov.b32 	%r1017, 0;
	@%p288 bra 	$L__BB0_461;
	mov.b32 	%r1015, 0;
$L__BB0_460:
	.pragma "nounroll";
	mul.wide.u32 	%rd865, %r1015, 8;
	add.s64 	%rd866, %rd15, %rd865;
	ld.global.f64 	%fd2081, [%rd866+8];
	ld.global.f64 	%fd2082, [%rd866];
	sub.f64 	%fd2083, %fd2081, %fd2082;
	add.s64 	%rd867, %rd21, %rd865;
	ld.global.f64 	%fd2084, [%rd867+8];
	ld.global.f64 	%fd2085, [%rd867];
	sub.f64 	%fd2086, %fd2084, %fd2085;
	div.rn.f64 	%fd2087, %fd2083, %fd2086;
	div.rn.f64 	%fd2088, %fd2087, 0d4008000000000000;
	add.s64 	%rd868, %rd12, %rd865;
	st.global.f64 	[%rd868], %fd2088;
	add.s64 	%rd869, %rd16, %rd865;
	ld.global.f64 	%fd2089, [%rd869+8];
	ld.global.f64 	%fd2090, [%rd869];
	sub.f64 	%fd2091, %fd2089, %fd2090;
	ld.global.f64 	%fd2092, [%rd867+8];
	ld.global.f64 	%fd2093, [%rd867];
	sub.f64 	%fd2094, %fd2092, %fd2093;
	div.rn.f64 	%fd2095, %fd2091, %fd2094;
	ld.global.f64 	%fd2096, [%rd866+8];
	ld.global.f64 	%fd2097, [%rd866];
	fma.rn.f64 	%fd2098, %fd2097, 0d4000000000000000, %fd2096;
	mul.f64 	%fd2099, %fd2098, %fd2094;
	div.rn.f64 	%fd2100, %fd2099, 0d4008000000000000;
	sub.f64 	%fd2101, %fd2095, %fd2100;
	add.s64 	%rd870, %rd13, %rd865;
	st.global.f64 	[%rd870], %fd2101;
	ld.global.f64 	%fd2102, [%rd866+16];
	ld.global.f64 	%fd2103, [%rd866+8];
	sub.f64 	%fd2104, %fd2102, %fd2103;
	ld.global.f64 	%fd2105, [%rd867+16];
	ld.global.f64 	%fd2106, [%rd867+8];
	sub.f64 	%fd2107, %fd2105, %fd2106;
	div.rn.f64 	%fd2108, %fd2104, %fd2107;
	div.rn.f64 	%fd2109, %fd2108, 0d4008000000000000;
	st.global.f64 	[%rd868+8], %fd2109;
	ld.global.f64 	%fd2110, [%rd869+16];
	ld.global.f64 	%fd2111, [%rd869+8];
	sub.f64 	%fd2112, %fd2110, %fd2111;
	ld.global.f64 	%fd2113, [%rd867+16];
	ld.global.f64 	%fd2114, [%rd867+8];
	sub.f64 	%fd2115, %fd2113, %fd2114;
	div.rn.f64 	%fd2116, %fd2112, %fd2115;
	ld.global.f64 	%fd2117, [%rd866+16];
	ld.global.f64 	%fd2118, [%rd866+8];
	fma.rn.f64 	%fd2119, %fd2118, 0d4000000000000000, %fd2117;
	mul.f64 	%fd2120, %fd2119, %fd2115;
	div.rn.f64 	%fd2121, %fd2120, 0d4008000000000000;
	sub.f64 	%fd2122, %fd2116, %fd2121;
	st.global.f64 	[%rd870+8], %fd2122;
	ld.global.f64 	%fd2123, [%rd866+24];
	ld.global.f64 	%fd2124, [%rd866+16];
	sub.f64 	%fd2125, %fd2123, %fd2124;
	ld.global.f64 	%fd2126, [%rd867+24];
	ld.global.f64 	%fd2127, [%rd867+16];
	sub.f64 	%fd2128, %fd2126, %fd2127;
	div.rn.f64 	%fd2129, %fd2125, %fd2128;
	div.rn.f64 	%fd2130, %fd2129, 0d4008000000000000;
	st.global.f64 	[%rd868+16], %fd2130;
	ld.global.f64 	%fd2131, [%rd869+24];
	ld.global.f64 	%fd2132, [%rd869+16];
	sub.f64 	%fd2133, %fd2131, %fd2132;
	ld.global.f64 	%fd2134, [%rd867+24];
	ld.global.f64 	%fd2135, [%rd867+16];
	sub.f64 	%fd2136, %fd2134, %fd2135;
	div.rn.f64 	%fd2137, %fd2133, %fd2136;
	ld.global.f64 	%fd2138, [%rd866+24];
	ld.global.f64 	%fd2139, [%rd866+16];
	fma.rn.f64 	%fd2140, %fd2139, 0d4000000000000000, %fd2138;
	mul.f64 	%fd2141, %fd2140, %fd2136;
	div.rn.f64 	%fd2142, %fd2141, 0d4008000000000000;
	sub.f64 	%fd2143, %fd2137, %fd2142;
	st.global.f64 	[%rd870+16], %fd2143;
	add.s32 	%r1015, %r1015, 4;
	ld.global.f64 	%fd2144, [%rd866+32];
	ld.global.f64 	%fd2145, [%rd866+24];
	sub.f64 	%fd2146, %fd2144, %fd2145;
	ld.global.f64 	%fd2147, [%rd867+32];
	ld.global.f64 	%fd2148, [%rd867+24];
	sub.f64 	%fd2149, %fd2147, %fd2148;
	div.rn.f64 	%fd2150, %fd2146, %fd2149;
	div.rn.f64 	%fd2151, %fd2150, 0d4008000000000000;
	st.global.f64 	[%rd868+24], %fd2151;
	ld.global.f64 	%fd2152, [%rd869+32];
	ld.global.f64 	%fd2153, [%rd869+24];
	sub.f64 	%fd2154, %fd2152, %fd2153;
	ld.global.f64 	%fd2155, [%rd867+32];
	ld.global.f64 	%fd2156, [%rd867+24];
	sub.f64 	%fd2157, %fd2155, %fd2156;
	div.rn.f64 	%fd2158, %fd2154, %fd2157;
	ld.global.f64 	%fd2159, [%rd866+32];
	ld.global.f64 	%fd2160, [%rd866+24];
	fma.rn.f64 	%fd2161, %fd2160, 0d4000000000000000, %fd2159;
	mul.f64 	%fd2162, %fd2161, %fd2157;
	div.rn.f64 	%fd2163, %fd2162, 0d4008000000000000;
	sub.f64 	%fd2164, %fd2158, %fd2163;
	st.global.f64 	[%rd870+24], %fd2164;
	setp.ne.s32 	%p289, %r1015, %r21;
	mov.u32 	%r1017, %r21;
	@%p289 bra 	$L__BB0_460;
$L__BB0_461:
	and.b32  	%r850, %r3, 3;
	setp.eq.s32 	%p290, %r850, 0;
	@%p290 bra 	$L__BB0_466;
	add.s32 	%r851, %r353, -1;
	and.b32  	%r852, %r851, 3;
	setp.eq.s32 	%p291, %r852, 1;
	@%p291 bra 	$L__BB0_464;
	mul.wide.u32 	%rd871, %r1017, 8;
	add.s64 	%rd872, %rd15, %rd871;
	ld.global.f64 	%fd2165, [%rd872+8];
	ld.global.f64 	%fd2166, [%rd872];
	sub.f64 	%fd2167, %fd2165, %fd2166;
	add.s64 	%rd873, %rd21, %rd871;
	ld.global.f64 	%fd2168, [%rd873+8];
	ld.global.f64 	%fd2169, [%rd873];
	sub.f64 	%fd2170, %fd2168, %fd2169;
	div.rn.f64 	%fd2171, %fd2167, %fd2170;
	div.rn.f64 	%fd2172, %fd2171, 0d4008000000000000;
	add.s64 	%rd874, %rd12, %rd871;
	st.global.f64 	[%rd874], %fd2172;
	add.s64 	%rd875, %rd16, %rd871;
	ld.global.f64 	%fd2173, [%rd875+8];
	ld.global.f64 	%fd2174, [%rd875];
	sub.f64 	%fd2175, %fd2173, %fd2174;
	ld.global.f64 	%fd2176, [%rd873+8];
	ld.global.f64 	%fd2177, [%rd873];
	sub.f64 	%fd2178, %fd2176, %fd2177;
	div.rn.f64 	%fd2179, %fd2175, %fd2178;
	ld.global.f64 	%fd2180, [%rd872+8];
	ld.global.f64 	%fd2181, [%rd872];
	fma.rn.f64 	%fd2182, %fd2181, 0d4000000000000000, %fd2180;
	mul.f64 	%fd2183, %fd2182, %fd2178;
	div.rn.f64 	%fd2184, %fd2183, 0d4008000000000000;
	sub.f64 	%fd2185, %fd2179, %fd2184;
	add.s64 	%rd876, %rd13, %rd871;
	st.global.f64 	[%rd876], %fd2185;
	add.s32 	%r1017, %r1017, 2;
	ld.global.f64 	%fd2186, [%rd872+16];
	ld.global.f64 	%fd2187, [%rd872+8];
	sub.f64 	%fd2188, %fd2186, %fd2187;
	ld.global.f64 	%fd2189, [%rd873+16];
	ld.global.f64 	%fd2190, [%rd873+8];
	sub.f64 	%fd2191, %fd2189, %fd2190;
	div.rn.f64 	%fd2192, %fd2188, %fd2191;
	div.rn.f64 	%fd2193, %fd2192, 0d4008000000000000;
	st.global.f64 	[%rd874+8], %fd2193;
	ld.global.f64 	%fd2194, [%rd875+16];
	ld.global.f64 	%fd2195, [%rd875+8];
	sub.f64 	%fd2196, %fd2194, %fd2195;
	ld.global.f64 	%fd2197, [%rd873+16];
	ld.global.f64 	%fd2198, [%rd873+8];
	sub.f64 	%fd2199, %fd2197, %fd2198;
	div.rn.f64 	%fd2200, %fd2196, %fd2199;
	ld.global.f64 	%fd2201, [%rd872+16];
	ld.global.f64 	%fd2202, [%rd872+8];
	fma.rn.f64 	%fd2203, %fd2202, 0d4000000000000000, %fd2201;
	mul.f64 	%fd2204, %fd2203, %fd2199;
	div.rn.f64 	%fd2205, %fd2204, 0d4008000000000000;
	sub.f64 	%fd2206, %fd2200, %fd2205;
	st.global.f64 	[%rd876+8], %fd2206;
$L__BB0_464:
	and.b32  	%r853, %r353, 1;
	setp.eq.b32 	%p292, %r853, 1;
	@%p292 bra 	$L__BB0_466;
	mul.wide.u32 	%rd877, %r1017, 8;
	add.s64 	%rd878, %rd15, %rd877;
	ld.global.f64 	%fd2207, [%rd878+8];
	ld.global.f64 	%fd2208, [%rd878];
	sub.f64 	%fd2209, %fd2207, %fd2208;
	add.s64 	%rd879, %rd21, %rd877;
	ld.global.f64 	%fd2210, [%rd879+8];
	ld.global.f64 	%fd2211, [%rd879];
	sub.f64 	%fd2212, %fd2210, %fd2211;
	div.rn.f64 	%fd2213, %fd2209, %fd2212;
	div.rn.f64 	%fd2214, %fd2213, 0d4008000000000000;
	add.s64 	%rd880, %rd12, %rd877;
	st.global.f64 	[%rd880], %fd2214;
	add.s64 	%rd881, %rd16, %rd877;
	ld.global.f64 	%fd2215, [%rd881+8];
	ld.global.f64 	%fd2216, [%rd881];
	sub.f64 	%fd2217, %fd2215, %fd2216;
	ld.global.f64 	%fd2218, [%rd879+8];
	ld.global.f64 	%fd2219, [%rd879];
	sub.f64 	%fd2220, %fd2218, %fd2219;
	div.rn.f64 	%fd2221, %fd2217, %fd2220;
	ld.global.f64 	%fd2222, [%rd878+8];
	ld.global.f64 	%fd2223, [%rd878];
	fma.rn.f64 	%fd2224, %fd2223, 0d4000000000000000, %fd2222;
	mul.f64 	%fd2225, %fd2224, %fd2220;
	div.rn.f64 	%fd2226, %fd2225, 0d4008000000000000;
	sub.f64 	%fd2227, %fd2221, %fd2226;
	add.s64 	%rd882, %rd13, %rd877;
	st.global.f64 	[%rd882], %fd2227;
$L__BB0_466:
	mul.wide.s32 	%rd883, %r5, 8;
	add.s64 	%rd884, %rd13, %rd883;
	ld.global.f64 	%fd2228, [%rd884];
	ld.global.f64 	%fd2229, [%rd25];
	ld.global.f64 	%fd2230, [%rd25+8];
	add.f64 	%fd2231, %fd2229, %fd2230;
	ld.global.f64 	%fd2232, [%rd24+16];
	ld.global.f64 	%fd2233, [%rd24+8];
	sub.f64 	%fd2234, %fd2232, %fd2233;
	fma.rn.f64 	%fd2235, %fd2231, %fd2234, %fd2228;
	st.global.f64 	[%rd884+8], %fd2235;
	mov.b64 	%rd885, 0;
	st.global.u64 	[%rd26], %rd885;
	@%p89 bra 	$L__BB0_478;
	setp.lt.u32 	%p294, %r3, 7;
	mov.b32 	%r1020, 0;
	@%p294 bra 	$L__BB0_470;
	mov.b32 	%r1018, 0;
$L__BB0_469:
	.pragma "nounroll";
	mul.wide.u32 	%rd886, %r1018, 8;
	add.s64 	%rd887, %rd13, %rd886;
	ld.global.f64 	%fd2236, [%rd887];
	mad.lo.s32 	%r856, %r1018, 5, %r998;
	mul.wide.u32 	%rd888, %r856, 8;
	add.s64 	%rd889, %rd10, %rd888;
	st.global.f64 	[%rd889], %fd2236;
	add.s64 	%rd890, %rd15, %rd886;
	ld.global.f64 	%fd2237, [%rd890];
	add.s64 	%rd891, %rd9, %rd888;
	st.global.f64 	[%rd891], %fd2237;
	add.s64 	%rd892, %rd12, %rd886;
	ld.global.f64 	%fd2238, [%rd892];
	add.s64 	%rd893, %rd8, %rd888;
	st.global.f64 	[%rd893], %fd2238;
	ld.global.f64 	%fd2239, [%rd887+8];
	st.global.f64 	[%rd889+40], %fd2239;
	ld.global.f64 	%fd2240, [%rd890+8];
	st.global.f64 	[%rd891+40], %fd2240;
	ld.global.f64 	%fd2241, [%rd892+8];
	st.global.f64 	[%rd893+40], %fd2241;
	ld.global.f64 	%fd2242, [%rd887+16];
	add.s32 	%r857, %r856, 10;
	mul.wide.u32 	%rd894, %r857, 8;
	add.s64 	%rd895, %rd10, %rd894;
	st.global.f64 	[%rd895], %fd2242;
	ld.global.f64 	%fd2243, [%rd890+16];
	add.s64 	%rd896, %rd9, %rd894;
	st.global.f64 	[%rd896], %fd2243;
	ld.global.f64 	%fd2244, [%rd892+16];
	add.s64 	%rd897, %rd8, %rd894;
	st.global.f64 	[%rd897], %fd2244;
	ld.global.f64 	%fd2245, [%rd887+24];
	add.s32 	%r858, %r856, 15;
	mul.wide.u32 	%rd898, %r858, 8;
	add.s64 	%rd899, %rd10, %rd898;
	st.global.f64 	[%rd899], %fd2245;
	ld.global.f64 	%fd2246, [%rd890+24];
	add.s64 	%rd900, %rd9, %rd898;
	st.global.f64 	[%rd900], %fd2246;
	ld.global.f64 	%fd2247, [%rd892+24];
	add.s64 	%rd901, %rd8, %rd898;
	st.global.f64 	[%rd901], %fd2247;
	ld.global.f64 	%fd2248, [%rd887+32];
	add.s32 	%r859, %r856, 20;
	mul.wide.u32 	%rd902, %r859, 8;
	add.s64 	%rd903, %rd10, %rd902;
	st.global.f64 	[%rd903], %fd2248;
	ld.global.f64 	%fd2249, [%rd890+32];
	add.s64 	%rd904, %rd9, %rd902;
	st.global.f64 	[%rd904], %fd2249;
	ld.global.f64 	%fd2250, [%rd892+32];
	add.s64 	%rd905, %rd8, %rd902;
	st.global.f64 	[%rd905], %fd2250;
	ld.global.f64 	%fd2251, [%rd887+40];
	add.s32 	%r860, %r856, 25;
	mul.wide.u32 	%rd906, %r860, 8;
	add.s64 	%rd907, %rd10, %rd906;
	st.global.f64 	[%rd907], %fd2251;
	ld.global.f64 	%fd2252, [%rd890+40];
	add.s64 	%rd908, %rd9, %rd906;
	st.global.f64 	[%rd908], %fd2252;
	ld.global.f64 	%fd2253, [%rd892+40];
	add.s64 	%rd909, %rd8, %rd906;
	st.global.f64 	[%rd909], %fd2253;
	ld.global.f64 	%fd2254, [%rd887+48];
	add.s32 	%r861, %r856, 30;
	mul.wide.u32 	%rd910, %r861, 8;
	add.s64 	%rd911, %rd10, %rd910;
	st.global.f64 	[%rd911], %fd2254;
	ld.global.f64 	%fd2255, [%rd890+48];
	add.s64 	%rd912, %rd9, %rd910;
	st.global.f64 	[%rd912], %fd2255;
	ld.global.f64 	%fd2256, [%rd892+48];
	add.s64 	%rd913, %rd8, %rd910;
	st.global.f64 	[%rd913], %fd2256;
	ld.global.f64 	%fd2257, [%rd887+56];
	add.s32 	%r862, %r856, 35;
	mul.wide.u32 	%rd914, %r862, 8;
	add.s64 	%rd915, %rd10, %rd914;
	st.global.f64 	[%rd915], %fd2257;
	ld.global.f64 	%fd2258, [%rd890+56];
	add.s64 	%rd916, %rd9, %rd914;
	st.global.f64 	[%rd916], %fd2258;
	ld.global.f64 	%fd2259, [%rd892+56];
	add.s64 	%rd917, %rd8, %rd914;
	st.global.f64 	[%rd917], %fd2259;
	add.s32 	%r1018, %r1018, 8;
	setp.ne.s32 	%p295, %r1018, %r15;
	mov.u32 	%r1020, %r15;
	@%p295 bra 	$L__BB0_469;
$L__BB0_470:
	setp.eq.s32 	%p296, %r8, 0;
	@%p296 bra 	$L__BB0_478;
	add.s32 	%r863, %r8, -1;
	setp.lt.u32 	%p297, %r863, 3;
	@%p297 bra 	$L__BB0_473;
	mul.wide.u32 	%rd918, %r1020, 8;
	add.s64 	%rd919, %rd13, %rd918;
	ld.global.f64 	%fd2260, [%rd919];
	mad.lo.s32 	%r864, %r1020, 5, %r998;
	mul.wide.u32 	%rd920, %r864, 8;
	add.s64 	%rd921, %rd10, %rd920;
	st.global.f64 	[%rd921], %fd2260;
	add.s64 	%rd922, %rd15, %rd918;
	ld.global.f64 	%fd2261, [%rd922];
	add.s64 	%rd923, %rd9, %rd920;
	st.global.f64 	[%rd923], %fd2261;
	add.s64 	%rd924, %rd12, %rd918;
	ld.global.f64 	%fd2262, [%rd924];
	add.s64 	%rd925, %rd8, %rd920;
	st.global.f64 	[%rd925], %fd2262;
	ld.global.f64 	%fd2263, [%rd919+8];
	add.s32 	%r865, %r864, 5;
	mul.wide.u32 	%rd926, %r865, 8;
	add.s64 	%rd927, %rd10, %rd926;
	st.global.f64 	[%rd927], %fd2263;
	ld.global.f64 	%fd2264, [%rd922+8];
	add.s64 	%rd928, %rd9, %rd926;
	st.global.f64 	[%rd928], %fd2264;
	ld.global.f64 	%fd2265, [%rd924+8];
	add.s64 	%rd929, %rd8, %rd926;
	st.global.f64 	[%rd929], %fd2265;
	ld.global.f64 	%fd2266, [%rd919+16];
	add.s32 	%r866, %r864, 10;
	mul.wide.u32 	%rd930, %r866, 8;
	add.s64 	%rd931, %rd10, %rd930;
	st.global.f64 	[%rd931], %fd2266;
	ld.global.f64 	%fd2267, [%rd922+16];
	add.s64 	%rd932, %rd9, %rd930;
	st.global.f64 	[%rd932], %fd2267;
	ld.global.f64 	%fd2268, [%rd924+16];
	add.s64 	%rd933, %rd8, %rd930;
	st.global.f64 	[%rd933], %fd2268;
	ld.global.f64 	%fd2269, [%rd919+24];
	add.s32 	%r867, %r864, 15;
	mul.wide.u32 	%rd934, %r867, 8;
	add.s64 	%rd935, %rd10, %rd934;
	st.global.f64 	[%rd935], %fd2269;
	ld.global.f64 	%fd2270, [%rd922+24];
	add.s64 	%rd936, %rd9, %rd934;
	st.global.f64 	[%rd936], %fd2270;
	ld.global.f64 	%fd2271, [%rd924+24];
	add.s64 	%rd937, %rd8, %rd934;
	st.global.f64 	[%rd937], %fd2271;
	add.s32 	%r1020, %r1020, 4;
$L__BB0_473:
	setp.eq.s32 	%p298, %r9, 0;
	@%p298 bra 	$L__BB0_478;
	setp.eq.s32 	%p299, %r9, 1;
	@%p299 bra 	$L__BB0_476;
	mul.wide.u32 	%rd938, %r1020, 8;
	add.s64 	%rd939, %rd13, %rd938;
	ld.global.f64 	%fd2272, [%rd939];
	mad.lo.s32 	%r868, %r1020, 5, %r998;
	mul.wide.u32 	%rd940, %r868, 8;
	add.s64 	%rd941, %rd10, %rd940;
	st.global.f64 	[%rd941], %fd2272;
	add.s64 	%rd942, %rd15, %rd938;
	ld.global.f64 	%fd2273, [%rd942];
	add.s64 	%rd943, %rd9, %rd940;
	st.global.f64 	[%rd943], %fd2273;
	add.s64 	%rd944, %rd12, %rd938;
	ld.global.f64 	%fd2274, [%rd944];
	add.s64 	%rd945, %rd8, %rd940;
	st.global.f64 	[%rd945], %fd2274;
	ld.global.f64 	%fd2275, [%rd939+8];
	add.s32 	%r869, %r868, 5;
	mul.wide.u32 	%rd946, %r869, 8;
	add.s64 	%rd947, %rd10, %rd946;
	st.global.f64 	[%rd947], %fd2275;
	ld.global.f64 	%fd2276, [%rd942+8];
	add.s64 	%rd948, %rd9, %rd946;
	st.global.f64 	[%rd948], %fd2276;
	ld.global.f64 	%fd2277, [%rd944+8];
	add.s64 	%rd949, %rd8, %rd946;
	st.global.f64 	[%rd949], %fd2277;
	add.s32 	%r1020, %r1020, 2;
$L__BB0_476:
	setp.eq.s32 	%p300, %r10, 0;
	@%p300 bra 	$L__BB0_478;
	mul.wide.u32 	%rd950, %r1020, 8;
	add.s64 	%rd951, %rd13, %rd950;
	ld.global.f64 	%fd2278, [%rd951];
	mad.lo.s32 	%r870, %r1020, 5, %r998;
	mul.wide.u32 	%rd952, %r870, 8;
	add.s64 	%rd953, %rd10, %rd952;
	st.global.f64 	[%rd953], %fd2278;
	add.s64 	%rd954, %rd15, %rd950;
	ld.global.f64 	%fd2279, [%rd954];
	add.s64 	%rd955, %rd9, %rd952;
	st.global.f64 	[%rd955], %fd2279;
	add.s64 	%rd956, %rd12, %rd950;
	ld.global.f64 	%fd2280, [%rd956];
	add.s64 	%rd957, %rd8, %rd952;
	st.global.f64 	[%rd957], %fd2280;
$L__BB0_478:
	mul.wide.u32 	%rd958, %r997, 8;
	add.s64 	%rd959, %rd21, %rd958;
	ld.global.f64 	%fd2281, [%rd959];
	sub.f64 	%fd2282, %fd255, %fd2281;
	add.s32 	%r871, %r998, %r298;
	mul.wide.u32 	%rd960, %r871, 8;
	add.s64 	%rd961, %rd11, %rd960;
	ld.global.f64 	%fd2283, [%rd961];
	add.s64 	%rd962, %rd10, %rd960;
	ld.global.f64 	%fd2284, [%rd962];
	fma.rn.f64 	%fd2285, %fd2282, %fd2284, %fd2283;
	add.s64 	%rd963, %rd9, %rd960;
	ld.global.f64 	%fd2286, [%rd963];
	mul.f64 	%fd2287, %fd2282, %fd2286;
	fma.rn.f64 	%fd2288, %fd2282, %fd2287, %fd2285;
	add.s64 	%rd964, %rd8, %rd960;
	ld.global.f64 	%fd2289, [%rd964];
	mul.f64 	%fd2290, %fd2282, %fd2289;
	mul.f64 	%fd2291, %fd2282, %fd2290;
	fma.rn.f64 	%fd2292, %fd2282, %fd2291, %fd2288;
	mul.wide.u32 	%rd965, %r998, 8;
	add.s64 	%rd966, %rd20, %rd965;
	st.global.f64 	[%rd966], %fd2292;
	add.s32 	%r998, %r998, 1;
	ld.global.u32 	%r345, [%rd54+4692];
	setp.lt.s32 	%p301, %r998, %r345;
	@%p301 bra 	$L__BB0_387;
	bra.uni 	$L__BB0_390;
$L__BB0_479:
	ld.global.f64 	%fd2015, [%rd105+8];
	mul.f64 	%fd2016, %fd2015, %fd280;
	ld.global.f64 	%fd2017, [%rd105];
	sub.f64 	%fd2403, %fd2017, %fd2016;
	st.global.f64 	[%rd105], %fd2403;
$L__BB0_480:
	ld.global.f64 	%fd2018, [%rd104+8];
	div.rn.f64 	%fd2019, %fd2403, %fd2018;
	st.global.f64 	[%rd105], %fd2019;
	mov.b64 	%rd836, 4607182418800017408;
	st.global.u64 	[%rd104+8], %rd836;
	add.s32 	%r829, %r1009, -1;
	add.s32 	%r830, %r322, -3;
	mul.wide.u32 	%rd837, %r830, 8;
	add.s64 	%rd106, %rd17, %rd837;
	ld.global.f64 	%fd284, [%rd106+16];
	setp.neu.f64 	%p267, %fd284, 0d0000000000000000;
	mul.wide.u32 	%rd838, %r829, 8;
	add.s64 	%rd107, %rd14, %rd838;
	@%p267 bra 	$L__BB0_482;
	ld.global.f64 	%fd2404, [%rd107];
	bra.uni 	$L__BB0_483;
$L__BB0_482:
	ld.global.f64 	%fd2020, [%rd105];
	mul.f64 	%fd2021, %fd2020, %fd284;
	ld.global.f64 	%fd2022, [%rd107];
	sub.f64 	%fd2404, %fd2022, %fd2021;
	st.global.f64 	[%rd107], %fd2404;
$L__BB0_483:
	ld.global.f64 	%fd2023, [%rd106+8];
	div.rn.f64 	%fd2024, %fd2404, %fd2023;
	st.global.f64 	[%rd107], %fd2024;
	mov.b64 	%rd839, 4607182418800017408;
	st.global.u64 	[%rd106+8], %rd839;
	add.s32 	%r831, %r1009, -2;
	add.s32 	%r832, %r322, -6;
	mul.wide.u32 	%rd840, %r832, 8;
	add.s64 	%rd108, %rd17, %rd840;
	ld.global.f64 	%fd288, [%rd108+16];
	setp.neu.f64 	%p268, %fd288, 0d0000000000000000;
	mul.wide.u32 	%rd841, %r831, 8;
	add.s64 	%rd109, %rd14, %rd841;
	@%p268 bra 	$L__BB0_485;
	ld.global.f64 	%fd2405, [%rd109];
	bra.uni 	$L__BB0_486;
$L__BB0_485:
	ld.global.f64 	%fd2025, [%rd107];
	mul.f64 	%fd2026, %fd2025, %fd288;
	ld.global.f64 	%fd2027, [%rd109];
	sub.f64 	%fd2405, %fd2027, %fd2026;
	st.global.f64 	[%rd109], %fd2405;
$L__BB0_486:
	ld.global.f64 	%fd2028, [%rd108+8];
	div.rn.f64 	%fd2029, %fd2405, %fd2028;
	st.global.f64 	[%rd109], %fd2029;
	mov.b64 	%rd842, 4607182418800017408;
	st.global.u64 	[%rd108+8], %rd842;
	add.s32 	%r833, %r1009, -3;
	add.s32 	%r834, %r322, -9;
	mul.wide.u32 	%rd843, %r834, 8;
	add.s64 	%rd110, %rd17, %rd843;
	ld.global.f64 	%fd292, [%rd110+16];
	setp.neu.f64 	%p269, %fd292, 0d0000000000000000;
	mul.wide.u32 	%rd844, %r833, 8;
	add.s64 	%rd111, %rd14, %rd844;
	@%p269 bra 	$L__BB0_488;
	ld.global.f64 	%fd2406, [%rd111];
	bra.uni 	$L__BB0_489;
$L__BB0_488:
	ld.global.f64 	%fd2030, [%rd109];
	mul.f64 	%fd2031, %fd2030, %fd292;
	ld.global.f64 	%fd2032, [%rd111];
	sub.f64 	%fd2406, %fd2032, %fd2031;
	st.global.f64 	[%rd111], %fd2406;
$L__BB0_489:
	ld.global.f64 	%fd2033, [%rd110+8];
	div.rn.f64 	%fd2034, %fd2406, %fd2033;
	st.global.f64 	[%rd111], %fd2034;
	mov.b64 	%rd845, 4607182418800017408;
	st.global.u64 	[%rd110+8], %rd845;
	add.s32 	%r1009, %r1009, -4;
	add.s32 	%r1010, %r1010, 4;
	setp.eq.s32 	%p270, %r1010, %r18;
	@%p270 bra 	$L__BB0_429;
	bra.uni 	$L__BB0_427;

}
	// .globl	homog_kernel
.visible .entry homog_kernel(
	.param .u64 .ptr .align 1 homog_kernel_param_0,
	.param .u64 .ptr .align 1 homog_kernel_param_1,
	.param .u64 .ptr .align 1 homog_kernel_param_2,
	.param .u64 .ptr .align 1 homog_kernel_param_3,
	.param .u64 .ptr .align 1 homog_kernel_param_4,
	.param .u64 .ptr .align 1 homog_kernel_param_5,
	.param .u64 .ptr .align 1 homog_kernel_param_6,
	.param .u64 .ptr .align 1 homog_kernel_param_7,
	.param .u64 .ptr .align 1 homog_kernel_param_8,
	.param .u64 .ptr .align 1 homog_kernel_param_9,
	.param .u64 .ptr .align 1 homog_kernel_param_10,
	.param .u64 .ptr .align 1 homog_kernel_param_11,
	.param .u64 .ptr .align 1 homog_kernel_param_12,
	.param .u64 .ptr .align 1 homog_kernel_param_13,
	.param .u64 .ptr .align 1 homog_kernel_param_14,
	.param .u32 homog_kernel_param_15,
	.param .u32 homog_kernel_param_16,
	.param .f64 homog_kernel_param_17,
	.param .u64 .ptr .align 1 homog_kernel_param_18,
	.param .u64 .ptr .align 1 homog_kernel_param_19,
	.param .u64 .ptr .align 1 homog_kernel_param_20,
	.param .u64 .ptr .align 1 homog_kernel_param_21,
	.param .u64 .ptr .align 1 homog_kernel_param_22,
	.param .u64 .ptr .align 1 homog_kernel_param_23,
	.param .u64 .ptr .align 1 homog_kernel_param_24,
	.param .u64 .ptr .align 1 homog_kernel_param_25,
	.param .u64 .ptr .align 1 homog_kernel_param_26,
	.param .u64 .ptr .align 1 homog_kernel_param_27,
	.param .u64 .ptr .align 1 homog_kernel_param_28,
	.param .u64 .ptr .align 1 homog_kernel_param_29,
	.param .u64 .ptr .align 1 homog_kernel_param_30,
	.param .u32 homog_kernel_param_31,
	.param .u32 homog_kernel_param_32,
	.param .u64 .ptr .align 1 homog_kernel_param_33,
	.param .u64 .ptr .align 1 homog_kernel_param_34,
	.param .u64 .ptr .align 1 homog_kernel_param_35,
	.param .u64 .ptr .align 1 homog_kernel_param_36,
	.param .u64 .ptr .align 1 homog_kernel_param_37
)
{
	.reg .pred 	%p<418>;
	.reg .b32 	%r<1534>;
	.reg .b64 	%rd<1332>;
	.reg .b64 	%fd<3489>;

	ld.param.u64 	%rd160, [homog_kernel_param_0];
	ld.param.u64 	%rd161, [homog_kernel_param_1];
	ld.param.u64 	%rd162, [homog_kernel_param_2];
	ld.param.u64 	%rd163, [homog_kernel_param_3];
	ld.param.u64 	%rd164, [homog_kernel_param_4];
	ld.param.u64 	%rd165, [homog_kernel_param_5];
	ld.param.u64 	%rd166, [homog_kernel_param_6];
	ld.param.u64 	%rd167, [homog_kernel_param_7];
	ld.param.u64 	%rd168, [homog_kernel_param_8];
	ld.param.u64 	%rd169, [homog_kernel_param_9];
	ld.param.u64 	%rd170, [homog_kernel_param_10];
	ld.param.u64 	%rd171, [homog_kernel_param_11];
	ld.param.u64 	%rd172, [homog_kernel_param_12];
	ld.param.u64 	%rd173, [homog_kernel_param_13];
	ld.param.u64 	%rd174, [homog_kernel_param_14];
	ld.param.u32 	%r595, [homog_kernel_param_15];
	ld.param.u32 	%r596, [homog_kernel_param_16];
	ld.param.u64 	%rd177, [homog_kernel_param_18];
	ld.param.u64 	%rd178, [homog_kernel_param_19];
	ld.param.u64 	%rd179, [homog_kernel_param_20];
	ld.param.u64 	%rd180, [homog_kernel_param_21];
	ld.param.u64 	%rd181, [homog_kernel_param_22];
	ld.param.u64 	%rd182, [homog_kernel_param_23];
	ld.param.u64 	%rd183, [homog_kernel_param_24];
	ld.param.u64 	%rd184, [homog_kernel_param_25];
	ld.param.u64 	%rd185, [homog_kernel_param_26];
	ld.param.u64 	%rd186, [homog_kernel_param_27];
	ld.param.u64 	%rd187, [homog_kernel_param_28];
	ld.param.u64 	%rd175, [homog_kernel_param_29];
	ld.param.u64 	%rd176, [homog_kernel_param_30];
	ld.param.u32 	%r594, [homog_kernel_param_31];
	ld.param.u64 	%rd188, [homog_kernel_param_33];
	ld.param.u64 	%rd189, [homog_kernel_param_34];
	ld.param.u64 	%rd190, [homog_kernel_param_35];
	ld.param.u64 	%rd191, [homog_kernel_param_36];
	ld.param.u64 	%rd192, [homog_kernel_param_37];
	cvta.to.global.u64 	%rd1, %rd177;
	cvta.to.global.u64 	%rd2, %rd181;
	cvta.to.global.u64 	%rd3, %rd184;
	cvta.to.global.u64 	%rd4, %rd183;
	cvta.to.global.u64 	%rd5, %rd182;
	cvta.to.global.u64 	%rd6, %rd180;
	cvta.to.global.u64 	%rd7, %rd192;
	cvta.to.global.u64 	%rd8, %rd190;
	cvta.to.global.u64 	%rd9, %rd188;
	cvta.to.global.u64 	%rd10, %rd191;
	cvta.to.global.u64 	%rd11, %rd179;
	cvta.to.global.u64 	%rd12, %rd189;
	cvta.to.global.u64 	%rd13, %rd186;
	cvta.to.global.u64 	%rd14, %rd187;
	cvta.to.global.u64 	%rd15, %rd185;
	cvta.to.global.u64 	%rd16, %rd178;
	mov.u32 	%r598, %ctaid.x;
	mov.u32 	%r599, %ntid.x;
	mov.u32 	%r600, %tid.x;
	mad.lo.s32 	%r1, %r598, %r599, %r600;
	mov.u32 	%r601, %ctaid.y;
	mov.u32 	%r602, %ntid.y;
	mov.u32 	%r603, %tid.y;
	mad.lo.s32 	%r604, %r601, %r602, %r603;
	setp.ge.s32 	%p1, %r1, %r595;
	setp.ge.s32 	%p2, %r604, %r596;
	or.pred  	%p3, %p1, %p2;
	@%p3 bra 	$L__BB1_627;
	cvta.to.global.u64 	%rd193, %rd163;
	cvta.to.global.u64 	%rd194, %rd160;
	cvta.to.global.u64 	%rd195, %rd162;
	cvta.to.global.u64 	%rd196, %rd161;
	cvta.to.global.u64 	%rd197, %rd164;
	mul.wide.u32 	%rd198, %r604, 4;
	add.s64 	%rd199, %rd194, %rd198;
	ld.global.u32 	%r3, [%rd199];
	mul.wide.u32 	%rd200, %r604, 8;
	add.s64 	%rd201, %rd195, %rd200;
	ld.global.f64 	%fd391, [%rd201];
	mad.lo.s32 	%r4, %r604, 70, %r1;
	mul.wide.s32 	%rd202, %r4, 8;
	add.s64 	%rd17, %rd193, %rd202;
	st.global.f64 	[%rd17], %fd391;
	add.s64 	%rd203, %rd196, %rd200;
	ld.global.f64 	%fd392, [%rd203];
	add.s64 	%rd204, %rd197, %rd202;
	st.global.f64 	[%rd204], %fd392;
	ld.global.f64 	%fd3388, [%rd17];
	setp.lt.s32 	%p4, %r594, 1;
	@%p4 bra 	$L__BB1_28;
	mov.b32 	%r606, 1127219200;
	mov.b32 	%r607, -2147483648;
	mov.b64 	%fd2, {%r607, %r606};
	setp.eq.s32 	%p5, %r594, 1;
	mov.b32 	%r1318, 0;
	@%p5 bra 	$L__BB1_19;
	and.b32  	%r1318, %r594, 2147483646;
	mov.b32 	%r1309, 0;
$L__BB1_4:
	mad.lo.s32 	%r610, %r1309, 391, %r3;
	mul.wide.s32 	%rd205, %r610, 8;
	add.s64 	%rd18, %rd1, %rd205;
	ld.global.f64 	%fd3379, [%rd18];
	{
	.reg .b32 %temp; 
	mov.b64 	{%temp, %r1310}, %fd3379;
	}
	{
	.reg .b32 %temp; 
	mov.b64 	{%r1311, %temp}, %fd3379;
	}
	setp.gt.s32 	%p6, %r1310, 1048575;
	mov.b32 	%r1312, -1023;
	@%p6 bra 	$L__BB1_6;
	mul.f64 	%fd3379, %fd3379, 0d4350000000000000;
	{
	.reg .b32 %temp; 
	mov.b64 	{%temp, %r1310}, %fd3379;
	}
	{
	.reg .b32 %temp; 
	mov.b64 	{%r1311, %temp}, %fd3379;
	}
	mov.b32 	%r1312, -1077;
$L__BB1_6:
	add.s32 	%r612, %r1310, -1;
	setp.gt.u32 	%p7, %r612, 2146435070;
	@%p7 bra 	$L__BB1_10;
	shr.u32 	%r615, %r1310, 20;
	add.s32 	%r1313, %r1312, %r615;
	and.b32  	%r616, %r1310, 1048575;
	or.b32  	%r617, %r616, 1072693248;
	mov.b64 	%fd3380, {%r1311, %r617};
	setp.lt.u32 	%p9, %r617, 1073127583;
	@%p9 bra 	$L__BB1_9;
	{
	.reg .b32 %temp; 
	mov.b64 	{%r618, %temp}, %fd3380;
	}
	{
	.reg .b32 %temp; 
	mov.b64 	{%temp, %r619}, %fd3380;
	}
	add.s32 	%r620, %r619, -1048576;
	mov.b64 	%fd3380, {%r618, %r620};
	add.s32 	%r1313, %r1313, 1;
$L__BB1_9:
	add.f64 	%fd394, %fd3380, 0dBFF0000000000000;
	add.f64 	%fd395, %fd3380, 0d3FF0000000000000;
	rcp.approx.ftz.f64 	%fd396, %fd395;
	neg.f64 	%fd397, %fd395;
	fma.rn.f64 	%fd398, %fd397, %fd396, 0d3FF0000000000000;
	fma.rn.f64 	%fd399, %fd398, %fd398, %fd398;
	fma.rn.f64 	%fd400, %fd399, %fd396, %fd396;
	mul.f64 	%fd401, %fd394, %fd400;
	fma.rn.f64 	%fd402, %fd394, %fd400, %fd401;
	mul.f64 	%fd403, %fd402, %fd402;
	fma.rn.f64 	%fd404, %fd403, 0d3EB1380B3AE80F1E, 0d3ED0EE258B7A8B04;
	fma.rn.f64 	%fd405, %fd404, %fd403, 0d3EF3B2669F02676F;
	fma.rn.f64 	%fd406, %fd405, %fd403, 0d3F1745CBA9AB0956;
	fma.rn.f64 	%fd407, %fd406, %fd403, 0d3F3C71C72D1B5154;
	fma.rn.f64 	%fd408, %fd407, %fd403, 0d3F624924923BE72D;
	fma.rn.f64 	%fd409, %fd408, %fd403, 0d3F8999999999A3C4;
	fma.rn.f64 	%fd410, %fd409, %fd403, 0d3FB5555555555554;
	sub.f64 	%fd411, %fd394, %fd402;
	add.f64 	%fd412, %fd411, %fd411;
	neg.f64 	%fd413, %fd402;
	fma.rn.f64 	%fd414, %fd413, %fd394, %fd412;
	mul.f64 	%fd415, %fd400, %fd414;
	mul.f64 	%fd416, %fd403, %fd410;
	fma.rn.f64 	%fd417, %fd416, %fd402, %fd415;
	xor.b32  	%r621, %r1313, -2147483648;
	mov.b32 	%r622, 1127219200;
	mov.b64 	%fd418, {%r621, %r622};
	sub.f64 	%fd419, %fd418, %fd2;
	fma.rn.f64 	%fd420, %fd419, 0d3FE62E42FEFA39EF, %fd402;
	fma.rn.f64 	%fd421, %fd419, 0dBFE62E42FEFA39EF, %fd420;
	sub.f64 	%fd422, %fd421, %fd402;
	sub.f64 	%fd423, %fd417, %fd422;
	fma.rn.f64 	%fd424, %fd419, 0d3C7ABC9E3B39803F, %fd423;
	add.f64 	%fd3381, %fd420, %fd424;
	bra.uni 	$L__BB1_11;
$L__BB1_10:
	fma.rn.f64 	%fd393, %fd3379, 0d7FF0000000000000, 0d7FF0000000000000;
	{
	.reg .b32 %temp; 
	mov.b64 	{%temp, %r613}, %fd3379;
	}
	and.b32  	%r614, %r613, 2147483647;
	setp.eq.s32 	%p8, %r614, 0;
	selp.f64 	%fd3381, 0dFFF0000000000000, %fd393, %p8;
$L__BB1_11:
	mul.f64 	%fd425, %fd3381, 0d3C695355BAAAFAD3;
	fma.rn.f64 	%fd426, %fd3381, 0d3FDBCB7B1526E50E, %fd425;
	mul.wide.u32 	%rd206, %r1309, 8;
	add.s64 	%rd19, %rd16, %rd206;
	st.global.f64 	[%rd19], %fd426;
	ld.global.f64 	%fd3382, [%rd18+3128];
	{
	.reg .b32 %temp; 
	mov.b64 	{%temp, %r1314}, %fd3382;
	}
	{
	.reg .b32 %temp; 
	mov.b64 	{%r1315, %temp}, %fd3382;
	}
	setp.gt.s32 	%p10, %r1314, 1048575;
	mov.b32 	%r1316, -1023;
	@%p10 bra 	$L__BB1_13;
	mul.f64 	%fd3382, %fd3382, 0d4350000000000000;
	{
	.reg .b32 %temp; 
	mov.b64 	{%temp, %r1314}, %fd3382;
	}
	{
	.reg .b32 %temp; 
	mov.b64 	{%r1315, %temp}, %fd3382;
	}
	mov.b32 	%r1316, -1077;
$L__BB1_13:
	add.s32 	%r625, %r1314, -1;
	setp.lt.u32 	%p11, %r625, 2146435071;
	@%p11 bra 	$L__BB1_15;
	fma.rn.f64 	%fd427, %fd3382, 0d7FF0000000000000, 0d7FF0000000000000;
	{
	.reg .b32 %temp; 
	mov.b64 	{%temp, %r626}, %fd3382;
	}
	and.b32  	%r627, %r626, 2147483647;
	setp.eq.s32 	%p12, %r627, 0;
	selp.f64 	%fd3384, 0dFFF0000000000000, %fd427, %p12;
	bra.uni 	$L__BB1_18;
$L__BB1_15:
	shr.u32 	%r628, %r1314, 20;
	add.s32 	%r1317, %r1316, %r628;
	and.b32  	%r629, %r1314, 1048575;
	or.b32  	%r630, %r629, 1072693248;
	mov.b64 	%fd3383, {%r1315, %r630};
	setp.lt.u32 	%p13, %r630, 1073127583;
	@%p13 bra 	$L__BB1_17;
	{
	.reg .b32 %temp; 
	mov.b64 	{%r631, %temp}, %fd3383;
	}
	{
	.reg .b32 %temp; 
	mov.b64 	{%temp, %r632}, %fd3383;
	}
	add.s32 	%r633, %r632, -1048576;
	mov.b64 	%fd3383, {%r631, %r633};
	add.s32 	%r1317, %r1317, 1;
$L__BB1_17:
	add.f64 	%fd428, %fd3383, 0dBFF0000000000000;
	add.f64 	%fd429, %fd3383, 0d3FF0000000000000;
	rcp.approx.ftz.f64 	%fd430, %fd429;
	neg.f64 	%fd431, %fd429;
	fma.rn.f64 	%fd432, %fd431, %fd430, 0d3FF0000000000000;
	fma.rn.f64 	%fd433, %fd432, %fd432, %fd432;
	fma.rn.f64 	%fd434, %fd433, %fd430, %fd430;
	mul.f64 	%fd435, %fd428, %fd434;
	fma.rn.f64 	%fd436, %fd428, %fd434, %fd435;
	mul.f64 	%fd437, %fd436, %fd436;
	fma.rn.f64 	%fd438, %fd437, 0d3EB1380B3AE80F1E, 0d3ED0EE258B7A8B04;
	fma.rn.f64 	%fd439, %fd438, %fd437, 0d3EF3B2669F02676F;
	fma.rn.f64 	%fd440, %fd439, %fd437, 0d3F1745CBA9AB0956;
	fma.rn.f64 	%fd441, %fd440, %fd437, 0d3F3C71C72D1B5154;
	fma.rn.f64 	%fd442, %fd441, %fd437, 0d3F624924923BE72D;
	fma.rn.f64 	%fd443, %fd442, %fd437, 0d3F8999999999A3C4;
	fma.rn.f64 	%fd444, %fd443, %fd437, 0d3FB5555555555554;
	sub.f64 	%fd445, %fd428, %fd436;
	add.f64 	%fd446, %fd445, %fd445;
	neg.f64 	%fd447, %fd436;
	fma.rn.f64 	%fd448, %fd447, %fd428, %fd446;
	mul.f64 	%fd449, %fd434, %fd448;
	mul.f64 	%fd450, %fd437, %fd444;
	fma.rn.f64 	%fd451, %fd450, %fd436, %fd449;
	xor.b32  	%r634, %r1317, -2147483648;
	mov.b32 	%r635, 1127219200;
	mov.b64 	%fd452, {%r634, %r635};
	sub.f64 	%fd453, %fd452, %fd2;
	fma.rn.f64 	%fd454, %fd453, 0d3FE62E42FEFA39EF, %fd436;
	fma.rn.f64 	%fd455, %fd453, 0dBFE62E42FEFA39EF, %fd454;
	sub.f64 	%fd456, %fd455, %fd436;
	sub.f64 	%fd457, %fd451, %fd456;
	fma.rn.f64 	%fd458, %fd453, 0d3C7ABC9E3B39803F, %fd457;
	add.f64 	%fd3384, %fd454, %fd458;
$L__BB1_18:
	mul.f64 	%fd459, %fd3384, 0d3C695355BAAAFAD3;
	fma.rn.f64 	%fd460, %fd3384, 0d3FDBCB7B1526E50E, %fd459;
	st.global.f64 	[%rd19+8], %fd460;
	add.s32 	%r1309, %r1309, 2;
	setp.ne.s32 	%p14, %r1309, %r1318;
	@%p14 bra 	$L__BB1_4;
$L__BB1_19:
	and.b32  	%r636, %r594, 1;
	setp.eq.b32 	%p15, %r636, 1;
	not.pred 	%p16, %p15;
	@%p16 bra 	$L__BB1_28;
	mad.lo.s32 	%r638, %r1318, 391, %r3;
	mul.wide.s32 	%rd207, %r638, 8;
	add.s64 	%rd208, %rd1, %rd207;
	ld.global.f64 	%fd3385, [%rd208];
	{
	.reg .b32 %temp; 
	mov.b64 	{%temp, %r1319}, %fd3385;
	}
	{
	.reg .b32 %temp; 
	mov.b64 	{%r1320, %temp}, %fd3385;
	}
	setp.gt.s32 	%p17, %r1319, 1048575;
	mov.b32 	%r1321, -1023;
	@%p17 bra 	$L__BB1_22;
	mul.f64 	%fd3385, %fd3385, 0d4350000000000000;
	{
	.reg .b32 %temp; 
	mov.b64 	{%temp, %r1319}, %fd3385;
	}
	{
	.reg .b32 %temp; 
	mov.b64 	{%r1320, %temp}, %fd3385;
	}
	mov.b32 	%r1321, -1077;
$L__BB1_22:
	add.s32 	%r640, %r1319, -1;
	setp.lt.u32 	%p18, %r640, 2146435071;
	@%p18 bra 	$L__BB1_24;
	fma.rn.f64 	%fd461, %fd3385, 0d7FF0000000000000, 0d7FF0000000000000;
	{
	.reg .b32 %temp; 
	mov.b64 	{%temp, %r641}, %fd3385;
	}
	and.b32  	%r642, %r641, 2147483647;
	setp.eq.s32 	%p19, %r642, 0;
	selp.f64 	%fd3387, 0dFFF0000000000000, %fd461, %p19;
	bra.uni 	$L__BB1_27;
$L__BB1_24:
	shr.u32 	%r643, %r1319, 20;
	add.s32 	%r1322, %r1321, %r643;
	and.b32  	%r644, %r1319, 1048575;
	or.b32  	%r645, %r644, 1072693248;
	mov.b64 	%fd3386, {%r1320, %r645};
	setp.lt.u32 	%p20, %r645, 1073127583;
	@%p20 bra 	$L__BB1_26;
	{
	.reg .b32 %temp; 
	mov.b64 	{%r646, %temp}, %fd3386;
	}
	{
	.reg .b32 %temp; 
	mov.b64 	{%temp, %r647}, %fd3386;
	}
	add.s32 	%r648, %r647, -1048576;
	mov.b64 	%fd3386, {%r646, %r648};
	add.s32 	%r1322, %r1322, 1;
$L__BB1_26:
	add.f64 	%fd462, %fd3386, 0dBFF0000000000000;
	add.f64 	%fd463, %fd3386, 0d3FF0000000000000;
	rcp.approx.ftz.f64 	%fd464, %fd463;
	neg.f64 	%fd465, %fd463;
	fma.rn.f64 	%fd466, %fd465, %fd464, 0d3FF0000000000000;
	fma.rn.f64 	%fd467, %fd466, %fd466, %fd466;
	fma.rn.f64 	%fd468, %fd467, %fd464, %fd464;
	mul.f64 	%fd469, %fd462, %fd468;
	fma.rn.f64 	%fd470, %fd462, %fd468, %fd469;
	mul.f64 	%fd471, %fd470, %fd470;
	fma.rn.f64 	%fd472, %fd471, 0d3EB1380B3AE80F1E, 0d3ED0EE258B7A8B04;
	fma.rn.f64 	%fd473, %fd472, %fd471, 0d3EF3B2669F02676F;
	fma.rn.f64 	%fd474, %fd473, %fd471, 0d3F1745CBA9AB0956;
	fma.rn.f64 	%fd475, %fd474, %fd471, 0d3F3C71C72D1B5154;
	fma.rn.f64 	%fd476, %fd475, %fd471, 0d3F624924923BE72D;
	fma.rn.f64 	%fd477, %fd476, %fd471, 0d3F8999999999A3C4;
	fma.rn.f64 	%fd478, %fd477, %fd471, 0d3FB5555555555554;
	sub.f64 	%fd479, %fd462, %fd470;
	add.f64 	%fd480, %fd479, %fd479;
	neg.f64 	%fd481, %fd470;
	fma.rn.f64 	%fd482, %fd481, %fd462, %fd480;
	mul.f64 	%fd483, %fd468, %fd482;
	mul.f64 	%fd484, %fd471, %fd478;
	fma.rn.f64 	%fd485, %fd484, %fd470, %fd483;
	xor.b32  	%r649, %r1322, -2147483648;
	mov.b32 	%r650, 1127219200;
	mov.b64 	%fd486, {%r649, %r650};
	sub.f64 	%fd487, %fd486, %fd2;
	fma.rn.f64 	%fd488, %fd487, 0d3FE62E42FEFA39EF, %fd470;
	fma.rn.f64 	%fd489, %fd487, 0dBFE62E42FEFA39EF, %fd488;
	sub.f64 	%fd490, %fd489, %fd470;
	sub.f64 	%fd491, %fd485, %fd490;
	fma.rn.f64 	%fd492, %fd487, 0d3C7ABC9E3B39803F, %fd491;
	add.f64 	%fd3387, %fd488, %fd492;
$L__BB1_27:
	mul.f64 	%fd493, %fd3387, 0d3C695355BAAAFAD3;
	fma.rn.f64 	%fd494, %fd3387, 0d3FDBCB7B1526E50E, %fd493;
	mul.wide.u32 	%rd209, %r1318, 8;
	add.s64 	%rd210, %rd16, %rd209;
	st.global.f64 	[%rd210], %fd494;
$L__BB1_28:
	{
	.reg .b32 %temp; 
	mov.b64 	{%temp, %r1323}, %fd3388;
	}
	{
	.reg .b32 %temp; 
	mov.b64 	{%r1324, %temp}, %fd3388;
	}
	setp.gt.s32 	%p21, %r1323, 1048575;
	mov.b32 	%r1325, -1023;
	@%p21 bra 	$L__BB1_30;
	mul.f64 	%fd3388, %fd3388, 0d4350000000000000;
	{
	.reg .b32 %temp; 
	mov.b64 	{%temp, %r1323}, %fd3388;
	}
	{
	.reg .b32 %temp; 
	mov.b64 	{%r1324, %temp}, %fd3388;
	}
	mov.b32 	%r1325, -1077;
$L__BB1_30:
	add.s32 	%r653, %r1323, -1;
	setp.gt.u32 	%p22, %r653, 2146435070;
	@%p22 bra 	$L__BB1_34;
	shr.u32 	%r656, %r1323, 20;
	add.s32 	%r1326, %r1325, %r656;
	and.b32  	%r657, %r1323, 1048575;
	or.b32  	%r658, %r657, 1072693248;
	mov.b64 	%fd3389, {%r1324, %r658};
	setp.lt.u32 	%p24, %r658, 1073127583;
	@%p24 bra 	$L__BB1_33;
	{
	.reg .b32 %temp; 
	mov.b64 	{%r659, %temp}, %fd3389;
	}
	{
	.reg .b32 %temp; 
	mov.b64 	{%temp, %r660}, %fd3389;
	}
	add.s32 	%r661, %r660, -1048576;
	mov.b64 	%fd3389, {%r659, %r661};
	add.s32 	%r1326, %r1326, 1;
$L__BB1_33:
	add.f64 	%fd496, %fd3389, 0dBFF0000000000000;
	add.f64 	%fd497, %fd3389, 0d3FF0000000000000;
	rcp.approx.ftz.f64 	%fd498, %fd497;
	neg.f64 	%fd499, %fd497;
	fma.rn.f64 	%fd500, %fd499, %fd498, 0d3FF0000000000000;
	fma.rn.f64 	%fd501, %fd500, %fd500, %fd500;
	fma.rn.f64 	%fd502, %fd501, %fd498, %fd498;
	mul.f64 	%fd503, %fd496, %fd502;
	fma.rn.f64 	%fd504, %fd496, %fd502, %fd503;
	mul.f64 	%fd505, %fd504, %fd504;
	fma.rn.f64 	%fd506, %fd505, 0d3EB1380B3AE80F1E, 0d3ED0EE258B7A8B04;
	fma.rn.f64 	%fd507, %fd506, %fd505, 0d3EF3B2669F02676F;
	fma.rn.f64 	%fd508, %fd507, %fd505, 0d3F1745CBA9AB0956;
	fma.rn.f64 	%fd509, %fd508, %fd505, 0d3F3C71C72D1B5154;
	fma.rn.f64 	%fd510, %fd509, %fd505, 0d3F624924923BE72D;
	fma.rn.f64 	%fd511, %fd510, %fd505, 0d3F8999999999A3C4;
	fma.rn.f64 	%fd512, %fd511, %fd505, 0d3FB5555555555554;
	sub.f64 	%fd513, %fd496, %fd504;
	add.f64 	%fd514, %fd513, %fd513;
	neg.f64 	%fd515, %fd504;
	fma.rn.f64 	%fd516, %fd515, %fd496, %fd514;
	mul.f64 	%fd517, %fd502, %fd516;
	mul.f64 	%fd518, %fd505, %fd512;
	fma.rn.f64 	%fd519, %fd518, %fd504, %fd517;
	xor.b32  	%r662, %r1326, -2147483648;
	mov.b32 	%r663, 1127219200;
	mov.b64 	%fd520, {%r662, %r663};
	mov.b32 	%r664, -2147483648;
	mov.b64 	%fd521, {%r664, %r663};
	sub.f64 	%fd522, %fd520, %fd521;
	fma.rn.f64 	%fd523, %fd522, 0d3FE62E42FEFA39EF, %fd504;
	fma.rn.f64 	%fd524, %fd522, 0dBFE62E42FEFA39EF, %fd523;
	sub.f64 	%fd525, %fd524, %fd504;
	sub.f64 	%fd526, %fd519, %fd525;
	fma.rn.f64 	%fd527, %fd522, 0d3C7ABC9E3B39803F, %fd526;
	add.f64 	%fd3390, %fd523, %fd527;
	bra.uni 	$L__BB1_35;
$L__BB1_34:
	fma.rn.f64 	%fd495, %fd3388, 0d7FF0000000000000, 0d7FF0000000000000;
	{
	.reg .b32 %temp; 
	mov.b64 	{%temp, %r654}, %fd3388;
	}
	and.b32  	%r655, %r654, 2147483647;
	setp.eq.s32 	%p23, %r655, 0;
	selp.f64 	%fd3390, 0dFFF0000000000000, %fd495, %p23;
$L__BB1_35:
	mul.f64 	%fd528, %fd3390, 0d3C695355BAAAFAD3;
	fma.rn.f64 	%fd38, %fd3390, 0d3FDBCB7B1526E50E, %fd528;
	cvta.to.global.u64 	%rd211, %rd176;
	mul.wide.s32 	%rd212, %r3, 4;
	add.s64 	%rd20, %rd211, %rd212;
	ld.global.u32 	%r49, [%rd20];
	add.s32 	%r50, %r594, -1;
	max.s32 	%r51, %r50, 0;
	mov.b32 	%r1327, 0;
$L__BB1_36:
	mov.u32 	%r52, %r1327;
	setp.eq.s32 	%p25, %r52, %r51;
	mov.b32 	%r1328, 0;
	@%p25 bra 	$L__BB1_38;
	add.s32 	%r1327, %r52, 1;
	mul.wide.u32 	%rd213, %r52, 8;
	add.s64 	%rd214, %rd16, %rd213;
	ld.global.f64 	%fd529, [%rd214+8];
	setp.geu.f64 	%p26, %fd38, %fd529;
	mov.u32 	%r1328, %r52;
	@%p26 bra 	$L__BB1_36;
$L__BB1_38:
	cvta.to.global.u64 	%rd215, %rd175;
	mul.wide.s32 	%rd216, %r3, 4;
	add.s64 	%rd21, %rd215, %rd216;
	ld.global.u32 	%r667, [%rd21];
	setp.lt.s32 	%p27, %r667, 1;
	mad.lo.s32 	%r668, %r594, 3, -7;
	mul.wide.s32 	%rd217, %r668, 8;
	add.s64 	%rd22, %rd12, %rd217;
	mul.wide.s32 	%rd218, %r594, 8;
	add.s64 	%rd23, %rd11, %rd218;
	add.s64 	%rd24, %rd16, %rd218;
	add.s64 	%rd25, %rd10, %rd218;
	add.s64 	%rd26, %rd7, %rd218;
	@%p27 bra 	$L__BB1_66;
	mad.lo.s32 	%r55, %r1, 246, %r49;
	add.s32 	%r56, %r594, -3;
	add.s32 	%r57, %r594, -2;
	mul.wide.s32 	%rd219, %r56, 8;
	add.s64 	%rd27, %rd9, %rd219;
	add.s32 	%r58, %r594, -4;
	mul.wide.u32 	%rd220, %r1328, 8;
	add.s64 	%rd28, %rd16, %rd220;
	mul.lo.s32 	%r59, %r1328, 5;
	and.b32  	%r60, %r594, 7;
	add.s32 	%r61, %r60, -1;
	and.b32  	%r62, %r594, 3;
	add.s32 	%r63, %r62, -1;
	add.s32 	%r670, %r594, 14;
	and.b32  	%r671, %r670, 15;
	add.s32 	%r64, %r671, -1;
	add.s32 	%r672, %r594, 6;
	and.b32  	%r673, %r672, 7;
	add.s32 	%r65, %r673, -1;
	add.s32 	%r674, %r594, 3;
	and.b32  	%r66, %r674, 3;
	and.b32  	%r67, %r594, 2147483640;
	and.b32  	%r68, %r594, 1;
	and.b32  	%r69, %r670, 7;
	and.b32  	%r70, %r672, 3;
	and.b32  	%r71, %r674, 1;
	mov.b32 	%r1329, 0;
$L__BB1_40:
	@%p4 bra 	$L__BB1_52;
	setp.lt.u32 	%p29, %r50, 7;
	mad.lo.s32 	%r73, %r1329, 17220, %r55;
	mov.b32 	%r1331, 0;
	@%p29 bra 	$L__BB1_44;
	mov.b32 	%r1333, 0;
$L__BB1_43:
	.pragma "nounroll";
	mad.lo.s32 	%r677, %r1333, 68880, %r73;
	mul.wide.s32 	%rd221, %r677, 8;
	add.s64 	%rd222, %rd2, %rd221;
	ld.global.f64 	%fd530, [%rd222];
	mul.wide.u32 	%rd223, %r1333, 8;
	add.s64 	%rd224, %rd11, %rd223;
	st.global.f64 	[%rd224], %fd530;
	mad.lo.s32 	%r678, %r1333, 5, %r1329;
	mul.wide.u32 	%rd225, %r678, 8;
	add.s64 	%rd226, %rd6, %rd225;
	st.global.f64 	[%rd226], %fd530;
	ld.global.f64 	%fd531, [%rd222+551040];
	st.global.f64 	[%rd224+8], %fd531;
	st.global.f64 	[%rd226+40], %fd531;
	ld.global.f64 	%fd532, [%rd222+1102080];
	st.global.f64 	[%rd224+16], %fd532;
	add.s32 	%r679, %r678, 10;
	mul.wide.u32 	%rd227, %r679, 8;
	add.s64 	%rd228, %rd6, %rd227;
	st.global.f64 	[%rd228], %fd532;
	ld.global.f64 	%fd533, [%rd222+1653120];
	st.global.f64 	[%rd224+24], %fd533;
	add.s32 	%r680, %r678, 15;
	mul.wide.u32 	%rd229, %r680, 8;
	add.s64 	%rd230, %rd6, %rd229;
	st.global.f64 	[%rd230], %fd533;
	ld.global.f64 	%fd534, [%rd222+2204160];
	st.global.f64 	[%rd224+32], %fd534;
	add.s32 	%r681, %r678, 20;
	mul.wide.u32 	%rd231, %r681, 8;
	add.s64 	%rd232, %rd6, %rd231;
	st.global.f64 	[%rd232], %fd534;
	ld.global.f64 	%fd535, [%rd222+2755200];
	st.global.f64 	[%rd224+40], %fd535;
	add.s32 	%r682, %r678, 25;
	mul.wide.u32 	%rd233, %r682, 8;
	add.s64 	%rd234, %rd6, %rd233;
	st.global.f64 	[%rd234], %fd535;
	ld.global.f64 	%fd536, [%rd222+3306240];
	st.global.f64 	[%rd224+48], %fd536;
	add.s32 	%r683, %r678, 30;
	mul.wide.u32 	%rd235, %r683, 8;
	add.s64 	%rd236, %rd6, %rd235;
	st.global.f64 	[%rd236], %fd536;
	ld.global.f64 	%fd537, [%rd222+3857280];
	st.global.f64 	[%rd224+56], %fd537;
	add.s32 	%r684, %r678, 35;
	mul.wide.u32 	%rd237, %r684, 8;
	add.s64 	%rd238, %rd6, %rd237;
	st.global.f64 	[%rd238], %fd537;
	add.s32 	%r1333, %r1333, 8;
	setp.eq.s32 	%p30, %r1333, %r67;
	mov.u32 	%r1331, %r67;
	@%p30 bra 	$L__BB1_44;
	bra.uni 	$L__BB1_43;
$L__BB1_44:
	setp.eq.s32 	%p31, %r60, 0;
	@%p31 bra 	$L__BB1_52;
	setp.lt.u32 	%p32, %r61, 3;
	@%p32 bra 	$L__BB1_47;
	mad.lo.s32 	%r685, %r1331, 68880, %r73;
	mul.wide.s32 	%rd239, %r685, 8;
	add.s64 	%rd240, %rd2, %rd239;
	ld.global.f64 	%fd538, [%rd240];
	mul.wide.u32 	%rd241, %r1331, 8;
	add.s64 	%rd242, %rd11, %rd241;
	st.global.f64 	[%rd242], %fd538;
	mad.lo.s32 	%r686, %r1331, 5, %r1329;
	mul.wide.u32 	%rd243, %r686, 8;
	add.s64 	%rd244, %rd6, %rd243;
	st.global.f64 	[%rd244], %fd538;
	ld.global.f64 	%fd539, [%rd240+551040];
	st.global.f64 	[%rd242+8], %fd539;
	add.s32 	%r687, %r686, 5;
	mul.wide.u32 	%rd245, %r687, 8;
	add.s64 	%rd246, %rd6, %rd245;
	st.global.f64 	[%rd246], %fd539;
	ld.global.f64 	%fd540, [%rd240+1102080];
	st.global.f64 	[%rd242+16], %fd540;
	add.s32 	%r688, %r686, 10;
	mul.wide.u32 	%rd247, %r688, 8;
	add.s64 	%rd248, %rd6, %rd247;
	st.global.f64 	[%rd248], %fd540;
	ld.global.f64 	%fd541, [%rd240+1653120];
	st.global.f64 	[%rd242+24], %fd541;
	add.s32 	%r689, %r686, 15;
	mul.wide.u32 	%rd249, %r689, 8;
	add.s64 	%rd250, %rd6, %rd249;
	st.global.f64 	[%rd250], %fd541;
	add.s32 	%r1331, %r1331, 4;
$L__BB1_47:
	setp.eq.s32 	%p33, %r62, 0;
	@%p33 bra 	$L__BB1_52;
	setp.eq.s32 	%p34, %r63, 0;
	@%p34 bra 	$L__BB1_50;
	mad.lo.s32 	%r690, %r1331, 68880, %r73;
	mul.wide.s32 	%rd251, %r690, 8;
	add.s64 	%rd252, %rd2, %rd251;
	ld.global.f64 	%fd542, [%rd252];
	mul.wide.u32 	%rd253, %r1331, 8;
	add.s64 	%rd254, %rd11, %rd253;
	st.global.f64 	[%rd254], %fd542;
	mad.lo.s32 	%r691, %r1331, 5, %r1329;
	mul.wide.u32 	%rd255, %r691, 8;
	add.s64 	%rd256, %rd6, %rd255;
	st.global.f64 	[%rd256], %fd542;
	ld.global.f64 	%fd543, [%rd252+551040];
	st.global.f64 	[%rd254+8], %fd543;
	add.s32 	%r692, %r691, 5;
	mul.wide.u32 	%rd257, %r692, 8;
	add.s64 	%rd258, %rd6, %rd257;
	st.global.f64 	[%rd258], %fd543;
	add.s32 	%r1331, %r1331, 2;
$L__BB1_50:
	setp.eq.s32 	%p35, %r68, 0;
	@%p35 bra 	$L__BB1_52;
	mad.lo.s32 	%r693, %r1331, 68880, %r73;
	mul.wide.s32 	%rd259, %r693, 8;
	add.s64 	%rd260, %rd2, %rd259;
	ld.global.f64 	%fd544, [%rd260];
	mul.wide.u32 	%rd261, %r1331, 8;
	add.s64 	%rd262, %rd11, %rd261;
	st.global.f64 	[%rd262], %fd544;
	mad.lo.s32 	%r694, %r1331, 5, %r1329;
	mul.wide.u32 	%rd263, %r694, 8;
	add.s64 	%rd264, %rd6, %rd263;
	st.global.f64 	[%rd264], %fd544;
$L__BB1_52:
	setp.lt.s32 	%p36, %r594, 3;
	@%p36 bra 	$L__BB1_58;
	setp.eq.s32 	%p37, %r56, 0;
	mov.b32 	%r1335, 1;
	@%p37 bra 	$L__BB1_56;
	mov.b32 	%r1334, 1;
$L__BB1_55:
	mul.wide.u32 	%rd265, %r1334, 8;
	add.s64 	%rd266, %rd16, %rd265;
	ld.global.f64 	%fd545, [%rd266+8];
	ld.global.f64 	%fd546, [%rd266];
	sub.f64 	%fd547, %fd545, %fd546;
	div.rn.f64 	%fd548, %fd547, 0d4008000000000000;
	ld.global.f64 	%fd549, [%rd266+-8];
	sub.f64 	%fd550, %fd546, %fd549;
	div.rn.f64 	%fd551, %fd550, 0d4008000000000000;
	add.s64 	%rd267, %rd11, %rd265;
	ld.global.f64 	%fd552, [%rd267+8];
	ld.global.f64 	%fd553, [%rd267];
	sub.f64 	%fd554, %fd552, %fd553;
	div.rn.f64 	%fd555, %fd554, %fd547;
	ld.global.f64 	%fd556, [%rd267+-8];
	sub.f64 	%fd557, %fd553, %fd556;
	div.rn.f64 	%fd558, %fd557, %fd550;
	mad.lo.s32 	%r697, %r1334, 3, -3;
	mul.wide.s32 	%rd268, %r697, 8;
	add.s64 	%rd269, %rd12, %rd268;
	st.global.f64 	[%rd269], %fd551;
	st.global.f64 	[%rd269+16], %fd548;
	add.f64 	%fd559, %fd548, %fd551;
	add.f64 	%fd560, %fd559, %fd559;
	st.global.f64 	[%rd269+8], %fd560;
	sub.f64 	%fd561, %fd555, %fd558;
	mul.wide.s32 	%rd270, %r1334, 8;
	add.s64 	%rd271, %rd9, %rd270;
	st.global.f64 	[%rd271+-8], %fd561;
	add.s32 	%r1335, %r1334, 2;
	ld.global.f64 	%fd562, [%rd266+16];
	ld.global.f64 	%fd563, [%rd266+8];
	sub.f64 	%fd564, %fd562, %fd563;
	div.rn.f64 	%fd565, %fd564, 0d4008000000000000;
	ld.global.f64 	%fd566, [%rd266];
	sub.f64 	%fd567, %fd563, %fd566;
	div.rn.f64 	%fd568, %fd567, 0d4008000000000000;
	ld.global.f64 	%fd569, [%rd267+16];
	ld.global.f64 	%fd570, [%rd267+8];
	sub.f64 	%fd571, %fd569, %fd570;
	div.rn.f64 	%fd572, %fd571, %fd564;
	ld.global.f64 	%fd573, [%rd267];
	sub.f64 	%fd574, %fd570, %fd573;
	div.rn.f64 	%fd575, %fd574, %fd567;
	st.global.f64 	[%rd269+24], %fd568;
	st.global.f64 	[%rd269+40], %fd565;
	add.f64 	%fd576, %fd565, %fd568;
	add.f64 	%fd577, %fd576, %fd576;
	st.global.f64 	[%rd269+32], %fd577;
	sub.f64 	%fd578, %fd572, %fd575;
	st.global.f64 	[%rd271], %fd578;
	add.s32 	%r698, %r1334, 1;
	and.b32  	%r699, %r57, -2;
	setp.ne.s32 	%p38, %r698, %r699;
	mov.u32 	%r1334, %r1335;
	@%p38 bra 	$L__BB1_55;
$L__BB1_56:
	setp.eq.s32 	%p39, %r68, 0;
	@%p39 bra 	$L__BB1_58;
	mul.wide.u32 	%rd272, %r1335, 8;
	add.s64 	%rd273, %rd16, %rd272;
	ld.global.f64 	%fd579, [%rd273+8];
	ld.global.f64 	%fd580, [%rd273];
	sub.f64 	%fd581, %fd579, %fd580;
	div.rn.f64 	%fd582, %fd581, 0d4008000000000000;
	mul.wide.s32 	%rd274, %r1335, 8;
	add.s64 	%rd275, %rd16, %rd274;
	ld.global.f64 	%fd583, [%rd275+-8];
	sub.f64 	%fd584, %fd580, %fd583;
	div.rn.f64 	%fd585, %fd584, 0d4008000000000000;
	add.s64 	%rd276, %rd11, %rd272;
	ld.global.f64 	%fd586, [%rd276+8];
	ld.global.f64 	%fd587, [%rd276];
	sub.f64 	%fd588, %fd586, %fd587;
	div.rn.f64 	%fd589, %fd588, %fd581;
	add.s64 	%rd277, %rd11, %rd274;
	ld.global.f64 	%fd590, [%rd277+-8];
	sub.f64 	%fd591, %fd587, %fd590;
	div.rn.f64 	%fd592, %fd591, %fd584;
	mad.lo.s32 	%r700, %r1335, 3, -3;
	mul.wide.s32 	%rd278, %r700, 8;
	add.s64 	%rd279, %rd12, %rd278;
	st.global.f64 	[%rd279], %fd585;
	st.global.f64 	[%rd279+16], %fd582;
	add.f64 	%fd593, %fd582, %fd585;
	add.f64 	%fd594, %fd593, %fd593;
	st.global.f64 	[%rd279+8], %fd594;
	sub.f64 	%fd595, %fd589, %fd592;
	add.s64 	%rd280, %rd9, %rd274;
	st.global.f64 	[%rd280+-8], %fd595;
$L__BB1_58:
	setp.lt.s32 	%p40, %r594, 4;
	mov.b64 	%rd281, 0;
	st.global.u64 	[%rd12], %rd281;
	st.global.u64 	[%rd22], %rd281;
	ld.global.f64 	%fd596, [%rd11+16];
	ld.global.f64 	%fd597, [%rd11];
	sub.f64 	%fd598, %fd596, %fd597;
	ld.global.f64 	%fd599, [%rd16+16];
	ld.global.f64 	%fd600, [%rd16];
	sub.f64 	%fd601, %fd599, %fd600;
	div.rn.f64 	%fd602, %fd598, %fd601;
	ld.global.f64 	%fd603, [%rd11+8];
	sub.f64 	%fd604, %fd603, %fd597;
	ld.global.f64 	%fd605, [%rd16+8];
	sub.f64 	%fd606, %fd605, %fd600;
	div.rn.f64 	%fd607, %fd604, %fd606;
	sub.f64 	%fd608, %fd602, %fd607;
	sub.f64 	%fd609, %fd599, %fd605;
	div.rn.f64 	%fd610, %fd608, %fd609;
	st.global.f64 	[%rd10], %fd610;
	ld.global.f64 	%fd611, [%rd23+-8];
	ld.global.f64 	%fd612, [%rd23+-24];
	sub.f64 	%fd613, %fd611, %fd612;
	ld.global.f64 	%fd614, [%rd24+-8];
	ld.global.f64 	%fd615, [%rd24+-24];
	sub.f64 	%fd616, %fd614, %fd615;
	div.rn.f64 	%fd617, %fd613, %fd616;
	ld.global.f64 	%fd618, [%rd23+-16];
	sub.f64 	%fd619, %fd618, %fd612;
	ld.global.f64 	%fd620, [%rd24+-16];
	sub.f64 	%fd621, %fd620, %fd615;
	div.rn.f64 	%fd622, %fd619, %fd621;
	sub.f64 	%fd623, %fd617, %fd622;
	sub.f64 	%fd624, %fd614, %fd620;
	div.rn.f64 	%fd625, %fd623, %fd624;
	st.global.f64 	[%rd25+-8], %fd625;
	ld.global.f64 	%fd626, [%rd10];
	ld.global.f64 	%fd627, [%rd16+8];
	ld.global.f64 	%fd628, [%rd16];
	sub.f64 	%fd629, %fd627, %fd628;
	mul.f64 	%fd630, %fd626, %fd629;
	div.rn.f64 	%fd631, %fd630, 0d4008000000000000;
	ld.global.f64 	%fd632, [%rd9];
	sub.f64 	%fd633, %fd632, %fd631;
	st.global.f64 	[%rd9], %fd633;
	ld.global.f64 	%fd634, [%rd25+-8];
	ld.global.f64 	%fd635, [%rd24+-8];
	ld.global.f64 	%fd636, [%rd24+-16];
	sub.f64 	%fd637, %fd635, %fd636;
	mul.f64 	%fd638, %fd634, %fd637;
	div.rn.f64 	%fd639, %fd638, 0d4008000000000000;
	ld.global.f64 	%fd640, [%rd27];
	sub.f64 	%fd641, %fd640, %fd639;
	st.global.f64 	[%rd27], %fd641;
	ld.global.f64 	%fd642, [%rd12+16];
	ld.global.f64 	%fd643, [%rd12+8];
	div.rn.f64 	%fd644, %fd642, %fd643;
	st.global.f64 	[%rd12+16], %fd644;
	ld.global.f64 	%fd645, [%rd9];
	div.rn.f64 	%fd646, %fd645, %fd643;
	st.global.f64 	[%rd9], %fd646;
	mov.b64 	%rd282, 4607182418800017408;
	st.global.u64 	[%rd12+8], %rd282;
	@%p40 bra 	$L__BB1_103;
	setp.eq.s32 	%p41, %r58, 0;
	mov.b32 	%r1337, 1;
	@%p41 bra 	$L__BB1_80;
	mov.b32 	%r1336, 1;
$L__BB1_61:
	mul.lo.s32 	%r85, %r1336, 3;
	mul.wide.u32 	%rd283, %r85, 8;
	add.s64 	%rd29, %rd12, %rd283;
	ld.global.f64 	%fd39, [%rd29];
	setp.neu.f64 	%p42, %fd39, 0d0000000000000000;
	mul.wide.u32 	%rd284, %r1336, 8;
	add.s64 	%rd30, %rd9, %rd284;
	add.s32 	%r703, %r85, -1;
	mul.wide.s32 	%rd285, %r703, 8;
	add.s64 	%rd31, %rd12, %rd285;
	@%p42 bra 	$L__BB1_75;
	ld.global.f64 	%fd3391, [%rd30];
	bra.uni 	$L__BB1_76;
$L__BB1_63:
	setp.lt.s32 	%p85, %r120, 1;
	@%p85 bra 	$L__BB1_66;
	mov.b32 	%r1353, 0;
$L__BB1_65:
	mad.lo.s32 	%r745, %r1353, 391, %r3;
	mul.wide.s32 	%rd427, %r745, 8;
	add.s64 	%rd428, %rd14, %rd427;
	ld.global.f64 	%fd985, [%rd428];
	mul.wide.u32 	%rd429, %r1353, 8;
	add.s64 	%rd430, %rd13, %rd429;
	st.global.f64 	[%rd430], %fd985;
	add.s32 	%r1353, %r1353, 1;
	ld.global.u32 	%r746, [%rd21];
	setp.lt.s32 	%p86, %r1353, %r746;
	@%p86 bra 	$L__BB1_65;
$L__BB1_66:
	ld.global.f64 	%fd986, [%rd15];
	mad.lo.s32 	%r747, %r3, 560, %r1;
	cvta.to.global.u64 	%rd431, %rd174;
	mul.wide.s32 	%rd432, %r747, 8;
	add.s64 	%rd51, %rd431, %rd432;
	ld.global.f64 	%fd987, [%rd51];
	mul.f64 	%fd988, %fd986, %fd987;
	cvta.to.global.u64 	%rd433, %rd165;
	mul.wide.s32 	%rd434, %r4, 8;
	add.s64 	%rd52, %rd433, %rd434;
	st.global.f64 	[%rd52], %fd988;
	ld.global.f64 	%fd3410, [%rd17];
	@%p4 bra 	$L__BB1_168;
	mov.b32 	%r749, 1127219200;
	mov.b32 	%r750, -2147483648;
	mov.b64 	%fd80, {%r750, %r749};
	setp.eq.s32 	%p88, %r50, 0;
	mov.b32 	%r1363, 0;
	@%p88 bra 	$L__BB1_159;
	and.b32  	%r1363, %r594, 2147483646;
	mov.b32 	%r1354, 0;
$L__BB1_69:
	mad.lo.s32 	%r753, %r1354, 391, %r3;
	mul.wide.s32 	%rd435, %r753, 8;
	add.s64 	%rd53, %rd1, %rd435;
	ld.global.f64 	%fd3401, [%rd53];
	{
	.reg .b32 %temp; 
	mov.b64 	{%temp, %r1355}, %fd3401;
	}
	{
	.reg .b32 %temp; 
	mov.b64 	{%r1356, %temp}, %fd3401;
	}
	setp.gt.s32 	%p89, %r1355, 1048575;
	mov.b32 	%r1357, -1023;
	@%p89 bra 	$L__BB1_71;
	mul.f64 	%fd3401, %fd3401, 0d4350000000000000;
	{
	.reg .b32 %temp; 
	mov.b64 	{%temp, %r1355}, %fd3401;
	}
	{
	.reg .b32 %temp; 
	mov.b64 	{%r1356, %temp}, %fd3401;
	}
	mov.b32 	%r1357, -1077;
$L__BB1_71:
	add.s32 	%r755, %r1355, -1;
	setp.gt.u32 	%p90, %r755, 2146435070;
	@%p90 bra 	$L__BB1_150;
	shr.u32 	%r758, %r1355, 20;
	add.s32 	%r1358, %r1357, %r758;
	and.b32  	%r759, %r1355, 1048575;
	or.b32  	%r760, %r759, 1072693248;
	mov.b64 	%fd3402, {%r1356, %r760};
	setp.lt.u32 	%p92, %r760, 1073127583;
	@%p92 bra 	$L__BB1_74;
	{
	.reg .b32 %temp; 
	mov.b64 	{%r761, %temp}, %fd3402;
	}
	{
	.reg .b32 %temp; 
	mov.b64 	{%temp, %r762}, %fd3402;
	}
	add.s32 	%r763, %r762, -1048576;
	mov.b64 	%fd3402, {%r761, %r763};
	add.s32 	%r1358, %r1358, 1;
$L__BB1_74:
	add.f64 	%fd990, %fd3402, 0dBFF0000000000000;
	add.f64 	%fd991, %fd3402, 0d3FF0000000000000;
	rcp.approx.ftz.f64 	%fd992, %fd991;
	neg.f64 	%fd993, %fd991;
	fma.rn.f64 	%fd994, %fd993, %fd992, 0d3FF0000000000000;
	fma.rn.f64 	%fd995, %fd994, %fd994, %fd994;
	fma.rn.f64 	%fd996, %fd995, %fd992, %fd992;
	mul.f64 	%fd997, %fd990, %fd996;
	fma.rn.f64 	%fd998, %fd990, %fd996, %fd997;
	mul.f64 	%fd999, %fd998, %fd998;
	fma.rn.f64 	%fd1000, %fd999, 0d3EB1380B3AE80F1E, 0d3ED0EE258B7A8B04;
	fma.rn.f64 	%fd1001, %fd1000, %fd999, 0d3EF3B2669F02676F;
	fma.rn.f64 	%fd1002, %fd1001, %fd999, 0d3F1745CBA9AB0956;
	fma.rn.f64 	%fd1003, %fd1002, %fd999, 0d3F3C71C72D1B5154;
	fma.rn.f64 	%fd1004, %fd1003, %fd999, 0d3F624924923BE72D;
	fma.rn.f64 	%fd1005, %fd1004, %fd999, 0d3F8999999999A3C4;
	fma.rn.f64 	%fd1006, %fd1005, %fd999, 0d3FB5555555555554;
	sub.f64 	%fd1007, %fd990, %fd998;
	add.f64 	%fd1008, %fd1007, %fd1007;
	neg.f64 	%fd1009, %fd998;
	fma.rn.f64 	%fd1010, %fd1009, %fd990, %fd1008;
	mul.f64 	%fd1011, %fd996, %fd1010;
	mul.f64 	%fd1012, %fd999, %fd1006;
	fma.rn.f64 	%fd1013, %fd1012, %fd998, %fd1011;
	xor.b32  	%r764, %r1358, -2147483648;
	mov.b32 	%r765, 1127219200;
	mov.b64 	%fd1014, {%r764, %r765};
	sub.f64 	%fd1015, %fd1014, %fd80;
	fma.rn.f64 	%fd1016, %fd1015, 0d3FE62E42FEFA39EF, %fd998;
	fma.rn.f64 	%fd1017, %fd1015, 0dBFE62E42FEFA39EF, %fd1016;
	sub.f64 	%fd1018, %fd1017, %fd998;
	sub.f64 	%fd1019, %fd1013, %fd1018;
	fma.rn.f64 	%fd1020, %fd1015, 0d3C7ABC9E3B39803F, %fd1019;
	add.f64 	%fd3403, %fd1016, %fd1020;
	bra.uni 	$L__BB1_151;
$L__BB1_75:
	div.rn.f64 	%fd647, %fd39, %fd39;
	st.global.f64 	[%rd29], %fd647;
	ld.global.f64 	%fd648, [%rd29+8];
	div.rn.f64 	%fd649, %fd648, %fd39;
	st.global.f64 	[%rd29+8], %fd649;
	ld.global.f64 	%fd650, [%rd29+16];
	div.rn.f64 	%fd651, %fd650, %fd39;
	st.global.f64 	[%rd29+16], %fd651;
	ld.global.f64 	%fd652, [%rd30];
	div.rn.f64 	%fd653, %fd652, %fd39;
	st.global.f64 	[%rd30], %fd653;
	ld.global.f64 	%fd654, [%rd31];
	ld.global.f64 	%fd655, [%rd29+8];
	sub.f64 	%fd656, %fd655, %fd654;
	st.global.f64 	[%rd29+8], %fd656;
	ld.global.f64 	%fd657, [%rd31+-8];
	ld.global.f64 	%fd658, [%rd29];
	sub.f64 	%fd659, %fd658, %fd657;
	st.global.f64 	[%rd29], %fd659;
	ld.global.f64 	%fd660, [%rd30+-8];
	ld.global.f64 	%fd661, [%rd30];
	sub.f64 	%fd3391, %fd661, %fd660;
	st.global.f64 	[%rd30], %fd3391;
$L__BB1_76:
	ld.global.f64 	%fd662, [%rd29+8];
	div.rn.f64 	%fd663, %fd3391, %fd662;
	st.global.f64 	[%rd30], %fd663;
	ld.global.f64 	%fd664, [%rd29+16];
	ld.global.f64 	%fd665, [%rd29+8];
	div.rn.f64 	%fd666, %fd664, %fd665;
	st.global.f64 	[%rd29+16], %fd666;
	mov.b64 	%rd286, 4607182418800017408;
	st.global.u64 	[%rd29+8], %rd286;
	add.s32 	%r704, %r85, 3;
	mul.wide.u32 	%rd287, %r704, 8;
	add.s64 	%rd32, %rd12, %rd287;
	ld.global.f64 	%fd43, [%rd32];
	setp.neu.f64 	%p43, %fd43, 0d0000000000000000;
	@%p43 bra 	$L__BB1_78;
	ld.global.f64 	%fd3392, [%rd30+8];
	bra.uni 	$L__BB1_79;
$L__BB1_78:
	div.rn.f64 	%fd667, %fd43, %fd43;
	st.global.f64 	[%rd32], %fd667;
	ld.global.f64 	%fd668, [%rd32+8];
	div.rn.f64 	%fd669, %fd668, %fd43;
	st.global.f64 	[%rd32+8], %fd669;
	ld.global.f64 	%fd670, [%rd32+16];
	div.rn.f64 	%fd671, %fd670, %fd43;
	st.global.f64 	[%rd32+16], %fd671;
	ld.global.f64 	%fd672, [%rd30+8];
	div.rn.f64 	%fd673, %fd672, %fd43;
	st.global.f64 	[%rd30+8], %fd673;
	ld.global.f64 	%fd674, [%rd31+24];
	ld.global.f64 	%fd675, [%rd32+8];
	sub.f64 	%fd676, %fd675, %fd674;
	st.global.f64 	[%rd32+8], %fd676;
	ld.global.f64 	%fd677, [%rd31+16];
	ld.global.f64 	%fd678, [%rd32];
	sub.f64 	%fd679, %fd678, %fd677;
	st.global.f64 	[%rd32], %fd679;
	ld.global.f64 	%fd680, [%rd30];
	ld.global.f64 	%fd681, [%rd30+8];
	sub.f64 	%fd3392, %fd681, %fd680;
	st.global.f64 	[%rd30+8], %fd3392;
$L__BB1_79:
	ld.global.f64 	%fd682, [%rd32+8];
	div.rn.f64 	%fd683, %fd3392, %fd682;
	st.global.f64 	[%rd30+8], %fd683;
	ld.global.f64 	%fd684, [%rd32+16];
	ld.global.f64 	%fd685, [%rd32+8];
	div.rn.f64 	%fd686, %fd684, %fd685;
	st.global.f64 	[%rd32+16], %fd686;
	mov.b64 	%rd288, 4607182418800017408;
	st.global.u64 	[%rd32+8], %rd288;
	add.s32 	%r1337, %r1336, 2;
	add.s32 	%r705, %r1336, 1;
	and.b32  	%r706, %r56, -2;
	setp.ne.s32 	%p44, %r705, %r706;
	mov.u32 	%r1336, %r1337;
	@%p44 bra 	$L__BB1_61;
$L__BB1_80:
	and.b32  	%r707, %r56, 1;
	setp.eq.b32 	%p45, %r707, 1;
	not.pred 	%p46, %p45;
	@%p46 bra 	$L__BB1_85;
	mul.lo.s32 	%r88, %r1337, 3;
	mul.wide.u32 	%rd289, %r88, 8;
	add.s64 	%rd33, %rd12, %rd289;
	ld.global.f64 	%fd47, [%rd33];
	setp.neu.f64 	%p47, %fd47, 0d0000000000000000;
	mul.wide.u32 	%rd290, %r1337, 8;
	add.s64 	%rd34, %rd9, %rd290;
	@%p47 bra 	$L__BB1_83;
	ld.global.f64 	%fd3393, [%rd34];
	bra.uni 	$L__BB1_84;
$L__BB1_83:
	div.rn.f64 	%fd687, %fd47, %fd47;
	st.global.f64 	[%rd33], %fd687;
	ld.global.f64 	%fd688, [%rd33+8];
	div.rn.f64 	%fd689, %fd688, %fd47;
	st.global.f64 	[%rd33+8], %fd689;
	ld.global.f64 	%fd690, [%rd33+16];
	div.rn.f64 	%fd691, %fd690, %fd47;
	st.global.f64 	[%rd33+16], %fd691;
	ld.global.f64 	%fd692, [%rd34];
	div.rn.f64 	%fd693, %fd692, %fd47;
	st.global.f64 	[%rd34], %fd693;
	add.s32 	%r708, %r88, -1;
	mul.wide.s32 	%rd291, %r708, 8;
	add.s64 	%rd292, %rd12, %rd291;
	ld.global.f64 	%fd694, [%rd292];
	ld.global.f64 	%fd695, [%rd33+8];
	sub.f64 	%fd696, %fd695, %fd694;
	st.global.f64 	[%rd33+8], %fd696;
	ld.global.f64 	%fd697, [%rd292+-8];
	ld.global.f64 	%fd698, [%rd33];
	sub.f64 	%fd699, %fd698, %fd697;
	st.global.f64 	[%rd33], %fd699;
	mul.wide.s32 	%rd293, %r1337, 8;
	add.s64 	%rd294, %rd9, %rd293;
	ld.global.f64 	%fd700, [%rd294+-8];
	ld.global.f64 	%fd701, [%rd34];
	sub.f64 	%fd3393, %fd701, %fd700;
	st.global.f64 	[%rd34], %fd3393;
$L__BB1_84:
	ld.global.f64 	%fd702, [%rd33+8];
	div.rn.f64 	%fd703, %fd3393, %fd702;
	st.global.f64 	[%rd34], %fd703;
	ld.global.f64 	%fd704, [%rd33+16];
	ld.global.f64 	%fd705, [%rd33+8];
	div.rn.f64 	%fd706, %fd704, %fd705;
	st.global.f64 	[%rd33+16], %fd706;
	mov.b64 	%rd295, 4607182418800017408;
	st.global.u64 	[%rd33+8], %rd295;
$L__BB1_85:
	setp.lt.u32 	%p48, %r58, 3;
	mov.u32 	%r1340, %r58;
	@%p48 bra 	$L__BB1_89;
	mov.b32 	%r1341, 0;
	mov.u32 	%r1340, %r58;
$L__BB1_87:
	.pragma "nounroll";
	mul.lo.s32 	%r95, %r1340, 3;
	mul.wide.u32 	%rd296, %r95, 8;
	add.s64 	%rd41, %rd12, %rd296;
	ld.global.f64 	%fd63, [%rd41+16];
	setp.neu.f64 	%p49, %fd63, 0d0000000000000000;
	mul.wide.u32 	%rd297, %r1340, 8;
	add.s64 	%rd42, %rd9, %rd297;
	@%p49 bra 	$L__BB1_139;
	ld.global.f64 	%fd3397, [%rd42];
	bra.uni 	$L__BB1_140;
$L__BB1_89:
	and.b32  	%r717, %r56, 3;
	setp.eq.s32 	%p54, %r717, 0;
	@%p54 bra 	$L__BB1_103;
	setp.eq.s32 	%p55, %r62, 0;
	@%p55 bra 	$L__BB1_98;
	mul.lo.s32 	%r90, %r1340, 3;
	mul.wide.u32 	%rd308, %r90, 8;
	add.s64 	%rd35, %rd12, %rd308;
	ld.global.f64 	%fd51, [%rd35+16];
	setp.neu.f64 	%p56, %fd51, 0d0000000000000000;
	mul.wide.u32 	%rd309, %r1340, 8;
	add.s64 	%rd36, %rd9, %rd309;
	@%p56 bra 	$L__BB1_93;
	ld.global.f64 	%fd3394, [%rd36];
	bra.uni 	$L__BB1_94;
$L__BB1_93:
	ld.global.f64 	%fd727, [%rd36+8];
	mul.f64 	%fd728, %fd727, %fd51;
	ld.global.f64 	%fd729, [%rd36];
	sub.f64 	%fd3394, %fd729, %fd728;
	st.global.f64 	[%rd36], %fd3394;
$L__BB1_94:
	ld.global.f64 	%fd730, [%rd35+8];
	div.rn.f64 	%fd731, %fd3394, %fd730;
	st.global.f64 	[%rd36], %fd731;
	mov.b64 	%rd310, 4607182418800017408;
	st.global.u64 	[%rd35+8], %rd310;
	add.s32 	%r718, %r1340, -1;
	add.s32 	%r719, %r90, -3;
	mul.wide.u32 	%rd311, %r719, 8;
	add.s64 	%rd37, %rd12, %rd311;
	ld.global.f64 	%fd55, [%rd37+16];
	setp.neu.f64 	%p57, %fd55, 0d0000000000000000;
	mul.wide.u32 	%rd312, %r718, 8;
	add.s64 	%rd38, %rd9, %rd312;
	@%p57 bra 	$L__BB1_96;
	ld.global.f64 	%fd3395, [%rd38];
	bra.uni 	$L__BB1_97;
$L__BB1_96:
	ld.global.f64 	%fd732, [%rd36];
	mul.f64 	%fd733, %fd732, %fd55;
	ld.global.f64 	%fd734, [%rd38];
	sub.f64 	%fd3395, %fd734, %fd733;
	st.global.f64 	[%rd38], %fd3395;
$L__BB1_97:
	ld.global.f64 	%fd735, [%rd37+8];
	div.rn.f64 	%fd736, %fd3395, %fd735;
	st.global.f64 	[%rd38], %fd736;
	mov.b64 	%rd313, 4607182418800017408;
	st.global.u64 	[%rd37+8], %rd313;
	add.s32 	%r1340, %r1340, -2;
$L__BB1_98:
	setp.ne.s32 	%p58, %r68, 0;
	@%p58 bra 	$L__BB1_103;
	mul.lo.s32 	%r720, %r1340, 3;
	mul.wide.u32 	%rd314, %r720, 8;
	add.s64 	%rd39, %rd12, %rd314;
	ld.global.f64 	%fd59, [%rd39+16];
	setp.neu.f64 	%p59, %fd59, 0d0000000000000000;
	mul.wide.u32 	%rd315, %r1340, 8;
	add.s64 	%rd40, %rd9, %rd315;
	@%p59 bra 	$L__BB1_101;
	ld.global.f64 	%fd3396, [%rd40];
	bra.uni 	$L__BB1_102;
$L__BB1_101:
	ld.global.f64 	%fd737, [%rd40+8];
	mul.f64 	%fd738, %fd737, %fd59;
	ld.global.f64 	%fd739, [%rd40];
	sub.f64 	%fd3396, %fd739, %fd738;
	st.global.f64 	[%rd40], %fd3396;
$L__BB1_102:
	ld.global.f64 	%fd740, [%rd39+8];
	div.rn.f64 	%fd741, %fd3396, %fd740;
	st.global.f64 	[%rd40], %fd741;
	mov.b64 	%rd316, 4607182418800017408;
	st.global.u64 	[%rd39+8], %rd316;
$L__BB1_103:
	@%p36 bra 	$L__BB1_117;
	setp.lt.u32 	%p61, %r56, 15;
	mov.b32 	%r1343, 0;
	@%p61 bra 	$L__BB1_107;
	mov.b32 	%r1345, 0;
$L__BB1_106:
	.pragma "nounroll";
	mul.wide.u32 	%rd317, %r1345, 8;
	add.s64 	%rd318, %rd9, %rd317;
	ld.global.f64 	%fd742, [%rd318];
	add.s64 	%rd319, %rd10, %rd317;
	st.global.f64 	[%rd319+8], %fd742;
	ld.global.f64 	%fd743, [%rd318+8];
	st.global.f64 	[%rd319+16], %fd743;
	ld.global.f64 	%fd744, [%rd318+16];
	st.global.f64 	[%rd319+24], %fd744;
	ld.global.f64 	%fd745, [%rd318+24];
	st.global.f64 	[%rd319+32], %fd745;
	ld.global.f64 	%fd746, [%rd318+32];
	st.global.f64 	[%rd319+40], %fd746;
	ld.global.f64 	%fd747, [%rd318+40];
	st.global.f64 	[%rd319+48], %fd747;
	ld.global.f64 	%fd748, [%rd318+48];
	st.global.f64 	[%rd319+56], %fd748;
	ld.global.f64 	%fd749, [%rd318+56];
	st.global.f64 	[%rd319+64], %fd749;
	ld.global.f64 	%fd750, [%rd318+64];
	st.global.f64 	[%rd319+72], %fd750;
	ld.global.f64 	%fd751, [%rd318+72];
	st.global.f64 	[%rd319+80], %fd751;
	ld.global.f64 	%fd752, [%rd318+80];
	st.global.f64 	[%rd319+88], %fd752;
	ld.global.f64 	%fd753, [%rd318+88];
	st.global.f64 	[%rd319+96], %fd753;
	ld.global.f64 	%fd754, [%rd318+96];
	st.global.f64 	[%rd319+104], %fd754;
	ld.global.f64 	%fd755, [%rd318+104];
	st.global.f64 	[%rd319+112], %fd755;
	ld.global.f64 	%fd756, [%rd318+112];
	st.global.f64 	[%rd319+120], %fd756;
	ld.global.f64 	%fd757, [%rd318+120];
	add.s32 	%r1345, %r1345, 16;
	st.global.f64 	[%rd319+128], %fd757;
	and.b32  	%r1343, %r57, -16;
	setp.eq.s32 	%p62, %r1345, %r1343;
	@%p62 bra 	$L__BB1_107;
	bra.uni 	$L__BB1_106;
$L__BB1_107:
	and.b32  	%r723, %r57, 15;
	setp.eq.s32 	%p63, %r723, 0;
	@%p63 bra 	$L__BB1_117;
	setp.lt.u32 	%p64, %r64, 7;
	@%p64 bra 	$L__BB1_110;
	mul.wide.u32 	%rd320, %r1343, 8;
	add.s64 	%rd321, %rd9, %rd320;
	ld.global.f64 	%fd758, [%rd321];
	add.s64 	%rd322, %rd10, %rd320;
	st.global.f64 	[%rd322+8], %fd758;
	ld.global.f64 	%fd759, [%rd321+8];
	st.global.f64 	[%rd322+16], %fd759;
	ld.global.f64 	%fd760, [%rd321+16];
	st.global.f64 	[%rd322+24], %fd760;
	ld.global.f64 	%fd761, [%rd321+24];
	st.global.f64 	[%rd322+32], %fd761;
	ld.global.f64 	%fd762, [%rd321+32];
	st.global.f64 	[%rd322+40], %fd762;
	ld.global.f64 	%fd763, [%rd321+40];
	st.global.f64 	[%rd322+48], %fd763;
	ld.global.f64 	%fd764, [%rd321+48];
	st.global.f64 	[%rd322+56], %fd764;
	ld.global.f64 	%fd765, [%rd321+56];
	add.s32 	%r1343, %r1343, 8;
	st.global.f64 	[%rd322+64], %fd765;
$L__BB1_110:
	setp.eq.s32 	%p65, %r69, 0;
	@%p65 bra 	$L__BB1_117;
	setp.lt.u32 	%p66, %r65, 3;
	@%p66 bra 	$L__BB1_113;
	mul.wide.u32 	%rd323, %r1343, 8;
	add.s64 	%rd324, %rd9, %rd323;
	ld.global.f64 	%fd766, [%rd324];
	add.s64 	%rd325, %rd10, %rd323;
	st.global.f64 	[%rd325+8], %fd766;
	ld.global.f64 	%fd767, [%rd324+8];
	st.global.f64 	[%rd325+16], %fd767;
	ld.global.f64 	%fd768, [%rd324+16];
	st.global.f64 	[%rd325+24], %fd768;
	ld.global.f64 	%fd769, [%rd324+24];
	add.s32 	%r1343, %r1343, 4;
	st.global.f64 	[%rd325+32], %fd769;
$L__BB1_113:
	setp.eq.s32 	%p67, %r70, 0;
	@%p67 bra 	$L__BB1_117;
	setp.eq.s32 	%p68, %r70, 1;
	mul.wide.u32 	%rd326, %r1343, 8;
	add.s64 	%rd49, %rd9, %rd326;
	ld.global.f64 	%fd770, [%rd49];
	add.s64 	%rd50, %rd10, %rd326;
	st.global.f64 	[%rd50+8], %fd770;
	@%p68 bra 	$L__BB1_117;
	setp.eq.s32 	%p69, %r70, 2;
	ld.global.f64 	%fd771, [%rd49+8];
	st.global.f64 	[%rd50+16], %fd771;
	@%p69 bra 	$L__BB1_117;
	ld.global.f64 	%fd772, [%rd49+16];
	st.global.f64 	[%rd50+24], %fd772;
$L__BB1_117:
	setp.lt.s32 	%p70, %r594, 2;
	@%p70 bra 	$L__BB1_126;
	setp.lt.u32 	%p71, %r57, 3;
	mov.b32 	%r1348, 0;
	@%p71 bra 	$L__BB1_121;
	mov.b32 	%r1346, 0;
$L__BB1_120:
	.pragma "nounroll";
	mul.wide.u32 	%rd327, %r1346, 8;
	add.s64 	%rd328, %rd10, %rd327;
	ld.global.f64 	%fd773, [%rd328+8];
	ld.global.f64 	%fd774, [%rd328];
	sub.f64 	%fd775, %fd773, %fd774;
	add.s64 	%rd329, %rd16, %rd327;
	ld.global.f64 	%fd776, [%rd329+8];
	ld.global.f64 	%fd777, [%rd329];
	sub.f64 	%fd778, %fd776, %fd777;
	div.rn.f64 	%fd779, %fd775, %fd778;
	div.rn.f64 	%fd780, %fd779, 0d4008000000000000;
	add.s64 	%rd330, %rd7, %rd327;
	st.global.f64 	[%rd330], %fd780;
	add.s64 	%rd331, %rd11, %rd327;
	ld.global.f64 	%fd781, [%rd331+8];
	ld.global.f64 	%fd782, [%rd331];
	sub.f64 	%fd783, %fd781, %fd782;
	ld.global.f64 	%fd784, [%rd329+8];
	ld.global.f64 	%fd785, [%rd329];
	sub.f64 	%fd786, %fd784, %fd785;
	div.rn.f64 	%fd787, %fd783, %fd786;
	ld.global.f64 	%fd788, [%rd328+8];
	ld.global.f64 	%fd789, [%rd328];
	fma.rn.f64 	%fd790, %fd789, 0d4000000000000000, %fd788;
	mul.f64 	%fd791, %fd790, %fd786;
	div.rn.f64 	%fd792, %fd791, 0d4008000000000000;
	sub.f64 	%fd793, %fd787, %fd792;
	add.s64 	%rd332, %rd8, %rd327;
	st.global.f64 	[%rd332], %fd793;
	ld.global.f64 	%fd794, [%rd328+16];
	ld.global.f64 	%fd795, [%rd328+8];
	sub.f64 	%fd796, %fd794, %fd795;
	ld.global.f64 	%fd797, [%rd329+16];
	ld.global.f64 	%fd798, [%rd329+8];
	sub.f64 	%fd799, %fd797, %fd798;
	div.rn.f64 	%fd800, %fd796, %fd799;
	div.rn.f64 	%fd801, %fd800, 0d4008000000000000;
	st.global.f64 	[%rd330+8], %fd801;
	ld.global.f64 	%fd802, [%rd331+16];
	ld.global.f64 	%fd803, [%rd331+8];
	sub.f64 	%fd804, %fd802, %fd803;
	ld.global.f64 	%fd805, [%rd329+16];
	ld.global.f64 	%fd806, [%rd329+8];
	sub.f64 	%fd807, %fd805, %fd806;
	div.rn.f64 	%fd808, %fd804, %fd807;
	ld.global.f64 	%fd809, [%rd328+16];
	ld.global.f64 	%fd810, [%rd328+8];
	fma.rn.f64 	%fd811, %fd810, 0d4000000000000000, %fd809;
	mul.f64 	%fd812, %fd811, %fd807;
	div.rn.f64 	%fd813, %fd812, 0d4008000000000000;
	sub.f64 	%fd814, %fd808, %fd813;
	st.global.f64 	[%rd332+8], %fd814;
	ld.global.f64 	%fd815, [%rd328+24];
	ld.global.f64 	%fd816, [%rd328+16];
	sub.f64 	%fd817, %fd815, %fd816;
	ld.global.f64 	%fd818, [%rd329+24];
	ld.global.f64 	%fd819, [%rd329+16];
	sub.f64 	%fd820, %fd818, %fd819;
	div.rn.f64 	%fd821, %fd817, %fd820;
	div.rn.f64 	%fd822, %fd821, 0d4008000000000000;
	st.global.f64 	[%rd330+16], %fd822;
	ld.global.f64 	%fd823, [%rd331+24];
	ld.global.f64 	%fd824, [%rd331+16];
	sub.f64 	%fd825, %fd823, %fd824;
	ld.global.f64 	%fd826, [%rd329+24];
	ld.global.f64 	%fd827, [%rd329+16];
	sub.f64 	%fd828, %fd826, %fd827;
	div.rn.f64 	%fd829, %fd825, %fd828;
	ld.global.f64 	%fd830, [%rd328+24];
	ld.global.f64 	%fd831, [%rd328+16];
	fma.rn.f64 	%fd832, %fd831, 0d4000000000000000, %fd830;
	mul.f64 	%fd833, %fd832, %fd828;
	div.rn.f64 	%fd834, %fd833, 0d4008000000000000;
	sub.f64 	%fd835, %fd829, %fd834;
	st.global.f64 	[%rd332+16], %fd835;
	add.s32 	%r1346, %r1346, 4;
	ld.global.f64 	%fd836, [%rd328+32];
	ld.global.f64 	%fd837, [%rd328+24];
	sub.f64 	%fd838, %fd836, %fd837;
	ld.global.f64 	%fd839, [%rd329+32];
	ld.global.f64 	%fd840, [%rd329+24];
	sub.f64 	%fd841, %fd839, %fd840;
	div.rn.f64 	%fd842, %fd838, %fd841;
	div.rn.f64 	%fd843, %fd842, 0d4008000000000000;
	st.global.f64 	[%rd330+24], %fd843;
	ld.global.f64 	%fd844, [%rd331+32];
	ld.global.f64 	%fd845, [%rd331+24];
	sub.f64 	%fd846, %fd844, %fd845;
	ld.global.f64 	%fd847, [%rd329+32];
	ld.global.f64 	%fd848, [%rd329+24];
	sub.f64 	%fd849, %fd847, %fd848;
	div.rn.f64 	%fd850, %fd846, %fd849;
	ld.global.f64 	%fd851, [%rd328+32];
	ld.global.f64 	%fd852, [%rd328+24];
	fma.rn.f64 	%fd853, %fd852, 0d4000000000000000, %fd851;
	mul.f64 	%fd854, %fd853, %fd849;
	div.rn.f64 	%fd855, %fd854, 0d4008000000000000;
	sub.f64 	%fd856, %fd850, %fd855;
	st.global.f64 	[%rd332+24], %fd856;
	and.b32  	%r1348, %r50, -4;
	setp.ne.s32 	%p72, %r1346, %r1348;
	@%p72 bra 	$L__BB1_120;
$L__BB1_121:
	and.b32  	%r726, %r50, 3;
	setp.eq.s32 	%p73, %r726, 0;
	@%p73 bra 	$L__BB1_126;
	setp.eq.s32 	%p74, %r66, 1;
	@%p74 bra 	$L__BB1_124;
	mul.wide.u32 	%rd333, %r1348, 8;
	add.s64 	%rd334, %rd10, %rd333;
	ld.global.f64 	%fd857, [%rd334+8];
	ld.global.f64 	%fd858, [%rd334];
	sub.f64 	%fd859, %fd857, %fd858;
	add.s64 	%rd335, %rd16, %rd333;
	ld.global.f64 	%fd860, [%rd335+8];
	ld.global.f64 	%fd861, [%rd335];
	sub.f64 	%fd862, %fd860, %fd861;
	div.rn.f64 	%fd863, %fd859, %fd862;
	div.rn.f64 	%fd864, %fd863, 0d4008000000000000;
	add.s64 	%rd336, %rd7, %rd333;
	st.global.f64 	[%rd336], %fd864;
	add.s64 	%rd337, %rd11, %rd333;
	ld.global.f64 	%fd865, [%rd337+8];
	ld.global.f64 	%fd866, [%rd337];
	sub.f64 	%fd867, %fd865, %fd866;
	ld.global.f64 	%fd868, [%rd335+8];
	ld.global.f64 	%fd869, [%rd335];
	sub.f64 	%fd870, %fd868, %fd869;
	div.rn.f64 	%fd871, %fd867, %fd870;
	ld.global.f64 	%fd872, [%rd334+8];
	ld.global.f64 	%fd873, [%rd334];
	fma.rn.f64 	%fd874, %fd873, 0d4000000000000000, %fd872;
	mul.f64 	%fd875, %fd874, %fd870;
	div.rn.f64 	%fd876, %fd875, 0d4008000000000000;
	sub.f64 	%fd877, %fd871, %fd876;
	add.s64 	%rd338, %rd8, %rd333;
	st.global.f64 	[%rd338], %fd877;
	add.s32 	%r1348, %r1348, 2;
	ld.global.f64 	%fd878, [%rd334+16];
	ld.global.f64 	%fd879, [%rd334+8];
	sub.f64 	%fd880, %fd878, %fd879;
	ld.global.f64 	%fd881, [%rd335+16];
	ld.global.f64 	%fd882, [%rd335+8];
	sub.f64 	%fd883, %fd881, %fd882;
	div.rn.f64 	%fd884, %fd880, %fd883;
	div.rn.f64 	%fd885, %fd884, 0d4008000000000000;
	st.global.f64 	[%rd336+8], %fd885;
	ld.global.f64 	%fd886, [%rd337+16];
	ld.global.f64 	%fd887, [%rd337+8];
	sub.f64 	%fd888, %fd886, %fd887;
	ld.global.f64 	%fd889, [%rd335+16];
	ld.global.f64 	%fd890, [%rd335+8];
	sub.f64 	%fd891, %fd889, %fd890;
	div.rn.f64 	%fd892, %fd888, %fd891;
	ld.global.f64 	%fd893, [%rd334+16];
	ld.global.f64 	%fd894, [%rd334+8];
	fma.rn.f64 	%fd895, %fd894, 0d4000000000000000, %fd893;
	mul.f64 	%fd896, %fd895, %fd891;
	div.rn.f64 	%fd897, %fd896, 0d4008000000000000;
	sub.f64 	%fd898, %fd892, %fd897;
	st.global.f64 	[%rd338+8], %fd898;
$L__BB1_124:
	setp.eq.s32 	%p75, %r71, 0;
	@%p75 bra 	$L__BB1_126;
	mul.wide.u32 	%rd339, %r1348, 8;
	add.s64 	%rd340, %rd10, %rd339;
	ld.global.f64 	%fd899, [%rd340+8];
	ld.global.f64 	%fd900, [%rd340];
	sub.f64 	%fd901, %fd899, %fd900;
	add.s64 	%rd341, %rd16, %rd339;
	ld.global.f64 	%fd902, [%rd341+8];
	ld.global.f64 	%fd903, [%rd341];
	sub.f64 	%fd904, %fd902, %fd903;
	div.rn.f64 	%fd905, %fd901, %fd904;
	div.rn.f64 	%fd906, %fd905, 0d4008000000000000;
	add.s64 	%rd342, %rd7, %rd339;
	st.global.f64 	[%rd342], %fd906;
	add.s64 	%rd343, %rd11, %rd339;
	ld.global.f64 	%fd907, [%rd343+8];
	ld.global.f64 	%fd908, [%rd343];
	sub.f64 	%fd909, %fd907, %fd908;
	ld.global.f64 	%fd910, [%rd341+8];
	ld.global.f64 	%fd911, [%rd341];
	sub.f64 	%fd912, %fd910, %fd911;
	div.rn.f64 	%fd913, %fd909, %fd912;
	ld.global.f64 	%fd914, [%rd340+8];
	ld.global.f64 	%fd915, [%rd340];
	fma.rn.f64 	%fd916, %fd915, 0d4000000000000000, %fd914;
	mul.f64 	%fd917, %fd916, %fd912;
	div.rn.f64 	%fd918, %fd917, 0d4008000000000000;
	sub.f64 	%fd919, %fd913, %fd918;
	add.s64 	%rd344, %rd8, %rd339;
	st.global.f64 	[%rd344], %fd919;
$L__BB1_126:
	mul.wide.s32 	%rd345, %r57, 8;
	add.s64 	%rd346, %rd8, %rd345;
	ld.global.f64 	%fd920, [%rd346];
	ld.global.f64 	%fd921, [%rd25+-16];
	ld.global.f64 	%fd922, [%rd25+-8];
	add.f64 	%fd923, %fd921, %fd922;
	ld.global.f64 	%fd924, [%rd24+-8];
	ld.global.f64 	%fd925, [%rd24+-16];
	sub.f64 	%fd926, %fd924, %fd925;
	fma.rn.f64 	%fd927, %fd923, %fd926, %fd920;
	st.global.f64 	[%rd346+8], %fd927;
	mov.b64 	%rd347, 0;
	st.global.u64 	[%rd26], %rd347;
	@%p4 bra 	$L__BB1_138;
	setp.lt.u32 	%p77, %r50, 7;
	mov.b32 	%r1351, 0;
	@%p77 bra 	$L__BB1_130;
	mov.b32 	%r1349, 0;
$L__BB1_129:
	.pragma "nounroll";
	mul.wide.u32 	%rd348, %r1349, 8;
	add.s64 	%rd349, %rd8, %rd348;
	ld.global.f64 	%fd928, [%rd349];
	mad.lo.s32 	%r729, %r1349, 5, %r1329;
	mul.wide.u32 	%rd350, %r729, 8;
	add.s64 	%rd351, %rd5, %rd350;
	st.global.f64 	[%rd351], %fd928;
	add.s64 	%rd352, %rd10, %rd348;
	ld.global.f64 	%fd929, [%rd352];
	add.s64 	%rd353, %rd4, %rd350;
	st.global.f64 	[%rd353], %fd929;
	add.s64 	%rd354, %rd7, %rd348;
	ld.global.f64 	%fd930, [%rd354];
	add.s64 	%rd355, %rd3, %rd350;
	st.global.f64 	[%rd355], %fd930;
	ld.global.f64 	%fd931, [%rd349+8];
	st.global.f64 	[%rd351+40], %fd931;
	ld.global.f64 	%fd932, [%rd352+8];
	st.global.f64 	[%rd353+40], %fd932;
	ld.global.f64 	%fd933, [%rd354+8];
	st.global.f64 	[%rd355+40], %fd933;
	ld.global.f64 	%fd934, [%rd349+16];
	add.s32 	%r730, %r729, 10;
	mul.wide.u32 	%rd356, %r730, 8;
	add.s64 	%rd357, %rd5, %rd356;
	st.global.f64 	[%rd357], %fd934;
	ld.global.f64 	%fd935, [%rd352+16];
	add.s64 	%rd358, %rd4, %rd356;
	st.global.f64 	[%rd358], %fd935;
	ld.global.f64 	%fd936, [%rd354+16];
	add.s64 	%rd359, %rd3, %rd356;
	st.global.f64 	[%rd359], %fd936;
	ld.global.f64 	%fd937, [%rd349+24];
	add.s32 	%r731, %r729, 15;
	mul.wide.u32 	%rd360, %r731, 8;
	add.s64 	%rd361, %rd5, %rd360;
	st.global.f64 	[%rd361], %fd937;
	ld.global.f64 	%fd938, [%rd352+24];
	add.s64 	%rd362, %rd4, %rd360;
	st.global.f64 	[%rd362], %fd938;
	ld.global.f64 	%fd939, [%rd354+24];
	add.s64 	%rd363, %rd3, %rd360;
	st.global.f64 	[%rd363], %fd939;
	ld.global.f64 	%fd940, [%rd349+32];
	add.s32 	%r732, %r729, 20;
	mul.wide.u32 	%rd364, %r732, 8;
	add.s64 	%rd365, %rd5, %rd364;
	st.global.f64 	[%rd365], %fd940;
	ld.global.f64 	%fd941, [%rd352+32];
	add.s64 	%rd366, %rd4, %rd364;
	st.global.f64 	[%rd366], %fd941;
	ld.global.f64 	%fd942, [%rd354+32];
	add.s64 	%rd367, %rd3, %rd364;
	st.global.f64 	[%rd367], %fd942;
	ld.global.f64 	%fd943, [%rd349+40];
	add.s32 	%r733, %r729, 25;
	mul.wide.u32 	%rd368, %r733, 8;
	add.s64 	%rd369, %rd5, %rd368;
	st.global.f64 	[%rd369], %fd943;
	ld.global.f64 	%fd944, [%rd352+40];
	add.s64 	%rd370, %rd4, %rd368;
	st.global.f64 	[%rd370], %fd944;
	ld.global.f64 	%fd945, [%rd354+40];
	add.s64 	%rd371, %rd3, %rd368;
	st.global.f64 	[%rd371], %fd945;
	ld.global.f64 	%fd946, [%rd349+48];
	add.s32 	%r734, %r729, 30;
	mul.wide.u32 	%rd372, %r734, 8;
	add.s64 	%rd373, %rd5, %rd372;
	st.global.f64 	[%rd373], %fd946;
	ld.global.f64 	%fd947, [%rd352+48];
	add.s64 	%rd374, %rd4, %rd372;
	st.global.f64 	[%rd374], %fd947;
	ld.global.f64 	%fd948, [%rd354+48];
	add.s64 	%rd375, %rd3, %rd372;
	st.global.f64 	[%rd375], %fd948;
	ld.global.f64 	%fd949, [%rd349+56];
	add.s32 	%r735, %r729, 35;
	mul.wide.u32 	%rd376, %r735, 8;
	add.s64 	%rd377, %rd5, %rd376;
	st.global.f64 	[%rd377], %fd949;
	ld.global.f64 	%fd950, [%rd352+56];
	add.s64 	%rd378, %rd4, %rd376;
	st.global.f64 	[%rd378], %fd950;
	ld.global.f64 	%fd951, [%rd354+56];
	add.s64 	%rd379, %rd3, %rd376;
	st.global.f64 	[%rd379], %fd951;
	add.s32 	%r1349, %r1349, 8;
	setp.ne.s32 	%p78, %r1349, %r67;
	mov.u32 	%r1351, %r67;
	@%p78 bra 	$L__BB1_129;
$L__BB1_130:
	setp.eq.s32 	%p79, %r60, 0;
	@%p79 bra 	$L__BB1_138;
	setp.lt.u32 	%p80, %r61, 3;
	@%p80 bra 	$L__BB1_133;
	mul.wide.u32 	%rd380, %r1351, 8;
	add.s64 	%rd381, %rd8, %rd380;
	ld.global.f64 	%fd952, [%rd381];
	mad.lo.s32 	%r736, %r1351, 5, %r1329;
	mul.wide.u32 	%rd382, %r736, 8;
	add.s64 	%rd383, %rd5, %rd382;
	st.global.f64 	[%rd383], %fd952;
	add.s64 	%rd384, %rd10, %rd380;
	ld.global.f64 	%fd953, [%rd384];
	add.s64 	%rd385, %rd4, %rd382;
	st.global.f64 	[%rd385], %fd953;
	add.s64 	%rd386, %rd7, %rd380;
	ld.global.f64 	%fd954, [%rd386];
	add.s64 	%rd387, %rd3, %rd382;
	st.global.f64 	[%rd387], %fd954;
	ld.global.f64 	%fd955, [%rd381+8];
	add.s32 	%r737, %r736, 5;
	mul.wide.u32 	%rd388, %r737, 8;
	add.s64 	%rd389, %rd5, %rd388;
	st.global.f64 	[%rd389], %fd955;
	ld.global.f64 	%fd956, [%rd384+8];
	add.s64 	%rd390, %rd4, %rd388;
	st.global.f64 	[%rd390], %fd956;
	ld.global.f64 	%fd957, [%rd386+8];
	add.s64 	%rd391, %rd3, %rd388;
	st.global.f64 	[%rd391], %fd957;
	ld.global.f64 	%fd958, [%rd381+16];
	add.s32 	%r738, %r736, 10;
	mul.wide.u32 	%rd392, %r738, 8;
	add.s64 	%rd393, %rd5, %rd392;
	st.global.f64 	[%rd393], %fd958;
	ld.global.f64 	%fd959, [%rd384+16];
	add.s64 	%rd394, %rd4, %rd392;
	st.global.f64 	[%rd394], %fd959;
	ld.global.f64 	%fd960, [%rd386+16];
	add.s64 	%rd395, %rd3, %rd392;
	st.global.f64 	[%rd395], %fd960;
	ld.global.f64 	%fd961, [%rd381+24];
	add.s32 	%r739, %r736, 15;
	mul.wide.u32 	%rd396, %r739, 8;
	add.s64 	%rd397, %rd5, %rd396;
	st.global.f64 	[%rd397], %fd961;
	ld.global.f64 	%fd962, [%rd384+24];
	add.s64 	%rd398, %rd4, %rd396;
	st.global.f64 	[%rd398], %fd962;
	ld.global.f64 	%fd963, [%rd386+24];
	add.s64 	%rd399, %rd3, %rd396;
	st.global.f64 	[%rd399], %fd963;
	add.s32 	%r1351, %r1351, 4;
$L__BB1_133:
	setp.eq.s32 	%p81, %r62, 0;
	@%p81 bra 	$L__BB1_138;
	setp.eq.s32 	%p82, %r63, 0;
	@%p82 bra 	$L__BB1_136;
	mul.wide.u32 	%rd400, %r1351, 8;
	add.s64 	%rd401, %rd8, %rd400;
	ld.global.f64 	%fd964, [%rd401];
	mad.lo.s32 	%r740, %r1351, 5, %r1329;
	mul.wide.u32 	%rd402, %r740, 8;
	add.s64 	%rd403, %rd5, %rd402;
	st.global.f64 	[%rd403], %fd964;
	add.s64 	%rd404, %rd10, %rd400;
	ld.global.f64 	%fd965, [%rd404];
	add.s64 	%rd405, %rd4, %rd402;
	st.global.f64 	[%rd405], %fd965;
	add.s64 	%rd406, %rd7, %rd400;
	ld.global.f64 	%fd966, [%rd406];
	add.s64 	%rd407, %rd3, %rd402;
	st.global.f64 	[%rd407], %fd966;
	ld.global.f64 	%fd967, [%rd401+8];
	add.s32 	%r741, %r740, 5;
	mul.wide.u32 	%rd408, %r741, 8;
	add.s64 	%rd409, %rd5, %rd408;
	st.global.f64 	[%rd409], %fd967;
	ld.global.f64 	%fd968, [%rd404+8];
	add.s64 	%rd410, %rd4, %rd408;
	st.global.f64 	[%rd410], %fd968;
	ld.global.f64 	%fd969, [%rd406+8];
	add.s64 	%rd411, %rd3, %rd408;
	st.global.f64 	[%rd411], %fd969;
	add.s32 	%r1351, %r1351, 2;
$L__BB1_136:
	setp.eq.s32 	%p83, %r68, 0;
	@%p83 bra 	$L__BB1_138;
	mul.wide.u32 	%rd412, %r1351, 8;
	add.s64 	%rd413, %rd8, %rd412;
	ld.global.f64 	%fd970, [%rd413];
	mad.lo.s32 	%r742, %r1351, 5, %r1329;
	mul.wide.u32 	%rd414, %r742, 8;
	add.s64 	%rd415, %rd5, %rd414;
	st.global.f64 	[%rd415], %fd970;
	add.s64 	%rd416, %rd10, %rd412;
	ld.global.f64 	%fd971, [%rd416];
	add.s64 	%rd417, %rd4, %rd414;
	st.global.f64 	[%rd417], %fd971;
	add.s64 	%rd418, %rd7, %rd412;
	ld.global.f64 	%fd972, [%rd418];
	add.s64 	%rd419, %rd3, %rd414;
	st.global.f64 	[%rd419], %fd972;
$L__BB1_138:
	ld.global.f64 	%fd973, [%rd28];
	sub.f64 	%fd974, %fd38, %fd973;
	add.s32 	%r743, %r1329, %r59;
	mul.wide.u32 	%rd420, %r743, 8;
	add.s64 	%rd421, %rd6, %rd420;
	ld.global.f64 	%fd975, [%rd421];
	add.s64 	%rd422, %rd5, %rd420;
	ld.global.f64 	%fd976, [%rd422];
	fma.rn.f64 	%fd977, %fd974, %fd976, %fd975;
	add.s64 	%rd423, %rd4, %rd420;
	ld.global.f64 	%fd978, [%rd423];
	mul.f64 	%fd979, %fd974, %fd978;
	fma.rn.f64 	%fd980, %fd974, %fd979, %fd977;
	add.s64 	%rd424, %rd3, %rd420;
	ld.global.f64 	%fd981, [%rd424];
	mul.f64 	%fd982, %fd974, %fd981;
	mul.f64 	%fd983, %fd974, %fd982;
	fma.rn.f64 	%fd984, %fd974, %fd983, %fd980;
	mul.wide.u32 	%rd425, %r1329, 8;
	add.s64 	%rd426, %rd15, %rd425;
	st.global.f64 	[%rd426], %fd984;
	add.s32 	%r1329, %r1329, 1;
	ld.global.u32 	%r120, [%rd21];
	setp.lt.s32 	%p84, %r1329, %r120;
	@%p84 bra 	$L__BB1_40;
	bra.uni 	$L__BB1_63;
$L__BB1_139:
	ld.global.f64 	%fd707, [%rd42+8];
	mul.f64 	%fd708, %fd707, %fd63;
	ld.global.f64 	%fd709, [%rd42];
	sub.f64 	%fd3397, %fd709, %fd708;
	st.global.f64 	[%rd42], %fd3397;
$L__BB1_140:
	ld.global.f64 	%fd710, [%rd41+8];
	div.rn.f64 	%fd711, %fd3397, %fd710;
	st.global.f64 	[%rd42], %fd711;
	mov.b64 	%rd298, 4607182418800017408;
	st.global.u64 	[%rd41+8], %rd298;
	add.s32 	%r710, %r1340, -1;
	add.s32 	%r711, %r95, -3;
	mul.wide.u32 	%rd299, %r711, 8;
	add.s64 	%rd43, %rd12, %rd299;
	ld.global.f64 	%fd67, [%rd43+16];
	setp.neu.f64 	%p50, %fd67, 0d0000000000000000;
	mul.wide.u32 	%rd300, %r710, 8;
	add.s64 	%rd44, %rd9, %rd300;
	@%p50 bra 	$L__BB1_142;
	ld.global.f64 	%fd3398, [%rd44];
	bra.uni 	$L__BB1_143;
$L__BB1_142:
	ld.global.f64 	%fd712, [%rd42];
	mul.f64 	%fd713, %fd712, %fd67;
	ld.global.f64 	%fd714, [%rd44];
	sub.f64 	%fd3398, %fd714, %fd713;
	st.global.f64 	[%rd44], %fd3398;
$L__BB1_143:
	ld.global.f64 	%fd715, [%rd43+8];
	div.rn.f64 	%fd716, %fd3398, %fd715;
	st.global.f64 	[%rd44], %fd716;
	mov.b64 	%rd301, 4607182418800017408;
	st.global.u64 	[%rd43+8], %rd301;
	add.s32 	%r712, %r1340, -2;
	add.s32 	%r713, %r95, -6;
	mul.wide.u32 	%rd302, %r713, 8;
	add.s64 	%rd45, %rd12, %rd302;
	ld.global.f64 	%fd71, [%rd45+16];
	setp.neu.f64 	%p51, %fd71, 0d0000000000000000;
	mul.wide.u32 	%rd303, %r712, 8;
	add.s64 	%rd46, %rd9, %rd303;
	@%p51 bra 	$L__BB1_145;
	ld.global.f64 	%fd3399, [%rd46];
	bra.uni 	$L__BB1_146;
$L__BB1_145:
	ld.global.f64 	%fd717, [%rd44];
	mul.f64 	%fd718, %fd717, %fd71;
	ld.global.f64 	%fd719, [%rd46];
	sub.f64 	%fd3399, %fd719, %fd718;
	st.global.f64 	[%rd46], %fd3399;
$L__BB1_146:
	ld.global.f64 	%fd720, [%rd45+8];
	div.rn.f64 	%fd721, %fd3399, %fd720;
	st.global.f64 	[%rd46], %fd721;
	mov.b64 	%rd304, 4607182418800017408;
	st.global.u64 	[%rd45+8], %rd304;
	add.s32 	%r714, %r1340, -3;
	add.s32 	%r715, %r95, -9;
	mul.wide.u32 	%rd305, %r715, 8;
	add.s64 	%rd47, %rd12, %rd305;
	ld.global.f64 	%fd75, [%rd47+16];
	setp.neu.f64 	%p52, %fd75, 0d0000000000000000;
	mul.wide.u32 	%rd306, %r714, 8;
	add.s64 	%rd48, %rd9, %rd306;
	@%p52 bra 	$L__BB1_148;
	ld.global.f64 	%fd3400, [%rd48];
	bra.uni 	$L__BB1_149;
$L__BB1_148:
	ld.global.f64 	%fd722, [%rd46];
	mul.f64 	%fd723, %fd722, %fd75;
	ld.global.f64 	%fd724, [%rd48];
	sub.f64 	%fd3400, %fd724, %fd723;
	st.global.f64 	[%rd48], %fd3400;
$L__BB1_149:
	ld.global.f64 	%fd725, [%rd47+8];
	div.rn.f64 	%fd726, %fd3400, %fd725;
	st.global.f64 	[%rd48], %fd726;
	mov.b64 	%rd307, 4607182418800017408;
	st.global.u64 	[%rd47+8], %rd307;
	add.s32 	%r1340, %r1340, -4;
	add.s32 	%r1341, %r1341, 4;
	and.b32  	%r716, %r56, -4;
	setp.eq.s32 	%p53, %r1341, %r716;
	@%p53 bra 	$L__BB1_89;
	bra.uni 	$L__BB1_87;
$L__BB1_150:
	fma.rn.f64 	%fd989, %fd3401, 0d7FF0000000000000, 0d7FF0000000000000;
	{
	.reg .b32 %temp; 
	mov.b64 	{%temp, %r756}, %fd3401;
	}
	and.b32  	%r757, %r756, 2147483647;
	setp.eq.s32 	%p91, %r757, 0;
	selp.f64 	%fd3403, 0dFFF0000000000000, %fd989, %p91;
$L__BB1_151:
	mul.f64 	%fd1021, %fd3403, 0d3C695355BAAAFAD3;
	fma.rn.f64 	%fd1022, %fd3403, 0d3FDBCB7B1526E50E, %fd1021;
	mul.wide.u32 	%rd436, %r1354, 8;
	add.s64 	%rd54, %rd16, %rd436;
	st.global.f64 	[%rd54], %fd1022;
	ld.global.f64 	%fd3404, [%rd53+3128];
	{
	.reg .b32 %temp; 
	mov.b64 	{%temp, %r1359}, %fd3404;
	}
	{
	.reg .b32 %temp; 
	mov.b64 	{%r1360, %temp}, %fd3404;
	}
	setp.gt.s32 	%p93, %r1359, 1048575;
	mov.b32 	%r1361, -1023;
	@%p93 bra 	$L__BB1_153;
	mul.f64 	%fd3404, %fd3404, 0d4350000000000000;
	{
	.reg .b32 %temp; 
	mov.b64 	{%temp, %r1359}, %fd3404;
	}
	{
	.reg .b32 %temp; 
	mov.b64 	{%r1360, %temp}, %fd3404;
	}
	mov.b32 	%r1361, -1077;
$L__BB1_153:
	add.s32 	%r768, %r1359, -1;
	setp.lt.u32 	%p94, %r768, 2146435071;
	@%p94 bra 	$L__BB1_155;
	fma.rn.f64 	%fd1023, %fd3404, 0d7FF0000000000000, 0d7FF0000000000000;
	{
	.reg .b32 %temp; 
	mov.b64 	{%temp, %r769}, %fd3404;
	}
	and.b32  	%r770, %r769, 2147483647;
	setp.eq.s32 	%p95, %r770, 0;
	selp.f64 	%fd3406, 0dFFF0000000000000, %fd1023, %p95;
	bra.uni 	$L__BB1_158;
$L__BB1_155:
	shr.u32 	%r771, %r1359, 20;
	add.s32 	%r1362, %r1361, %r771;
	and.b32  	%r772, %r1359, 1048575;
	or.b32  	%r773, %r772, 1072693248;
	mov.b64 	%fd3405, {%r1360, %r773};
	setp.lt.u32 	%p96, %r773, 1073127583;
	@%p96 bra 	$L__BB1_157;
	{
	.reg .b32 %temp; 
	mov.b64 	{%r774, %temp}, %fd3405;
	}
	{
	.reg .b32 %temp; 
	mov.b64 	{%temp, %r775}, %fd3405;
	}
	add.s32 	%r776, %r775, -1048576;
	mov.b64 	%fd3405, {%r774, %r776};
	add.s32 	%r1362, %r1362, 1;
$L__BB1_157:
	add.f64 	%fd1024, %fd3405, 0dBFF0000000000000;
	add.f64 	%fd1025, %fd3405, 0d3FF0000000000000;
	rcp.approx.ftz.f64 	%fd1026, %fd1025;
	neg.f64 	%fd1027, %fd1025;
	fma.rn.f64 	%fd1028, %fd1027, %fd1026, 0d3FF0000000000000;
	fma.rn.f64 	%fd1029, %fd1028, %fd1028, %fd1028;
	fma.rn.f64 	%fd1030, %fd1029, %fd1026, %fd1026;
	mul.f64 	%fd1031, %fd1024, %fd1030;
	fma.rn.f64 	%fd1032, %fd1024, %fd1030, %fd1031;
	mul.f64 	%fd1033, %fd1032, %fd1032;
	fma.rn.f64 	%fd1034, %fd1033, 0d3EB1380B3AE80F1E, 0d3ED0EE258B7A8B04;
	fma.rn.f64 	%fd1035, %fd1034, %fd1033, 0d3EF3B2669F02676F;
	fma.rn.f64 	%fd1036, %fd1035, %fd1033, 0d3F1745CBA9AB0956;
	fma.rn.f64 	%fd1037, %fd1036, %fd1033, 0d3F3C71C72D1B5154;
	fma.rn.f64 	%fd1038, %fd1037, %fd1033, 0d3F624924923BE72D;
	fma.rn.f64 	%fd1039, %fd1038, %fd1033, 0d3F8999999999A3C4;
	fma.rn.f64 	%fd1040, %fd1039, %fd1033, 0d3FB5555555555554;
	sub.f64 	%fd1041, %fd1024, %fd1032;
	add.f64 	%fd1042, %fd1041, %fd1041;
	neg.f64 	%fd1043, %fd1032;
	fma.rn.f64 	%fd1044, %fd1043, %fd1024, %fd1042;
	mul.f64 	%fd1045, %fd1030, %fd1044;
	mul.f64 	%fd1046, %fd1033, %fd1040;
	fma.rn.f64 	%fd1047, %fd1046, %fd1032, %fd1045;
	xor.b32  	%r777, %r1362, -2147483648;
	mov.b32 	%r778, 1127219200;
	mov.b64 	%fd1048, {%r777, %r778};
	sub.f64 	%fd1049, %fd1048, %fd80;
	fma.rn.f64 	%fd1050, %fd1049, 0d3FE62E42FEFA39EF, %fd1032;
	fma.rn.f64 	%fd1051, %fd1049, 0dBFE62E42FEFA39EF, %fd1050;
	sub.f64 	%fd1052, %fd1051, %fd1032;
	sub.f64 	%fd1053, %fd1047, %fd1052;
	fma.rn.f64 	%fd1054, %fd1049, 0d3C7ABC9E3B39803F, %fd1053;
	add.f64 	%fd3406, %fd1050, %fd1054;
$L__BB1_158:
	mul.f64 	%fd1055, %fd3406, 0d3C695355BAAAFAD3;
	fma.rn.f64 	%fd1056, %fd3406, 0d3FDBCB7B1526E50E, %fd1055;
	st.global.f64 	[%rd54+8], %fd1056;
	add.s32 	%r1354, %r1354, 2;
	setp.ne.s32 	%p97, %r1354, %r1363;
	@%p97 bra 	$L__BB1_69;
$L__BB1_159:
	and.b32  	%r779, %r594, 1;
	setp.eq.b32 	%p98, %r779, 1;
	not.pred 	%p99, %p98;
	@%p99 bra 	$L__BB1_168;
	mad.lo.s32 	%r781, %r1363, 391, %r3;
	mul.wide.s32 	%rd437, %r781, 8;
	add.s64 	%rd438, %rd1, %rd437;
	ld.global.f64 	%fd3407, [%rd438];
	{
	.reg .b32 %temp; 
	mov.b64 	{%temp, %r1364}, %fd3407;
	}
	{
	.reg .b32 %temp; 
	mov.b64 	{%r1365, %temp}, %fd3407;
	}
	setp.gt.s32 	%p100, %r1364, 1048575;
	mov.b32 	%r1366, -1023;
	@%p100 bra 	$L__BB1_162;
	mul.f64 	%fd3407, %fd3407, 0d4350000000000000;
	{
	.reg .b32 %temp; 
	mov.b64 	{%temp, %r1364}, %fd3407;
	}
	{
	.reg .b32 %temp; 
	mov.b64 	{%r1365, %temp}, %fd3407;
	}
	mov.b32 	%r1366, -1077;
$L__BB1_162:
	add.s32 	%r783, %r1364, -1;
	setp.lt.u32 	%p101, %r783, 2146435071;
	@%p101 bra 	$L__BB1_164;
	fma.rn.f64 	%fd1057, %fd3407, 0d7FF0000000000000, 0d7FF0000000000000;
	{
	.reg .b32 %temp; 
	mov.b64 	{%temp, %r784}, %fd3407;
	}
	and.b32  	%r785, %r784, 2147483647;
	setp.eq.s32 	%p102, %r785, 0;
	selp.f64 	%fd3409, 0dFFF0000000000000, %fd1057, %p102;
	bra.uni 	$L__BB1_167;
$L__BB1_164:
	shr.u32 	%r786, %r1364, 20;
	add.s32 	%r1367, %r1366, %r786;
	and.b32  	%r787, %r1364, 1048575;
	or.b32  	%r788, %r787, 1072693248;
	mov.b64 	%fd3408, {%r1365, %r788};
	setp.lt.u32 	%p103, %r788, 1073127583;
	@%p103 bra 	$L__BB1_166;
	{
	.reg .b32 %temp; 
	mov.b64 	{%r789, %temp}, %fd3408;
	}
	{
	.reg .b32 %temp; 
	mov.b64 	{%temp, %r790}, %fd3408;
	}
	add.s32 	%r791, %r790, -1048576;
	mov.b64 	%fd3408, {%r789, %r791};
	add.s32 	%r1367, %r1367, 1;
$L__BB1_166:
	add.f64 	%fd1058, %fd3408, 0dBFF0000000000000;
	add.f64 	%fd1059, %fd3408, 0d3FF0000000000000;
	rcp.approx.ftz.f64 	%fd1060, %fd1059;
	neg.f64 	%fd1061, %fd1059;
	fma.rn.f64 	%fd1062, %fd1061, %fd1060, 0d3FF0000000000000;
	fma.rn.f64 	%fd1063, %fd1062, %fd1062, %fd1062;
	fma.rn.f64 	%fd1064, %fd1063, %fd1060, %fd1060;
	mul.f64 	%fd1065, %fd1058, %fd1064;
	fma.rn.f64 	%fd1066, %fd1058, %fd1064, %fd1065;
	mul.f64 	%fd1067, %fd1066, %fd1066;
	fma.rn.f64 	%fd1068, %fd1067, 0d3EB1380B3AE80F1E, 0d3ED0EE258B7A8B04;
	fma.rn.f64 	%fd1069, %fd1068, %fd1067, 0d3EF3B2669F02676F;
	fma.rn.f64 	%fd1070, %fd1069, %fd1067, 0d3F1745CBA9AB0956;
	fma.rn.f64 	%fd1071, %fd1070, %fd1067, 0d3F3C71C72D1B5154;
	fma.rn.f64 	%fd1072, %fd1071, %fd1067, 0d3F624924923BE72D;
	fma.rn.f64 	%fd1073, %fd1072, %fd1067, 0d3F8999999999A3C4;
	fma.rn.f64 	%fd1074, %fd1073, %fd1067, 0d3FB5555555555554;
	sub.f64 	%fd1075, %fd1058, %fd1066;
	add.f64 	%fd1076, %fd1075, %fd1075;
	neg.f64 	%fd1077, %fd1066;
	fma.rn.f64 	%fd1078, %fd1077, %fd1058, %fd1076;
	mul.f64 	%fd1079, %fd1064, %fd1078;
	mul.f64 	%fd1080, %fd1067, %fd1074;
	fma.rn.f64 	%fd1081, %fd1080, %fd1066, %fd1079;
	xor.b32  	%r792, %r1367, -2147483648;
	mov.b32 	%r793, 1127219200;
	mov.b64 	%fd1082, {%r792, %r793};
	sub.f64 	%fd1083, %fd1082, %fd80;
	fma.rn.f64 	%fd1084, %fd1083, 0d3FE62E42FEFA39EF, %fd1066;
	fma.rn.f64 	%fd1085, %fd1083, 0dBFE62E42FEFA39EF, %fd1084;
	sub.f64 	%fd1086, %fd1085, %fd1066;
	sub.f64 	%fd1087, %fd1081, %fd1086;
	fma.rn.f64 	%fd1088, %fd1083, 0d3C7ABC9E3B39803F, %fd1087;
	add.f64 	%fd3409, %fd1084, %fd1088;
$L__BB1_167:
	mul.f64 	%fd1089, %fd3409, 0d3C695355BAAAFAD3;
	fma.rn.f64 	%fd1090, %fd3409, 0d3FDBCB7B1526E50E, %fd1089;
	mul.wide.u32 	%rd439, %r1363, 8;
	add.s64 	%rd440, %rd16, %rd439;
	st.global.f64 	[%rd440], %fd1090;
$L__BB1_168:
	{
	.reg .b32 %temp; 
	mov.b64 	{%temp, %r1368}, %fd3410;
	}
	{
	.reg .b32 %temp; 
	mov.b64 	{%r1369, %temp}, %fd3410;
	}
	setp.gt.s32 	%p104, %r1368, 1048575;
	mov.b32 	%r1370, -1023;
	@%p104 bra 	$L__BB1_170;
	mul.f64 	%fd3410, %fd3410, 0d4350000000000000;
	{
	.reg .b32 %temp; 
	mov.b64 	{%temp, %r1368}, %fd3410;
	}
	{
	.reg .b32 %temp; 
	mov.b64 	{%r1369, %temp}, %fd3410;
	}
	mov.b32 	%r1370, -1077;
$L__BB1_170:
	add.s32 	%r796, %r1368, -1;
	setp.gt.u32 	%p105, %r796, 2146435070;
	@%p105 bra 	$L__BB1_174;
	shr.u32 	%r799, %r1368, 20;
	add.s32 	%r1371, %r1370, %r799;
	and.b32  	%r800, %r1368, 1048575;
	or.b32  	%r801, %r800, 1072693248;
	mov.b64 	%fd3411, {%r1369, %r801};
	setp.lt.u32 	%p107, %r801, 1073127583;
	@%p107 bra 	$L__BB1_173;
	{
	.reg .b32 %temp; 
	mov.b64 	{%r802, %temp}, %fd3411;
	}
	{
	.reg .b32 %temp; 
	mov.b64 	{%temp, %r803}, %fd3411;
	}
	add.s32 	%r804, %r803, -1048576;
	mov.b64 	%fd3411, {%r802, %r804};
	add.s32 	%r1371, %r1371, 1;
$L__BB1_173:
	add.f64 	%fd1092, %fd3411, 0dBFF0000000000000;
	add.f64 	%fd1093, %fd3411, 0d3FF0000000000000;
	rcp.approx.ftz.f64 	%fd1094, %fd1093;
	neg.f64 	%fd1095, %fd1093;
	fma.rn.f64 	%fd1096, %fd1095, %fd1094, 0d3FF0000000000000;
	fma.rn.f64 	%fd1097, %fd1096, %fd1096, %fd1096;
	fma.rn.f64 	%fd1098, %fd1097, %fd1094, %fd1094;
	mul.f64 	%fd1099, %fd1092, %fd1098;
	fma.rn.f64 	%fd1100, %fd1092, %fd1098, %fd1099;
	mul.f64 	%fd1101, %fd1100, %fd1100;
	fma.rn.f64 	%fd1102, %fd1101, 0d3EB1380B3AE80F1E, 0d3ED0EE258B7A8B04;
	fma.rn.f64 	%fd1103, %fd1102, %fd1101, 0d3EF3B2669F02676F;
	fma.rn.f64 	%fd1104, %fd1103, %fd1101, 0d3F1745CBA9AB0956;
	fma.rn.f64 	%fd1105, %fd1104, %fd1101, 0d3F3C71C72D1B5154;
	fma.rn.f64 	%fd1106, %fd1105, %fd1101, 0d3F624924923BE72D;
	fma.rn.f64 	%fd1107, %fd1106, %fd1101, 0d3F8999999999A3C4;
	fma.rn.f64 	%fd1108, %fd1107, %fd1101, 0d3FB5555555555554;
	sub.f64 	%fd1109, %fd1092, %fd1100;
	add.f64 	%fd1110, %fd1109, %fd1109;
	neg.f64 	%fd1111, %fd1100;
	fma.rn.f64 	%fd1112, %fd1111, %fd1092, %fd1110;
	mul.f64 	%fd1113, %fd1098, %fd1112;
	mul.f64 	%fd1114, %fd1101, %fd1108;
	fma.rn.f64 	%fd1115, %fd1114, %fd1100, %fd1113;
	xor.b32  	%r805, %r1371, -2147483648;
	mov.b32 	%r806, 1127219200;
	mov.b64 	%fd1116, {%r805, %r806};
	mov.b32 	%r807, -2147483648;
	mov.b64 	%fd1117, {%r807, %r806};
	sub.f64 	%fd1118, %fd1116, %fd1117;
	fma.rn.f64 	%fd1119, %fd1118, 0d3FE62E42FEFA39EF, %fd1100;
	fma.rn.f64 	%fd1120, %fd1118, 0dBFE62E42FEFA39EF, %fd1119;
	sub.f64 	%fd1121, %fd1120, %fd1100;
	sub.f64 	%fd1122, %fd1115, %fd1121;
	fma.rn.f64 	%fd1123, %fd1118, 0d3C7ABC9E3B39803F, %fd1122;
	add.f64 	%fd3412, %fd1119, %fd1123;
	bra.uni 	$L__BB1_175;
$L__BB1_174:
	fma.rn.f64 	%fd1091, %fd3410, 0d7FF0000000000000, 0d7FF0000000000000;
	{
	.reg .b32 %temp; 
	mov.b64 	{%temp, %r797}, %fd3410;
	}
	and.b32  	%r798, %r797, 2147483647;
	setp.eq.s32 	%p106, %r798, 0;
	selp.f64 	%fd3412, 0dFFF0000000000000, %fd1091, %p106;
$L__BB1_175:
	mul.f64 	%fd1124, %fd3412, 0d3C695355BAAAFAD3;
	fma.rn.f64 	%fd116, %fd3412, 0d3FDBCB7B1526E50E, %fd1124;
	ld.global.u32 	%r167, [%rd20];
	mov.b32 	%r1372, 0;
$L__BB1_176:
	mov.u32 	%r168, %r1372;
	setp.eq.s32 	%p108, %r168, %r51;
	mov.b32 	%r1373, 0;
	@%p108 bra 	$L__BB1_178;
	add.s32 	%r1372, %r168, 1;
	mul.wide.u32 	%rd441, %r168, 8;
	add.s64 	%rd442, %rd16, %rd441;
	ld.global.f64 	%fd1125, [%rd442+8];
	setp.geu.f64 	%p109, %fd116, %fd1125;
	mov.u32 	%r1373, %r168;
	@%p109 bra 	$L__BB1_176;
$L__BB1_178:
	ld.global.u32 	%r810, [%rd21+1564];
	setp.lt.s32 	%p110, %r810, 1;
	@%p110 bra 	$L__BB1_206;
	mad.lo.s32 	%r812, %r1, 246, %r167;
	add.s32 	%r171, %r812, 41;
	add.s32 	%r172, %r594, -3;
	add.s32 	%r173, %r594, -2;
	mul.wide.s32 	%rd443, %r172, 8;
	add.s64 	%rd55, %rd9, %rd443;
	add.s32 	%r174, %r594, -4;
	mul.wide.u32 	%rd444, %r1373, 8;
	add.s64 	%rd56, %rd16, %rd444;
	mul.lo.s32 	%r175, %r1373, 5;
	and.b32  	%r176, %r594, 7;
	add.s32 	%r177, %r176, -1;
	and.b32  	%r178, %r594, 3;
	add.s32 	%r179, %r178, -1;
	add.s32 	%r813, %r594, 14;
	and.b32  	%r814, %r813, 15;
	add.s32 	%r180, %r814, -1;
	add.s32 	%r815, %r594, 6;
	and.b32  	%r816, %r815, 7;
	add.s32 	%r181, %r816, -1;
	add.s32 	%r817, %r594, 3;
	and.b32  	%r182, %r817, 3;
	and.b32  	%r183, %r594, 2147483640;
	and.b32  	%r184, %r594, 1;
	and.b32  	%r185, %r813, 7;
	and.b32  	%r186, %r815, 3;
	and.b32  	%r187, %r817, 1;
	mov.b32 	%r1374, 0;
$L__BB1_180:
	@%p4 bra 	$L__BB1_192;
	setp.lt.u32 	%p112, %r50, 7;
	mad.lo.s32 	%r189, %r1374, 17220, %r171;
	mov.b32 	%r1376, 0;
	@%p112 bra 	$L__BB1_184;
	mov.b32 	%r1378, 0;
$L__BB1_183:
	.pragma "nounroll";
	mad.lo.s32 	%r820, %r1378, 68880, %r189;
	mul.wide.s32 	%rd445, %r820, 8;
	add.s64 	%rd446, %rd2, %rd445;
	ld.global.f64 	%fd1126, [%rd446];
	mul.wide.u32 	%rd447, %r1378, 8;
	add.s64 	%rd448, %rd11, %rd447;
	st.global.f64 	[%rd448], %fd1126;
	mad.lo.s32 	%r821, %r1378, 5, %r1374;
	mul.wide.u32 	%rd449, %r821, 8;
	add.s64 	%rd450, %rd6, %rd449;
	st.global.f64 	[%rd450], %fd1126;
	ld.global.f64 	%fd1127, [%rd446+551040];
	st.global.f64 	[%rd448+8], %fd1127;
	st.global.f64 	[%rd450+40], %fd1127;
	ld.global.f64 	%fd1128, [%rd446+1102080];
	st.global.f64 	[%rd448+16], %fd1128;
	add.s32 	%r822, %r821, 10;
	mul.wide.u32 	%rd451, %r822, 8;
	add.s64 	%rd452, %rd6, %rd451;
	st.global.f64 	[%rd452], %fd1128;
	ld.global.f64 	%fd1129, [%rd446+1653120];
	st.global.f64 	[%rd448+24], %fd1129;
	add.s32 	%r823, %r821, 15;
	mul.wide.u32 	%rd453, %r823, 8;
	add.s64 	%rd454, %rd6, %rd453;
	st.global.f64 	[%rd454], %fd1129;
	ld.global.f64 	%fd1130, [%rd446+2204160];
	st.global.f64 	[%rd448+32], %fd1130;
	add.s32 	%r824, %r821, 20;
	mul.wide.u32 	%rd455, %r824, 8;
	add.s64 	%rd456, %rd6, %rd455;
	st.global.f64 	[%rd456], %fd1130;
	ld.global.f64 	%fd1131, [%rd446+2755200];
	st.global.f64 	[%rd448+40], %fd1131;
	add.s32 	%r825, %r821, 25;
	mul.wide.u32 	%rd457, %r825, 8;
	add.s64 	%rd458, %rd6, %rd457;
	st.global.f64 	[%rd458], %fd1131;
	ld.global.f64 	%fd1132, [%rd446+3306240];
	st.global.f64 	[%rd448+48], %fd1132;
	add.s32 	%r826, %r821, 30;
	mul.wide.u32 	%rd459, %r826, 8;
	add.s64 	%rd460, %rd6, %rd459;
	st.global.f64 	[%rd460], %fd1132;
	ld.global.f64 	%fd1133, [%rd446+3857280];
	st.global.f64 	[%rd448+56], %fd1133;
	add.s32 	%r827, %r821, 35;
	mul.wide.u32 	%rd461, %r827, 8;
	add.s64 	%rd462, %rd6, %rd461;
	st.global.f64 	[%rd462], %fd1133;
	add.s32 	%r1378, %r1378, 8;
	setp.eq.s32 	%p113, %r1378, %r183;
	mov.u32 	%r1376, %r183;
	@%p113 bra 	$L__BB1_184;
	bra.uni 	$L__BB1_183;
$L__BB1_184:
	setp.eq.s32 	%p114, %r176, 0;
	@%p114 bra 	$L__BB1_192;
	setp.lt.u32 	%p115, %r177, 3;
	@%p115 bra 	$L__BB1_187;
	mad.lo.s32 	%r828, %r1376, 68880, %r189;
	mul.wide.s32 	%rd463, %r828, 8;
	add.s64 	%rd464, %rd2, %rd463;
	ld.global.f64 	%fd1134, [%rd464];
	mul.wide.u32 	%rd465, %r1376, 8;
	add.s64 	%rd466, %rd11, %rd465;
	st.global.f64 	[%rd466], %fd1134;
	mad.lo.s32 	%r829, %r1376, 5, %r1374;
	mul.wide.u32 	%rd467, %r829, 8;
	add.s64 	%rd468, %rd6, %rd467;
	st.global.f64 	[%rd468], %fd1134;
	ld.global.f64 	%fd1135, [%rd464+551040];
	st.global.f64 	[%rd466+8], %fd1135;
	add.s32 	%r830, %r829, 5;
	mul.wide.u32 	%rd469, %r830, 8;
	add.s64 	%rd470, %rd6, %rd469;
	st.global.f64 	[%rd470], %fd1135;
	ld.global.f64 	%fd1136, [%rd464+1102080];
	st.global.f64 	[%rd466+16], %fd1136;
	add.s32 	%r831, %r829, 10;
	mul.wide.u32 	%rd471, %r831, 8;
	add.s64 	%rd472, %rd6, %rd471;
	st.global.f64 	[%rd472], %fd1136;
	ld.global.f64 	%fd1137, [%rd464+1653120];
	st.global.f64 	[%rd466+24], %fd1137;
	add.s32 	%r832, %r829, 15;
	mul.wide.u32 	%rd473, %r832, 8;
	add.s64 	%rd474, %rd6, %rd473;
	st.global.f64 	[%rd474], %fd1137;
	add.s32 	%r1376, %r1376, 4;
$L__BB1_187:
	setp.eq.s32 	%p116, %r178, 0;
	@%p116 bra 	$L__BB1_192;
	setp.eq.s32 	%p117, %r179, 0;
	@%p117 bra 	$L__BB1_190;
	mad.lo.s32 	%r833, %r1376, 68880, %r189;
	mul.wide.s32 	%rd475, %r833, 8;
	add.s64 	%rd476, %rd2, %rd475;
	ld.global.f64 	%fd1138, [%rd476];
	mul.wide.u32 	%rd477, %r1376, 8;
	add.s64 	%rd478, %rd11, %rd477;
	st.global.f64 	[%rd478], %fd1138;
	mad.lo.s32 	%r834, %r1376, 5, %r1374;
	mul.wide.u32 	%rd479, %r834, 8;
	add.s64 	%rd480, %rd6, %rd479;
	st.global.f64 	[%rd480], %fd1138;
	ld.global.f64 	%fd1139, [%rd476+551040];
	st.global.f64 	[%rd478+8], %fd1139;
	add.s32 	%r835, %r834, 5;
	mul.wide.u32 	%rd481, %r835, 8;
	add.s64 	%rd482, %rd6, %rd481;
	st.global.f64 	[%rd482], %fd1139;
	add.s32 	%r1376, %r1376, 2;
$L__BB1_190:
	setp.eq.s32 	%p118, %r184, 0;
	@%p118 bra 	$L__BB1_192;
	mad.lo.s32 	%r836, %r1376, 68880, %r189;
	mul.wide.s32 	%rd483, %r836, 8;
	add.s64 	%rd484, %rd2, %rd483;
	ld.global.f64 	%fd1140, [%rd484];
	mul.wide.u32 	%rd485, %r1376, 8;
	add.s64 	%rd486, %rd11, %rd485;
	st.global.f64 	[%rd486], %fd1140;
	mad.lo.s32 	%r837, %r1376, 5, %r1374;
	mul.wide.u32 	%rd487, %r837, 8;
	add.s64 	%rd488, %rd6, %rd487;
	st.global.f64 	[%rd488], %fd1140;
$L__BB1_192:
	setp.lt.s32 	%p119, %r594, 3;
	@%p119 bra 	$L__BB1_198;
	setp.eq.s32 	%p120, %r172, 0;
	mov.b32 	%r1380, 1;
	@%p120 bra 	$L__BB1_196;
	mov.b32 	%r1379, 1;
$L__BB1_195:
	mul.wide.u32 	%rd489, %r1379, 8;
	add.s64 	%rd490, %rd16, %rd489;
	ld.global.f64 	%fd1141, [%rd490+8];
	ld.global.f64 	%fd1142, [%rd490];
	sub.f64 	%fd1143, %fd1141, %fd1142;
	div.rn.f64 	%fd1144, %fd1143, 0d4008000000000000;
	ld.global.f64 	%fd1145, [%rd490+-8];
	sub.f64 	%fd1146, %fd1142, %fd1145;
	div.rn.f64 	%fd1147, %fd1146, 0d4008000000000000;
	add.s64 	%rd491, %rd11, %rd489;
	ld.global.f64 	%fd1148, [%rd491+8];
	ld.global.f64 	%fd1149, [%rd491];
	sub.f64 	%fd1150, %fd1148, %fd1149;
	div.rn.f64 	%fd1151, %fd1150, %fd1143;
	ld.global.f64 	%fd1152, [%rd491+-8];
	sub.f64 	%fd1153, %fd1149, %fd1152;
	div.rn.f64 	%fd1154, %fd1153, %fd1146;
	mad.lo.s32 	%r840, %r1379, 3, -3;
	mul.wide.s32 	%rd492, %r840, 8;
	add.s64 	%rd493, %rd12, %rd492;
	st.global.f64 	[%rd493], %fd1147;
	st.global.f64 	[%rd493+16], %fd1144;
	add.f64 	%fd1155, %fd1144, %fd1147;
	add.f64 	%fd1156, %fd1155, %fd1155;
	st.global.f64 	[%rd493+8], %fd1156;
	sub.f64 	%fd1157, %fd1151, %fd1154;
	mul.wide.s32 	%rd494, %r1379, 8;
	add.s64 	%rd495, %rd9, %rd494;
	st.global.f64 	[%rd495+-8], %fd1157;
	add.s32 	%r1380, %r1379, 2;
	ld.global.f64 	%fd1158, [%rd490+16];
	ld.global.f64 	%fd1159, [%rd490+8];
	sub.f64 	%fd1160, %fd1158, %fd1159;
	div.rn.f64 	%fd1161, %fd1160, 0d4008000000000000;
	ld.global.f64 	%fd1162, [%rd490];
	sub.f64 	%fd1163, %fd1159, %fd1162;
	div.rn.f64 	%fd1164, %fd1163, 0d4008000000000000;
	ld.global.f64 	%fd1165, [%rd491+16];
	ld.global.f64 	%fd1166, [%rd491+8];
	sub.f64 	%fd1167, %fd1165, %fd1166;
	div.rn.f64 	%fd1168, %fd1167, %fd1160;
	ld.global.f64 	%fd1169, [%rd491];
	sub.f64 	%fd1170, %fd1166, %fd1169;
	div.rn.f64 	%fd1171, %fd1170, %fd1163;
	st.global.f64 	[%rd493+24], %fd1164;
	st.global.f64 	[%rd493+40], %fd1161;
	add.f64 	%fd1172, %fd1161, %fd1164;
	add.f64 	%fd1173, %fd1172, %fd1172;
	st.global.f64 	[%rd493+32], %fd1173;
	sub.f64 	%fd1174, %fd1168, %fd1171;
	st.global.f64 	[%rd495], %fd1174;
	add.s32 	%r841, %r1379, 1;
	and.b32  	%r842, %r173, -2;
	setp.ne.s32 	%p121, %r841, %r842;
	mov.u32 	%r1379, %r1380;
	@%p121 bra 	$L__BB1_195;
$L__BB1_196:
	setp.eq.s32 	%p122, %r184, 0;
	@%p122 bra 	$L__BB1_198;
	mul.wide.u32 	%rd496, %r1380, 8;
	add.s64 	%rd497, %rd16, %rd496;
	ld.global.f64 	%fd1175, [%rd497+8];
	ld.global.f64 	%fd1176, [%rd497];
	sub.f64 	%fd1177, %fd1175, %fd1176;
	div.rn.f64 	%fd1178, %fd1177, 0d4008000000000000;
	mul.wide.s32 	%rd498, %r1380, 8;
	add.s64 	%rd499, %rd16, %rd498;
	ld.global.f64 	%fd1179, [%rd499+-8];
	sub.f64 	%fd1180, %fd1176, %fd1179;
	div.rn.f64 	%fd1181, %fd1180, 0d4008000000000000;
	add.s64 	%rd500, %rd11, %rd496;
	ld.global.f64 	%fd1182, [%rd500+8];
	ld.global.f64 	%fd1183, [%rd500];
	sub.f64 	%fd1184, %fd1182, %fd1183;
	div.rn.f64 	%fd1185, %fd1184, %fd1177;
	add.s64 	%rd501, %rd11, %rd498;
	ld.global.f64 	%fd1186, [%rd501+-8];
	sub.f64 	%fd1187, %fd1183, %fd1186;
	div.rn.f64 	%fd1188, %fd1187, %fd1180;
	mad.lo.s32 	%r843, %r1380, 3, -3;
	mul.wide.s32 	%rd502, %r843, 8;
	add.s64 	%rd503, %rd12, %rd502;
	st.global.f64 	[%rd503], %fd1181;
	st.global.f64 	[%rd503+16], %fd1178;
	add.f64 	%fd1189, %fd1178, %fd1181;
	add.f64 	%fd1190, %fd1189, %fd1189;
	st.global.f64 	[%rd503+8], %fd1190;
	sub.f64 	%fd1191, %fd1185, %fd1188;
	add.s64 	%rd504, %rd9, %rd498;
	st.global.f64 	[%rd504+-8], %fd1191;
$L__BB1_198:
	setp.lt.s32 	%p123, %r594, 4;
	mov.b64 	%rd505, 0;
	st.global.u64 	[%rd12], %rd505;
	st.global.u64 	[%rd22], %rd505;
	ld.global.f64 	%fd1192, [%rd11+16];
	ld.global.f64 	%fd1193, [%rd11];
	sub.f64 	%fd1194, %fd1192, %fd1193;
	ld.global.f64 	%fd1195, [%rd16+16];
	ld.global.f64 	%fd1196, [%rd16];
	sub.f64 	%fd1197, %fd1195, %fd1196;
	div.rn.f64 	%fd1198, %fd1194, %fd1197;
	ld.global.f64 	%fd1199, [%rd11+8];
	sub.f64 	%fd1200, %fd1199, %fd1193;
	ld.global.f64 	%fd1201, [%rd16+8];
	sub.f64 	%fd1202, %fd1201, %fd1196;
	div.rn.f64 	%fd1203, %fd1200, %fd1202;
	sub.f64 	%fd1204, %fd1198, %fd1203;
	sub.f64 	%fd1205, %fd1195, %fd1201;
	div.rn.f64 	%fd1206, %fd1204, %fd1205;
	st.global.f64 	[%rd10], %fd1206;
	ld.global.f64 	%fd1207, [%rd23+-8];
	ld.global.f64 	%fd1208, [%rd23+-24];
	sub.f64 	%fd1209, %fd1207, %fd1208;
	ld.global.f64 	%fd1210, [%rd24+-8];
	ld.global.f64 	%fd1211, [%rd24+-24];
	sub.f64 	%fd1212, %fd1210, %fd1211;
	div.rn.f64 	%fd1213, %fd1209, %fd1212;
	ld.global.f64 	%fd1214, [%rd23+-16];
	sub.f64 	%fd1215, %fd1214, %fd1208;
	ld.global.f64 	%fd1216, [%rd24+-16];
	sub.f64 	%fd1217, %fd1216, %fd1211;
	div.rn.f64 	%fd1218, %fd1215, %fd1217;
	sub.f64 	%fd1219, %fd1213, %fd1218;
	sub.f64 	%fd1220, %fd1210, %fd1216;
	div.rn.f64 	%fd1221, %fd1219, %fd1220;
	st.global.f64 	[%rd25+-8], %fd1221;
	ld.global.f64 	%fd1222, [%rd10];
	ld.global.f64 	%fd1223, [%rd16+8];
	ld.global.f64 	%fd1224, [%rd16];
	sub.f64 	%fd1225, %fd1223, %fd1224;
	mul.f64 	%fd1226, %fd1222, %fd1225;
	div.rn.f64 	%fd1227, %fd1226, 0d4008000000000000;
	ld.global.f64 	%fd1228, [%rd9];
	sub.f64 	%fd1229, %fd1228, %fd1227;
	st.global.f64 	[%rd9], %fd1229;
	ld.global.f64 	%fd1230, [%rd25+-8];
	ld.global.f64 	%fd1231, [%rd24+-8];
	ld.global.f64 	%fd1232, [%rd24+-16];
	sub.f64 	%fd1233, %fd1231, %fd1232;
	mul.f64 	%fd1234, %fd1230, %fd1233;
	div.rn.f64 	%fd1235, %fd1234, 0d4008000000000000;
	ld.global.f64 	%fd1236, [%rd55];
	sub.f64 	%fd1237, %fd1236, %fd1235;
	st.global.f64 	[%rd55], %fd1237;
	ld.global.f64 	%fd1238, [%rd12+16];
	ld.global.f64 	%fd1239, [%rd12+8];
	div.rn.f64 	%fd1240, %fd1238, %fd1239;
	st.global.f64 	[%rd12+16], %fd1240;
	ld.global.f64 	%fd1241, [%rd9];
	div.rn.f64 	%fd1242, %fd1241, %fd1239;
	st.global.f64 	[%rd9], %fd1242;
	mov.b64 	%rd506, 4607182418800017408;
	st.global.u64 	[%rd12+8], %rd506;
	@%p123 bra 	$L__BB1_243;
	setp.eq.s32 	%p124, %r174, 0;
	mov.b32 	%r1382, 1;
	@%p124 bra 	$L__BB1_220;
	mov.b32 	%r1381, 1;
$L__BB1_201:
	mul.lo.s32 	%r201, %r1381, 3;
	mul.wide.u32 	%rd507, %r201, 8;
	add.s64 	%rd57, %rd12, %rd507;
	ld.global.f64 	%fd117, [%rd57];
	setp.neu.f64 	%p125, %fd117, 0d0000000000000000;
	mul.wide.u32 	%rd508, %r1381, 8;
	add.s64 	%rd58, %rd9, %rd508;
	add.s32 	%r846, %r201, -1;
	mul.wide.s32 	%rd509, %r846, 8;
	add.s64 	%rd59, %rd12, %rd509;
	@%p125 bra 	$L__BB1_215;
	ld.global.f64 	%fd3413, [%rd58];
	bra.uni 	$L__BB1_216;
$L__BB1_203:
	setp.lt.s32 	%p168, %r236, 1;
	@%p168 bra 	$L__BB1_206;
	mov.b32 	%r1398, 0;
$L__BB1_205:
	mad.lo.s32 	%r888, %r1398, 391, %r3;
	mul.wide.s32 	%rd651, %r888, 8;
	add.s64 	%rd652, %rd14, %rd651;
	ld.global.f64 	%fd1581, [%rd652];
	mul.wide.u32 	%rd653, %r1398, 8;
	add.s64 	%rd654, %rd13, %rd653;
	st.global.f64 	[%rd654], %fd1581;
	add.s32 	%r1398, %r1398, 1;
	ld.global.u32 	%r889, [%rd21+1564];
	setp.lt.s32 	%p169, %r1398, %r889;
	@%p169 bra 	$L__BB1_205;
$L__BB1_206:
	ld.global.f64 	%fd1582, [%rd15];
	ld.global.f64 	%fd1583, [%rd51+1120];
	mul.f64 	%fd1584, %fd1582, %fd1583;
	cvta.to.global.u64 	%rd655, %rd166;
	mul.wide.s32 	%rd656, %r4, 8;
	add.s64 	%rd79, %rd655, %rd656;
	st.global.f64 	[%rd79], %fd1584;
	ld.global.f64 	%fd3432, [%rd17];
	@%p4 bra 	$L__BB1_308;
	mov.b32 	%r891, 1127219200;
	mov.b32 	%r892, -2147483648;
	mov.b64 	%fd158, {%r892, %r891};
	setp.eq.s32 	%p171, %r50, 0;
	mov.b32 	%r1408, 0;
	@%p171 bra 	$L__BB1_299;
	and.b32  	%r1408, %r594, 2147483646;
	mov.b32 	%r1399, 0;
$L__BB1_209:
	mad.lo.s32 	%r895, %r1399, 391, %r3;
	mul.wide.s32 	%rd657, %r895, 8;
	add.s64 	%rd80, %rd1, %rd657;
	ld.global.f64 	%fd3423, [%rd80];
	{
	.reg .b32 %temp; 
	mov.b64 	{%temp, %r1400}, %fd3423;
	}
	{
	.reg .b32 %temp; 
	mov.b64 	{%r1401, %temp}, %fd3423;
	}
	setp.gt.s32 	%p172, %r1400, 1048575;
	mov.b32 	%r1402, -1023;
	@%p172 bra 	$L__BB1_211;
	mul.f64 	%fd3423, %fd3423, 0d4350000000000000;
	{
	.reg .b32 %temp; 
	mov.b64 	{%temp, %r1400}, %fd3423;
	}
	{
	.reg .b32 %temp; 
	mov.b64 	{%r1401, %temp}, %fd3423;
	}
	mov.b32 	%r1402, -1077;
$L__BB1_211:
	add.s32 	%r897, %r1400, -1;
	setp.gt.u32 	%p173, %r897, 2146435070;
	@%p173 bra 	$L__BB1_290;
	shr.u32 	%r900, %r1400, 20;
	add.s32 	%r1403, %r1402, %r900;
	and.b32  	%r901, %r1400, 1048575;
	or.b32  	%r902, %r901, 1072693248;
	mov.b64 	%fd3424, {%r1401, %r902};
	setp.lt.u32 	%p175, %r902, 1073127583;
	@%p175 bra 	$L__BB1_214;
	{
	.reg .b32 %temp; 
	mov.b64 	{%r903, %temp}, %fd3424;
	}
	{
	.reg .b32 %temp; 
	mov.b64 	{%temp, %r904}, %fd3424;
	}
	add.s32 	%r905, %r904, -1048576;
	mov.b64 	%fd3424, {%r903, %r905};
	add.s32 	%r1403, %r1403, 1;
$L__BB1_214:
	add.f64 	%fd1586, %fd3424, 0dBFF0000000000000;
	add.f64 	%fd1587, %fd3424, 0d3FF0000000000000;
	rcp.approx.ftz.f64 	%fd1588, %fd1587;
	neg.f64 	%fd1589, %fd1587;
	fma.rn.f64 	%fd1590, %fd1589, %fd1588, 0d3FF0000000000000;
	fma.rn.f64 	%fd1591, %fd1590, %fd1590, %fd1590;
	fma.rn.f64 	%fd1592, %fd1591, %fd1588, %fd1588;
	mul.f64 	%fd1593, %fd1586, %fd1592;
	fma.rn.f64 	%fd1594, %fd1586, %fd1592, %fd1593;
	mul.f64 	%fd1595, %fd1594, %fd1594;
	fma.rn.f64 	%fd1596, %fd1595, 0d3EB1380B3AE80F1E, 0d3ED0EE258B7A8B04;
	fma.rn.f64 	%fd1597, %fd1596, %fd1595, 0d3EF3B2669F02676F;
	fma.rn.f64 	%fd1598, %fd1597, %fd1595, 0d3F1745CBA9AB0956;
	fma.rn.f64 	%fd1599, %fd1598, %fd1595, 0d3F3C71C72D1B5154;
	fma.rn.f64 	%fd1600, %fd1599, %fd1595, 0d3F624924923BE72D;
	fma.rn.f64 	%fd1601, %fd1600, %fd1595, 0d3F8999999999A3C4;
	fma.rn.f64 	%fd1602, %fd1601, %fd1595, 0d3FB5555555555554;
	sub.f64 	%fd1603, %fd1586, %fd1594;
	add.f64 	%fd1604, %fd1603, %fd1603;
	neg.f64 	%fd1605, %fd1594;
	fma.rn.f64 	%fd1606, %fd1605, %fd1586, %fd1604;
	mul.f64 	%fd1607, %fd1592, %fd1606;
	mul.f64 	%fd1608, %fd1595, %fd1602;
	fma.rn.f64 	%fd1609, %fd1608, %fd1594, %fd1607;
	xor.b32  	%r906, %r1403, -2147483648;
	mov.b32 	%r907, 1127219200;
	mov.b64 	%fd1610, {%r906, %r907};
	sub.f64 	%fd1611, %fd1610, %fd158;
	fma.rn.f64 	%fd1612, %fd1611, 0d3FE62E42FEFA39EF, %fd1594;
	fma.rn.f64 	%fd1613, %fd1611, 0dBFE62E42FEFA39EF, %fd1612;
	sub.f64 	%fd1614, %fd1613, %fd1594;
	sub.f64 	%fd1615, %fd1609, %fd1614;
	fma.rn.f64 	%fd1616, %fd1611, 0d3C7ABC9E3B39803F, %fd1615;
	add.f64 	%fd3425, %fd1612, %fd1616;
	bra.uni 	$L__BB1_291;
$L__BB1_215:
	div.rn.f64 	%fd1243, %fd117, %fd117;
	st.global.f64 	[%rd57], %fd1243;
	ld.global.f64 	%fd1244, [%rd57+8];
	div.rn.f64 	%fd1245, %fd1244, %fd117;
	st.global.f64 	[%rd57+8], %fd1245;
	ld.global.f64 	%fd1246, [%rd57+16];
	div.rn.f64 	%fd1247, %fd1246, %fd117;
	st.global.f64 	[%rd57+16], %fd1247;
	ld.global.f64 	%fd1248, [%rd58];
	div.rn.f64 	%fd1249, %fd1248, %fd117;
	st.global.f64 	[%rd58], %fd1249;
	ld.global.f64 	%fd1250, [%rd59];
	ld.global.f64 	%fd1251, [%rd57+8];
	sub.f64 	%fd1252, %fd1251, %fd1250;
	st.global.f64 	[%rd57+8], %fd1252;
	ld.global.f64 	%fd1253, [%rd59+-8];
	ld.global.f64 	%fd1254, [%rd57];
	sub.f64 	%fd1255, %fd1254, %fd1253;
	st.global.f64 	[%rd57], %fd1255;
	ld.global.f64 	%fd1256, [%rd58+-8];
	ld.global.f64 	%fd1257, [%rd58];
	sub.f64 	%fd3413, %fd1257, %fd1256;
	st.global.f64 	[%rd58], %fd3413;
$L__BB1_216:
	ld.global.f64 	%fd1258, [%rd57+8];
	div.rn.f64 	%fd1259, %fd3413, %fd1258;
	st.global.f64 	[%rd58], %fd1259;
	ld.global.f64 	%fd1260, [%rd57+16];
	ld.global.f64 	%fd1261, [%rd57+8];
	div.rn.f64 	%fd1262, %fd1260, %fd1261;
	st.global.f64 	[%rd57+16], %fd1262;
	mov.b64 	%rd510, 4607182418800017408;
	st.global.u64 	[%rd57+8], %rd510;
	add.s32 	%r847, %r201, 3;
	mul.wide.u32 	%rd511, %r847, 8;
	add.s64 	%rd60, %rd12, %rd511;
	ld.global.f64 	%fd121, [%rd60];
	setp.neu.f64 	%p126, %fd121, 0d0000000000000000;
	@%p126 bra 	$L__BB1_218;
	ld.global.f64 	%fd3414, [%rd58+8];
	bra.uni 	$L__BB1_219;
$L__BB1_218:
	div.rn.f64 	%fd1263, %fd121, %fd121;
	st.global.f64 	[%rd60], %fd1263;
	ld.global.f64 	%fd1264, [%rd60+8];
	div.rn.f64 	%fd1265, %fd1264, %fd121;
	st.global.f64 	[%rd60+8], %fd1265;
	ld.global.f64 	%fd1266, [%rd60+16];
	div.rn.f64 	%fd1267, %fd1266, %fd121;
	st.global.f64 	[%rd60+16], %fd1267;
	ld.global.f64 	%fd1268, [%rd58+8];
	div.rn.f64 	%fd1269, %fd1268, %fd121;
	st.global.f64 	[%rd58+8], %fd1269;
	ld.global.f64 	%fd1270, [%rd59+24];
	ld.global.f64 	%fd1271, [%rd60+8];
	sub.f64 	%fd1272, %fd1271, %fd1270;
	st.global.f64 	[%rd60+8], %fd1272;
	ld.global.f64 	%fd1273, [%rd59+16];
	ld.global.f64 	%fd1274, [%rd60];
	sub.f64 	%fd1275, %fd1274, %fd1273;
	st.global.f64 	[%rd60], %fd1275;
	ld.global.f64 	%fd1276, [%rd58];
	ld.global.f64 	%fd1277, [%rd58+8];
	sub.f64 	%fd3414, %fd1277, %fd1276;
	st.global.f64 	[%rd58+8], %fd3414;
$L__BB1_219:
	ld.global.f64 	%fd1278, [%rd60+8];
	div.rn.f64 	%fd1279, %fd3414, %fd1278;
	st.global.f64 	[%rd58+8], %fd1279;
	ld.global.f64 	%fd1280, [%rd60+16];
	ld.global.f64 	%fd1281, [%rd60+8];
	div.rn.f64 	%fd1282, %fd1280, %fd1281;
	st.global.f64 	[%rd60+16], %fd1282;
	mov.b64 	%rd512, 4607182418800017408;
	st.global.u64 	[%rd60+8], %rd512;
	add.s32 	%r1382, %r1381, 2;
	add.s32 	%r848, %r1381, 1;
	and.b32  	%r849, %r172, -2;
	setp.ne.s32 	%p127, %r848, %r849;
	mov.u32 	%r1381, %r1382;
	@%p127 bra 	$L__BB1_201;
$L__BB1_220:
	and.b32  	%r850, %r172, 1;
	setp.eq.b32 	%p128, %r850, 1;
	not.pred 	%p129, %p128;
	@%p129 bra 	$L__BB1_225;
	mul.lo.s32 	%r204, %r1382, 3;
	mul.wide.u32 	%rd513, %r204, 8;
	add.s64 	%rd61, %rd12, %rd513;
	ld.global.f64 	%fd125, [%rd61];
	setp.neu.f64 	%p130, %fd125, 0d0000000000000000;
	mul.wide.u32 	%rd514, %r1382, 8;
	add.s64 	%rd62, %rd9, %rd514;
	@%p130 bra 	$L__BB1_223;
	ld.global.f64 	%fd3415, [%rd62];
	bra.uni 	$L__BB1_224;
$L__BB1_223:
	div.rn.f64 	%fd1283, %fd125, %fd125;
	st.global.f64 	[%rd61], %fd1283;
	ld.global.f64 	%fd1284, [%rd61+8];
	div.rn.f64 	%fd1285, %fd1284, %fd125;
	st.global.f64 	[%rd61+8], %fd1285;
	ld.global.f64 	%fd1286, [%rd61+16];
	div.rn.f64 	%fd1287, %fd1286, %fd125;
	st.global.f64 	[%rd61+16], %fd1287;
	ld.global.f64 	%fd1288, [%rd62];
	div.rn.f64 	%fd1289, %fd1288, %fd125;
	st.global.f64 	[%rd62], %fd1289;
	add.s32 	%r851, %r204, -1;
	mul.wide.s32 	%rd515, %r851, 8;
	add.s64 	%rd516, %rd12, %rd515;
	ld.global.f64 	%fd1290, [%rd516];
	ld.global.f64 	%fd1291, [%rd61+8];
	sub.f64 	%fd1292, %fd1291, %fd1290;
	st.global.f64 	[%rd61+8], %fd1292;
	ld.global.f64 	%fd1293, [%rd516+-8];
	ld.global.f64 	%fd1294, [%rd61];
	sub.f64 	%fd1295, %fd1294, %fd1293;
	st.global.f64 	[%rd61], %fd1295;
	mul.wide.s32 	%rd517, %r1382, 8;
	add.s64 	%rd518, %rd9, %rd517;
	ld.global.f64 	%fd1296, [%rd518+-8];
	ld.global.f64 	%fd1297, [%rd62];
	sub.f64 	%fd3415, %fd1297, %fd1296;
	st.global.f64 	[%rd62], %fd3415;
$L__BB1_224:
	ld.global.f64 	%fd1298, [%rd61+8];
	div.rn.f64 	%fd1299, %fd3415, %fd1298;
	st.global.f64 	[%rd62], %fd1299;
	ld.global.f64 	%fd1300, [%rd61+16];
	ld.global.f64 	%fd1301, [%rd61+8];
	div.rn.f64 	%fd1302, %fd1300, %fd1301;
	st.global.f64 	[%rd61+16], %fd1302;
	mov.b64 	%rd519, 4607182418800017408;
	st.global.u64 	[%rd61+8], %rd519;
$L__BB1_225:
	setp.lt.u32 	%p131, %r174, 3;
	mov.u32 	%r1385, %r174;
	@%p131 bra 	$L__BB1_229;
	mov.b32 	%r1386, 0;
	mov.u32 	%r1385, %r174;
$L__BB1_227:
	.pragma "nounroll";
	mul.lo.s32 	%r211, %r1385, 3;
	mul.wide.u32 	%rd520, %r211, 8;
	add.s64 	%rd69, %rd12, %rd520;
	ld.global.f64 	%fd141, [%rd69+16];
	setp.neu.f64 	%p132, %fd141, 0d0000000000000000;
	mul.wide.u32 	%rd521, %r1385, 8;
	add.s64 	%rd70, %rd9, %rd521;
	@%p132 bra 	$L__BB1_279;
	ld.global.f64 	%fd3419, [%rd70];
	bra.uni 	$L__BB1_280;
$L__BB1_229:
	and.b32  	%r860, %r172, 3;
	setp.eq.s32 	%p137, %r860, 0;
	@%p137 bra 	$L__BB1_243;
	setp.eq.s32 	%p138, %r178, 0;
	@%p138 bra 	$L__BB1_238;
	mul.lo.s32 	%r206, %r1385, 3;
	mul.wide.u32 	%rd532, %r206, 8;
	add.s64 	%rd63, %rd12, %rd532;
	ld.global.f64 	%fd129, [%rd63+16];
	setp.neu.f64 	%p139, %fd129, 0d0000000000000000;
	mul.wide.u32 	%rd533, %r1385, 8;
	add.s64 	%rd64, %rd9, %rd533;
	@%p139 bra 	$L__BB1_233;
	ld.global.f64 	%fd3416, [%rd64];
	bra.uni 	$L__BB1_234;
$L__BB1_233:
	ld.global.f64 	%fd1323, [%rd64+8];
	mul.f64 	%fd1324, %fd1323, %fd129;
	ld.global.f64 	%fd1325, [%rd64];
	sub.f64 	%fd3416, %fd1325, %fd1324;
	st.global.f64 	[%rd64], %fd3416;
$L__BB1_234:
	ld.global.f64 	%fd1326, [%rd63+8];
	div.rn.f64 	%fd1327, %fd3416, %fd1326;
	st.global.f64 	[%rd64], %fd1327;
	mov.b64 	%rd534, 4607182418800017408;
	st.global.u64 	[%rd63+8], %rd534;
	add.s32 	%r861, %r1385, -1;
	add.s32 	%r862, %r206, -3;
	mul.wide.u32 	%rd535, %r862, 8;
	add.s64 	%rd65, %rd12, %rd535;
	ld.global.f64 	%fd133, [%rd65+16];
	setp.neu.f64 	%p140, %fd133, 0d0000000000000000;
	mul.wide.u32 	%rd536, %r861, 8;
	add.s64 	%rd66, %rd9, %rd536;
	@%p140 bra 	$L__BB1_236;
	ld.global.f64 	%fd3417, [%rd66];
	bra.uni 	$L__BB1_237;
$L__BB1_236:
	ld.global.f64 	%fd1328, [%rd64];
	mul.f64 	%fd1329, %fd1328, %fd133;
	ld.global.f64 	%fd1330, [%rd66];
	sub.f64 	%fd3417, %fd1330, %fd1329;
	st.global.f64 	[%rd66], %fd3417;
$L__BB1_237:
	ld.global.f64 	%fd1331, [%rd65+8];
	div.rn.f64 	%fd1332, %fd3417, %fd1331;
	st.global.f64 	[%rd66], %fd1332;
	mov.b64 	%rd537, 4607182418800017408;
	st.global.u64 	[%rd65+8], %rd537;
	add.s32 	%r1385, %r1385, -2;
$L__BB1_238:
	setp.ne.s32 	%p141, %r184, 0;
	@%p141 bra 	$L__BB1_243;
	mul.lo.s32 	%r863, %r1385, 3;
	mul.wide.u32 	%rd538, %r863, 8;
	add.s64 	%rd67, %rd12, %rd538;
	ld.global.f64 	%fd137, [%rd67+16];
	setp.neu.f64 	%p142, %fd137, 0d0000000000000000;
	mul.wide.u32 	%rd539, %r1385, 8;
	add.s64 	%rd68, %rd9, %rd539;
	@%p142 bra 	$L__BB1_241;
	ld.global.f64 	%fd3418, [%rd68];
	bra.uni 	$L__BB1_242;
$L__BB1_241:
	ld.global.f64 	%fd1333, [%rd68+8];
	mul.f64 	%fd1334, %fd1333, %fd137;
	ld.global.f64 	%fd1335, [%rd68];
	sub.f64 	%fd3418, %fd1335, %fd1334;
	st.global.f64 	[%rd68], %fd3418;
$L__BB1_242:
	ld.global.f64 	%fd1336, [%rd67+8];
	div.rn.f64 	%fd1337, %fd3418, %fd1336;
	st.global.f64 	[%rd68], %fd1337;
	mov.b64 	%rd540, 4607182418800017408;
	st.global.u64 	[%rd67+8], %rd540;
$L__BB1_243:
	@%p119 bra 	$L__BB1_257;
	setp.lt.u32 	%p144, %r172, 15;
	mov.b32 	%r1388, 0;
	@%p144 bra 	$L__BB1_247;
	mov.b32 	%r1390, 0;
$L__BB1_246:
	.pragma "nounroll";
	mul.wide.u32 	%rd541, %r1390, 8;
	add.s64 	%rd542, %rd9, %rd541;
	ld.global.f64 	%fd1338, [%rd542];
	add.s64 	%rd543, %rd10, %rd541;
	st.global.f64 	[%rd543+8], %fd1338;
	ld.global.f64 	%fd1339, [%rd542+8];
	st.global.f64 	[%rd543+16], %fd1339;
	ld.global.f64 	%fd1340, [%rd542+16];
	st.global.f64 	[%rd543+24], %fd1340;
	ld.global.f64 	%fd1341, [%rd542+24];
	st.global.f64 	[%rd543+32], %fd1341;
	ld.global.f64 	%fd1342, [%rd542+32];
	st.global.f64 	[%rd543+40], %fd1342;
	ld.global.f64 	%fd1343, [%rd542+40];
	st.global.f64 	[%rd543+48], %fd1343;
	ld.global.f64 	%fd1344, [%rd542+48];
	st.global.f64 	[%rd543+56], %fd1344;
	ld.global.f64 	%fd1345, [%rd542+56];
	st.global.f64 	[%rd543+64], %fd1345;
	ld.global.f64 	%fd1346, [%rd542+64];
	st.global.f64 	[%rd543+72], %fd1346;
	ld.global.f64 	%fd1347, [%rd542+72];
	st.global.f64 	[%rd543+80], %fd1347;
	ld.global.f64 	%fd1348, [%rd542+80];
	st.global.f64 	[%rd543+88], %fd1348;
	ld.global.f64 	%fd1349, [%rd542+88];
	st.global.f64 	[%rd543+96], %fd1349;
	ld.global.f64 	%fd1350, [%rd542+96];
	st.global.f64 	[%rd543+104], %fd1350;
	ld.global.f64 	%fd1351, [%rd542+104];
	st.global.f64 	[%rd543+112], %fd1351;
	ld.global.f64 	%fd1352, [%rd542+112];
	st.global.f64 	[%rd543+120], %fd1352;
	ld.global.f64 	%fd1353, [%rd542+120];
	add.s32 	%r1390, %r1390, 16;
	st.global.f64 	[%rd543+128], %fd1353;
	and.b32  	%r1388, %r173, -16;
	setp.eq.s32 	%p145, %r1390, %r1388;
	@%p145 bra 	$L__BB1_247;
	bra.uni 	$L__BB1_246;
$L__BB1_247:
	and.b32  	%r866, %r173, 15;
	setp.eq.s32 	%p146, %r866, 0;
	@%p146 bra 	$L__BB1_257;
	setp.lt.u32 	%p147, %r180, 7;
	@%p147 bra 	$L__BB1_250;
	mul.wide.u32 	%rd544, %r1388, 8;
	add.s64 	%rd545, %rd9, %rd544;
	ld.global.f64 	%fd1354, [%rd545];
	add.s64 	%rd546, %rd10, %rd544;
	st.global.f64 	[%rd546+8], %fd1354;
	ld.global.f64 	%fd1355, [%rd545+8];
	st.global.f64 	[%rd546+16], %fd1355;
	ld.global.f64 	%fd1356, [%rd545+16];
	st.global.f64 	[%rd546+24], %fd1356;
	ld.global.f64 	%fd1357, [%rd545+24];
	st.global.f64 	[%rd546+32], %fd1357;
	ld.global.f64 	%fd1358, [%rd545+32];
	st.global.f64 	[%rd546+40], %fd1358;
	ld.global.f64 	%fd1359, [%rd545+40];
	st.global.f64 	[%rd546+48], %fd1359;
	ld.global.f64 	%fd1360, [%rd545+48];
	st.global.f64 	[%rd546+56], %fd1360;
	ld.global.f64 	%fd1361, [%rd545+56];
	add.s32 	%r1388, %r1388, 8;
	st.global.f64 	[%rd546+64], %fd1361;
$L__BB1_250:
	setp.eq.s32 	%p148, %r185, 0;
	@%p148 bra 	$L__BB1_257;
	setp.lt.u32 	%p149, %r181, 3;
	@%p149 bra 	$L__BB1_253;
	mul.wide.u32 	%rd547, %r1388, 8;
	add.s64 	%rd548, %rd9, %rd547;
	ld.global.f64 	%fd1362, [%rd548];
	add.s64 	%rd549, %rd10, %rd547;
	st.global.f64 	[%rd549+8], %fd1362;
	ld.global.f64 	%fd1363, [%rd548+8];
	st.global.f64 	[%rd549+16], %fd1363;
	ld.global.f64 	%fd1364, [%rd548+16];
	st.global.f64 	[%rd549+24], %fd1364;
	ld.global.f64 	%fd1365, [%rd548+24];
	add.s32 	%r1388, %r1388, 4;
	st.global.f64 	[%rd549+32], %fd1365;
$L__BB1_253:
	setp.eq.s32 	%p150, %r186, 0;
	@%p150 bra 	$L__BB1_257;
	setp.eq.s32 	%p151, %r186, 1;
	mul.wide.u32 	%rd550, %r1388, 8;
	add.s64 	%rd77, %rd9, %rd550;
	ld.global.f64 	%fd1366, [%rd77];
	add.s64 	%rd78, %rd10, %rd550;
	st.global.f64 	[%rd78+8], %fd1366;
	@%p151 bra 	$L__BB1_257;
	setp.eq.s32 	%p152, %r186, 2;
	ld.global.f64 	%fd1367, [%rd77+8];
	st.global.f64 	[%rd78+16], %fd1367;
	@%p152 bra 	$L__BB1_257;
	ld.global.f64 	%fd1368, [%rd77+16];
	st.global.f64 	[%rd78+24], %fd1368;
$L__BB1_257:
	setp.lt.s32 	%p153, %r594, 2;
	@%p153 bra 	$L__BB1_266;
	setp.lt.u32 	%p154, %r173, 3;
	mov.b32 	%r1393, 0;
	@%p154 bra 	$L__BB1_261;
	mov.b32 	%r1391, 0;
$L__BB1_260:
	.pragma "nounroll";
	mul.wide.u32 	%rd551, %r1391, 8;
	add.s64 	%rd552, %rd10, %rd551;
	ld.global.f64 	%fd1369, [%rd552+8];
	ld.global.f64 	%fd1370, [%rd552];
	sub.f64 	%fd1371, %fd1369, %fd1370;
	add.s64 	%rd553, %rd16, %rd551;
	ld.global.f64 	%fd1372, [%rd553+8];
	ld.global.f64 	%fd1373, [%rd553];
	sub.f64 	%fd1374, %fd1372, %fd1373;
	div.rn.f64 	%fd1375, %fd1371, %fd1374;
	div.rn.f64 	%fd1376, %fd1375, 0d4008000000000000;
	add.s64 	%rd554, %rd7, %rd551;
	st.global.f64 	[%rd554], %fd1376;
	add.s64 	%rd555, %rd11, %rd551;
	ld.global.f64 	%fd1377, [%rd555+8];
	ld.global.f64 	%fd1378, [%rd555];
	sub.f64 	%fd1379, %fd1377, %fd1378;
	ld.global.f64 	%fd1380, [%rd553+8];
	ld.global.f64 	%fd1381, [%rd553];
	sub.f64 	%fd1382, %fd1380, %fd1381;
	div.rn.f64 	%fd1383, %fd1379, %fd1382;
	ld.global.f64 	%fd1384, [%rd552+8];
	ld.global.f64 	%fd1385, [%rd552];
	fma.rn.f64 	%fd1386, %fd1385, 0d4000000000000000, %fd1384;
	mul.f64 	%fd1387, %fd1386, %fd1382;
	div.rn.f64 	%fd1388, %fd1387, 0d4008000000000000;
	sub.f64 	%fd1389, %fd1383, %fd1388;
	add.s64 	%rd556, %rd8, %rd551;
	st.global.f64 	[%rd556], %fd1389;
	ld.global.f64 	%fd1390, [%rd552+16];
	ld.global.f64 	%fd1391, [%rd552+8];
	sub.f64 	%fd1392, %fd1390, %fd1391;
	ld.global.f64 	%fd1393, [%rd553+16];
	ld.global.f64 	%fd1394, [%rd553+8];
	sub.f64 	%fd1395, %fd1393, %fd1394;
	div.rn.f64 	%fd1396, %fd1392, %fd1395;
	div.rn.f64 	%fd1397, %fd1396, 0d4008000000000000;
	st.global.f64 	[%rd554+8], %fd1397;
	ld.global.f64 	%fd1398, [%rd555+16];
	ld.global.f64 	%fd1399, [%rd555+8];
	sub.f64 	%fd1400, %fd1398, %fd1399;
	ld.global.f64 	%fd1401, [%rd553+16];
	ld.global.f64 	%fd1402, [%rd553+8];
	sub.f64 	%fd1403, %fd1401, %fd1402;
	div.rn.f64 	%fd1404, %fd1400, %fd1403;
	ld.global.f64 	%fd1405, [%rd552+16];
	ld.global.f64 	%fd1406, [%rd552+8];
	fma.rn.f64 	%fd1407, %fd1406, 0d4000000000000000, %fd1405;
	mul.f64 	%fd1408, %fd1407, %fd1403;
	div.rn.f64 	%fd1409, %fd1408, 0d4008000000000000;
	sub.f64 	%fd1410, %fd1404, %fd1409;
	st.global.f64 	[%rd556+8], %fd1410;
	ld.global.f64 	%fd1411, [%rd552+24];
	ld.global.f64 	%fd1412, [%rd552+16];
	sub.f64 	%fd1413, %fd1411, %fd1412;
	ld.global.f64 	%fd1414, [%rd553+24];
	ld.global.f64 	%fd1415, [%rd553+16];
	sub.f64 	%fd1416, %fd1414, %fd1415;
	div.rn.f64 	%fd1417, %fd1413, %fd1416;
	div.rn.f64 	%fd1418, %fd1417, 0d4008000000000000;
	st.global.f64 	[%rd554+16], %fd1418;
	ld.global.f64 	%fd1419, [%rd555+24];
	ld.global.f64 	%fd1420, [%rd555+16];
	sub.f64 	%fd1421, %fd1419, %fd1420;
	ld.global.f64 	%fd1422, [%rd553+24];
	ld.global.f64 	%fd1423, [%rd553+16];
	sub.f64 	%fd1424, %fd1422, %fd1423;
	div.rn.f64 	%fd1425, %fd1421, %fd1424;
	ld.global.f64 	%fd1426, [%rd552+24];
	ld.global.f64 	%fd1427, [%rd552+16];
	fma.rn.f64 	%fd1428, %fd1427, 0d4000000000000000, %fd1426;
	mul.f64 	%fd1429, %fd1428, %fd1424;
	div.rn.f64 	%fd1430, %fd1429, 0d4008000000000000;
	sub.f64 	%fd1431, %fd1425, %fd1430;
	st.global.f64 	[%rd556+16], %fd1431;
	add.s32 	%r1391, %r1391, 4;
	ld.global.f64 	%fd1432, [%rd552+32];
	ld.global.f64 	%fd1433, [%rd552+24];
	sub.f64 	%fd1434, %fd1432, %fd1433;
	ld.global.f64 	%fd1435, [%rd553+32];
	ld.global.f64 	%fd1436, [%rd553+24];
	sub.f64 	%fd1437, %fd1435, %fd1436;
	div.rn.f64 	%fd1438, %fd1434, %fd1437;
	div.rn.f64 	%fd1439, %fd1438, 0d4008000000000000;
	st.global.f64 	[%rd554+24], %fd1439;
	ld.global.f64 	%fd1440, [%rd555+32];
	ld.global.f64 	%fd1441, [%rd555+24];
	sub.f64 	%fd1442, %fd1440, %fd1441;
	ld.global.f64 	%fd1443, [%rd553+32];
	ld.global.f64 	%fd1444, [%rd553+24];
	sub.f64 	%fd1445, %fd1443, %fd1444;
	div.rn.f64 	%fd1446, %fd1442, %fd1445;
	ld.global.f64 	%fd1447, [%rd552+32];
	ld.global.f64 	%fd1448, [%rd552+24];
	fma.rn.f64 	%fd1449, %fd1448, 0d4000000000000000, %fd1447;
	mul.f64 	%fd1450, %fd1449, %fd1445;
	div.rn.f64 	%fd1451, %fd1450, 0d4008000000000000;
	sub.f64 	%fd1452, %fd1446, %fd1451;
	st.global.f64 	[%rd556+24], %fd1452;
	and.b32  	%r1393, %r50, -4;
	setp.ne.s32 	%p155, %r1391, %r1393;
	@%p155 bra 	$L__BB1_260;
$L__BB1_261:
	and.b32  	%r869, %r50, 3;
	setp.eq.s32 	%p156, %r869, 0;
	@%p156 bra 	$L__BB1_266;
	setp.eq.s32 	%p157, %r182, 1;
	@%p157 bra 	$L__BB1_264;
	mul.wide.u32 	%rd557, %r1393, 8;
	add.s64 	%rd558, %rd10, %rd557;
	ld.global.f64 	%fd1453, [%rd558+8];
	ld.global.f64 	%fd1454, [%rd558];
	sub.f64 	%fd1455, %fd1453, %fd1454;
	add.s64 	%rd559, %rd16, %rd557;
	ld.global.f64 	%fd1456, [%rd559+8];
	ld.global.f64 	%fd1457, [%rd559];
	sub.f64 	%fd1458, %fd1456, %fd1457;
	div.rn.f64 	%fd1459, %fd1455, %fd1458;
	div.rn.f64 	%fd1460, %fd1459, 0d4008000000000000;
	add.s64 	%rd560, %rd7, %rd557;
	st.global.f64 	[%rd560], %fd1460;
	add.s64 	%rd561, %rd11, %rd557;
	ld.global.f64 	%fd1461, [%rd561+8];
	ld.global.f64 	%fd1462, [%rd561];
	sub.f64 	%fd1463, %fd1461, %fd1462;
	ld.global.f64 	%fd1464, [%rd559+8];
	ld.global.f64 	%fd1465, [%rd559];
	sub.f64 	%fd1466, %fd1464, %fd1465;
	div.rn.f64 	%fd1467, %fd1463, %fd1466;
	ld.global.f64 	%fd1468, [%rd558+8];
	ld.global.f64 	%fd1469, [%rd558];
	fma.rn.f64 	%fd1470, %fd1469, 0d4000000000000000, %fd1468;
	mul.f64 	%fd1471, %fd1470, %fd1466;
	div.rn.f64 	%fd1472, %fd1471, 0d4008000000000000;
	sub.f64 	%fd1473, %fd1467, %fd1472;
	add.s64 	%rd562, %rd8, %rd557;
	st.global.f64 	[%rd562], %fd1473;
	add.s32 	%r1393, %r1393, 2;
	ld.global.f64 	%fd1474, [%rd558+16];
	ld.global.f64 	%fd1475, [%rd558+8];
	sub.f64 	%fd1476, %fd1474, %fd1475;
	ld.global.f64 	%fd1477, [%rd559+16];
	ld.global.f64 	%fd1478, [%rd559+8];
	sub.f64 	%fd1479, %fd1477, %fd1478;
	div.rn.f64 	%fd1480, %fd1476, %fd1479;
	div.rn.f64 	%fd1481, %fd1480, 0d4008000000000000;
	st.global.f64 	[%rd560+8], %fd1481;
	ld.global.f64 	%fd1482, [%rd561+16];
	ld.global.f64 	%fd1483, [%rd561+8];
	sub.f64 	%fd1484, %fd1482, %fd1483;
	ld.global.f64 	%fd1485, [%rd559+16];
	ld.global.f64 	%fd1486, [%rd559+8];
	sub.f64 	%fd1487, %fd1485, %fd1486;
	div.rn.f64 	%fd1488, %fd1484, %fd1487;
	ld.global.f64 	%fd1489, [%rd558+16];
	ld.global.f64 	%fd1490, [%rd558+8];
	fma.rn.f64 	%fd1491, %fd1490, 0d4000000000000000, %fd1489;
	mul.f64 	%fd1492, %fd1491, %fd1487;
	div.rn.f64 	%fd1493, %fd1492, 0d4008000000000000;
	sub.f64 	%fd1494, %fd1488, %fd1493;
	st.global.f64 	[%rd562+8], %fd1494;
$L__BB1_264:
	setp.eq.s32 	%p158, %r187, 0;
	@%p158 bra 	$L__BB1_266;
	mul.wide.u32 	%rd563, %r1393, 8;
	add.s64 	%rd564, %rd10, %rd563;
	ld.global.f64 	%fd1495, [%rd564+8];
	ld.global.f64 	%fd1496, [%rd564];
	sub.f64 	%fd1497, %fd1495, %fd1496;
	add.s64 	%rd565, %rd16, %rd563;
	ld.global.f64 	%fd1498, [%rd565+8];
	ld.global.f64 	%fd1499, [%rd565];
	sub.f64 	%fd1500, %fd1498, %fd1499;
	div.rn.f64 	%fd1501, %fd1497, %fd1500;
	div.rn.f64 	%fd1502, %fd1501, 0d4008000000000000;
	add.s64 	%rd566, %rd7, %rd563;
	st.global.f64 	[%rd566], %fd1502;
	add.s64 	%rd567, %rd11, %rd563;
	ld.global.f64 	%fd1503, [%rd567+8];
	ld.global.f64 	%fd1504, [%rd567];
	sub.f64 	%fd1505, %fd1503, %fd1504;
	ld.global.f64 	%fd1506, [%rd565+8];
	ld.global.f64 	%fd1507, [%rd565];
	sub.f64 	%fd1508, %fd1506, %fd1507;
	div.rn.f64 	%fd1509, %fd1505, %fd1508;
	ld.global.f64 	%fd1510, [%rd564+8];
	ld.global.f64 	%fd1511, [%rd564];
	fma.rn.f64 	%fd1512, %fd1511, 0d4000000000000000, %fd1510;
	mul.f64 	%fd1513, %fd1512, %fd1508;
	div.rn.f64 	%fd1514, %fd1513, 0d4008000000000000;
	sub.f64 	%fd1515, %fd1509, %fd1514;
	add.s64 	%rd568, %rd8, %rd563;
	st.global.f64 	[%rd568], %fd1515;
$L__BB1_266:
	mul.wide.s32 	%rd569, %r173, 8;
	add.s64 	%rd570, %rd8, %rd569;
	ld.global.f64 	%fd1516, [%rd570];
	ld.global.f64 	%fd1517, [%rd25+-16];
	ld.global.f64 	%fd1518, [%rd25+-8];
	add.f64 	%fd1519, %fd1517, %fd1518;
	ld.global.f64 	%fd1520, [%rd24+-8];
	ld.global.f64 	%fd1521, [%rd24+-16];
	sub.f64 	%fd1522, %fd1520, %fd1521;
	fma.rn.f64 	%fd1523, %fd1519, %fd1522, %fd1516;
	st.global.f64 	[%rd570+8], %fd1523;
	mov.b64 	%rd571, 0;
	st.global.u64 	[%rd26], %rd571;
	@%p4 bra 	$L__BB1_278;
	setp.lt.u32 	%p160, %r50, 7;
	mov.b32 	%r1396, 0;
	@%p160 bra 	$L__BB1_270;
	mov.b32 	%r1394, 0;
$L__BB1_269:
	.pragma "nounroll";
	mul.wide.u32 	%rd572, %r1394, 8;
	add.s64 	%rd573, %rd8, %rd572;
	ld.global.f64 	%fd1524, [%rd573];
	mad.lo.s32 	%r872, %r1394, 5, %r1374;
	mul.wide.u32 	%rd574, %r872, 8;
	add.s64 	%rd575, %rd5, %rd574;
	st.global.f64 	[%rd575], %fd1524;
	add.s64 	%rd576, %rd10, %rd572;
	ld.global.f64 	%fd1525, [%rd576];
	add.s64 	%rd577, %rd4, %rd574;
	st.global.f64 	[%rd577], %fd1525;
	add.s64 	%rd578, %rd7, %rd572;
	ld.global.f64 	%fd1526, [%rd578];
	add.s64 	%rd579, %rd3, %rd574;
	st.global.f64 	[%rd579], %fd1526;
	ld.global.f64 	%fd1527, [%rd573+8];
	st.global.f64 	[%rd575+40], %fd1527;
	ld.global.f64 	%fd1528, [%rd576+8];
	st.global.f64 	[%rd577+40], %fd1528;
	ld.global.f64 	%fd1529, [%rd578+8];
	st.global.f64 	[%rd579+40], %fd1529;
	ld.global.f64 	%fd1530, [%rd573+16];
	add.s32 	%r873, %r872, 10;
	mul.wide.u32 	%rd580, %r873, 8;
	add.s64 	%rd581, %rd5, %rd580;
	st.global.f64 	[%rd581], %fd1530;
	ld.global.f64 	%fd1531, [%rd576+16];
	add.s64 	%rd582, %rd4, %rd580;
	st.global.f64 	[%rd582], %fd1531;
	ld.global.f64 	%fd1532, [%rd578+16];
	add.s64 	%rd583, %rd3, %rd580;
	st.global.f64 	[%rd583], %fd1532;
	ld.global.f64 	%fd1533, [%rd573+24];
	add.s32 	%r874, %r872, 15;
	mul.wide.u32 	%rd584, %r874, 8;
	add.s64 	%rd585, %rd5, %rd584;
	st.global.f64 	[%rd585], %fd1533;
	ld.global.f64 	%fd1534, [%rd576+24];
	add.s64 	%rd586, %rd4, %rd584;
	st.global.f64 	[%rd586], %fd1534;
	ld.global.f64 	%fd1535, [%rd578+24];
	add.s64 	%rd587, %rd3, %rd584;
	st.global.f64 	[%rd587], %fd1535;
	ld.global.f64 	%fd1536, [%rd573+32];
	add.s32 	%r875, %r872, 20;
	mul.wide.u32 	%rd588, %r875, 8;
	add.s64 	%rd589, %rd5, %rd588;
	st.global.f64 	[%rd589], %fd1536;
	ld.global.f64 	%fd1537, [%rd576+32];
	add.s64 	%rd590, %rd4, %rd588;
	st.global.f64 	[%rd590], %fd1537;
	ld.global.f64 	%fd1538, [%rd578+32];
	add.s64 	%rd591, %rd3, %rd588;
	st.global.f64 	[%rd591], %fd1538;
	ld.global.f64 	%fd1539, [%rd573+40];
	add.s32 	%r876, %r872, 25;
	mul.wide.u32 	%rd592, %r876, 8;
	add.s64 	%rd593, %rd5, %rd592;
	st.global.f64 	[%rd593], %fd1539;
	ld.global.f64 	%fd1540, [%rd576+40];
	add.s64 	%rd594, %rd4, %rd592;
	st.global.f64 	[%rd594], %fd1540;
	ld.global.f64 	%fd1541, [%rd578+40];
	add.s64 	%rd595, %rd3, %rd592;
	st.global.f64 	[%rd595], %fd1541;
	ld.global.f64 	%fd1542, [%rd573+48];
	add.s32 	%r877, %r872, 30;
	mul.wide.u32 	%rd596, %r877, 8;
	add.s64 	%rd597, %rd5, %rd596;
	st.global.f64 	[%rd597], %fd1542;
	ld.global.f64 	%fd1543, [%rd576+48];
	add.s64 	%rd598, %rd4, %rd596;
	st.global.f64 	[%rd598], %fd1543;
	ld.global.f64 	%fd1544, [%rd578+48];
	add.s64 	%rd599, %rd3, %rd596;
	st.global.f64 	[%rd599], %fd1544;
	ld.global.f64 	%fd1545, [%rd573+56];
	add.s32 	%r878, %r872, 35;
	mul.wide.u32 	%rd600, %r878, 8;
	add.s64 	%rd601, %rd5, %rd600;
	st.global.f64 	[%rd601], %fd1545;
	ld.global.f64 	%fd1546, [%rd576+56];
	add.s64 	%rd602, %rd4, %rd600;
	st.global.f64 	[%rd602], %fd1546;
	ld.global.f64 	%fd1547, [%rd578+56];
	add.s64 	%rd603, %rd3, %rd600;
	st.global.f64 	[%rd603], %fd1547;
	add.s32 	%r1394, %r1394, 8;
	setp.ne.s32 	%p161, %r1394, %r183;
	mov.u32 	%r1396, %r183;
	@%p161 bra 	$L__BB1_269;
$L__BB1_270:
	setp.eq.s32 	%p162, %r176, 0;
	@%p162 bra 	$L__BB1_278;
	setp.lt.u32 	%p163, %r177, 3;
	@%p163 bra 	$L__BB1_273;
	mul.wide.u32 	%rd604, %r1396, 8;
	add.s64 	%rd605, %rd8, %rd604;
	ld.global.f64 	%fd1548, [%rd605];
	mad.lo.s32 	%r879, %r1396, 5, %r1374;
	mul.wide.u32 	%rd606, %r879, 8;
	add.s64 	%rd607, %rd5, %rd606;
	st.global.f64 	[%rd607], %fd1548;
	add.s64 	%rd608, %rd10, %rd604;
	ld.global.f64 	%fd1549, [%rd608];
	add.s64 	%rd609, %rd4, %rd606;
	st.global.f64 	[%rd609], %fd1549;
	add.s64 	%rd610, %rd7, %rd604;
	ld.global.f64 	%fd1550, [%rd610];
	add.s64 	%rd611, %rd3, %rd606;
	st.global.f64 	[%rd611], %fd1550;
	ld.global.f64 	%fd1551, [%rd605+8];
	add.s32 	%r880, %r879, 5;
	mul.wide.u32 	%rd612, %r880, 8;
	add.s64 	%rd613, %rd5, %rd612;
	st.global.f64 	[%rd613], %fd1551;
	ld.global.f64 	%fd1552, [%rd608+8];
	add.s64 	%rd614, %rd4, %rd612;
	st.global.f64 	[%rd614], %fd1552;
	ld.global.f64 	%fd1553, [%rd610+8];
	add.s64 	%rd615, %rd3, %rd612;
	st.global.f64 	[%rd615], %fd1553;
	ld.global.f64 	%fd1554, [%rd605+16];
	add.s32 	%r881, %r879, 10;
	mul.wide.u32 	%rd616, %r881, 8;
	add.s64 	%rd617, %rd5, %rd616;
	st.global.f64 	[%rd617], %fd1554;
	ld.global.f64 	%fd1555, [%rd608+16];
	add.s64 	%rd618, %rd4, %rd616;
	st.global.f64 	[%rd618], %fd1555;
	ld.global.f64 	%fd1556, [%rd610+16];
	add.s64 	%rd619, %rd3, %rd616;
	st.global.f64 	[%rd619], %fd1556;
	ld.global.f64 	%fd1557, [%rd605+24];
	add.s32 	%r882, %r879, 15;
	mul.wide.u32 	%rd620, %r882, 8;
	add.s64 	%rd621, %rd5, %rd620;
	st.global.f64 	[%rd621], %fd1557;
	ld.global.f64 	%fd1558, [%rd608+24];
	add.s64 	%rd622, %rd4, %rd620;
	st.global.f64 	[%rd622], %fd1558;
	ld.global.f64 	%fd1559, [%rd610+24];
	add.s64 	%rd623, %rd3, %rd620;
	st.global.f64 	[%rd623], %fd1559;
	add.s32 	%r1396, %r1396, 4;
$L__BB1_273:
	setp.eq.s32 	%p164, %r178, 0;
	@%p164 bra 	$L__BB1_278;
	setp.eq.s32 	%p165, %r179, 0;
	@%p165 bra 	$L__BB1_276;
	mul.wide.u32 	%rd624, %r1396, 8;
	add.s64 	%rd625, %rd8, %rd624;
	ld.global.f64 	%fd1560, [%rd625];
	mad.lo.s32 	%r883, %r1396, 5, %r1374;
	mul.wide.u32 	%rd626, %r883, 8;
	add.s64 	%rd627, %rd5, %rd626;
	st.global.f64 	[%rd627], %fd1560;
	add.s64 	%rd628, %rd10, %rd624;
	ld.global.f64 	%fd1561, [%rd628];
	add.s64 	%rd629, %rd4, %rd626;
	st.global.f64 	[%rd629], %fd1561;
	add.s64 	%rd630, %rd7, %rd624;
	ld.global.f64 	%fd1562, [%rd630];
	add.s64 	%rd631, %rd3, %rd626;
	st.global.f64 	[%rd631], %fd1562;
	ld.global.f64 	%fd1563, [%rd625+8];
	add.s32 	%r884, %r883, 5;
	mul.wide.u32 	%rd632, %r884, 8;
	add.s64 	%rd633, %rd5, %rd632;
	st.global.f64 	[%rd633], %fd1563;
	ld.global.f64 	%fd1564, [%rd628+8];
	add.s64 	%rd634, %rd4, %rd632;
	st.global.f64 	[%rd634], %fd1564;
	ld.global.f64 	%fd1565, [%rd630+8];
	add.s64 	%rd635, %rd3, %rd632;
	st.global.f64 	[%rd635], %fd1565;
	add.s32 	%r1396, %r1396, 2;
$L__BB1_276:
	setp.eq.s32 	%p166, %r184, 0;
	@%p166 bra 	$L__BB1_278;
	mul.wide.u32 	%rd636, %r1396, 8;
	add.s64 	%rd637, %rd8, %rd636;
	ld.global.f64 	%fd1566, [%rd637];
	mad.lo.s32 	%r885, %r1396, 5, %r1374;
	mul.wide.u32 	%rd638, %r885, 8;
	add.s64 	%rd639, %rd5, %rd638;
	st.global.f64 	[%rd639], %fd1566;
	add.s64 	%rd640, %rd10, %rd636;
	ld.global.f64 	%fd1567, [%rd640];
	add.s64 	%rd641, %rd4, %rd638;
	st.global.f64 	[%rd641], %fd1567;
	add.s64 	%rd642, %rd7, %rd636;
	ld.global.f64 	%fd1568, [%rd642];
	add.s64 	%rd643, %rd3, %rd638;
	st.global.f64 	[%rd643], %fd1568;
$L__BB1_278:
	ld.global.f64 	%fd1569, [%rd56];
	sub.f64 	%fd1570, %fd116, %fd1569;
	add.s32 	%r886, %r1374, %r175;
	mul.wide.u32 	%rd644, %r886, 8;
	add.s64 	%rd645, %rd6, %rd644;
	ld.global.f64 	%fd1571, [%rd645];
	add.s64 	%rd646, %rd5, %rd644;
	ld.global.f64 	%fd1572, [%rd646];
	fma.rn.f64 	%fd1573, %fd1570, %fd1572, %fd1571;
	add.s64 	%rd647, %rd4, %rd644;
	ld.global.f64 	%fd1574, [%rd647];
	mul.f64 	%fd1575, %fd1570, %fd1574;
	fma.rn.f64 	%fd1576, %fd1570, %fd1575, %fd1573;
	add.s64 	%rd648, %rd3, %rd644;
	ld.global.f64 	%fd1577, [%rd648];
	mul.f64 	%fd1578, %fd1570, %fd1577;
	mul.f64 	%fd1579, %fd1570, %fd1578;
	fma.rn.f64 	%fd1580, %fd1570, %fd1579, %fd1576;
	mul.wide.u32 	%rd649, %r1374, 8;
	add.s64 	%rd650, %rd15, %rd649;
	st.global.f64 	[%rd650], %fd1580;
	add.s32 	%r1374, %r1374, 1;
	ld.global.u32 	%r236, [%rd21+1564];
	setp.lt.s32 	%p167, %r1374, %r236;
	@%p167 bra 	$L__BB1_180;
	bra.uni 	$L__BB1_203;
$L__BB1_279:
	ld.global.f64 	%fd1303, [%rd70+8];
	mul.f64 	%fd1304, %fd1303, %fd141;
	ld.global.f64 	%fd1305, [%rd70];
	sub.f64 	%fd3419, %fd1305, %fd1304;
	st.global.f64 	[%rd70], %fd3419;
$L__BB1_280:
	ld.global.f64 	%fd1306, [%rd69+8];
	div.rn.f64 	%fd1307, %fd3419, %fd1306;
	st.global.f64 	[%rd70], %fd1307;
	mov.b64 	%rd522, 4607182418800017408;
	st.global.u64 	[%rd69+8], %rd522;
	add.s32 	%r853, %r1385, -1;
	add.s32 	%r854, %r211, -3;
	mul.wide.u32 	%rd523, %r854, 8;
	add.s64 	%rd71, %rd12, %rd523;
	ld.global.f64 	%fd145, [%rd71+16];
	setp.neu.f64 	%p133, %fd145, 0d0000000000000000;
	mul.wide.u32 	%rd524, %r853, 8;
	add.s64 	%rd72, %rd9, %rd524;
	@%p133 bra 	$L__BB1_282;
	ld.global.f64 	%fd3420, [%rd72];
	bra.uni 	$L__BB1_283;
$L__BB1_282:
	ld.global.f64 	%fd1308, [%rd70];
	mul.f64 	%fd1309, %fd1308, %fd145;
	ld.global.f64 	%fd1310, [%rd72];
	sub.f64 	%fd3420, %fd1310, %fd1309;
	st.global.f64 	[%rd72], %fd3420;
$L__BB1_283:
	ld.global.f64 	%fd1311, [%rd71+8];
	div.rn.f64 	%fd1312, %fd3420, %fd1311;
	st.global.f64 	[%rd72], %fd1312;
	mov.b64 	%rd525, 4607182418800017408;
	st.global.u64 	[%rd71+8], %rd525;
	add.s32 	%r855, %r1385, -2;
	add.s32 	%r856, %r211, -6;
	mul.wide.u32 	%rd526, %r856, 8;
	add.s64 	%rd73, %rd12, %rd526;
	ld.global.f64 	%fd149, [%rd73+16];
	setp.neu.f64 	%p134, %fd149, 0d0000000000000000;
	mul.wide.u32 	%rd527, %r855, 8;
	add.s64 	%rd74, %rd9, %rd527;
	@%p134 bra 	$L__BB1_285;
	ld.global.f64 	%fd3421, [%rd74];
	bra.uni 	$L__BB1_286;
$L__BB1_285:
	ld.global.f64 	%fd1313, [%rd72];
	mul.f64 	%fd1314, %fd1313, %fd149;
	ld.global.f64 	%fd1315, [%rd74];
	sub.f64 	%fd3421, %fd1315, %fd1314;
	st.global.f64 	[%rd74], %fd3421;
$L__BB1_286:
	ld.global.f64 	%fd1316, [%rd73+8];
	div.rn.f64 	%fd1317, %fd3421, %fd1316;
	st.global.f64 	[%rd74], %fd1317;
	mov.b64 	%rd528, 4607182418800017408;
	st.global.u64 	[%rd73+8], %rd528;
	add.s32 	%r857, %r1385, -3;
	add.s32 	%r858, %r211, -9;
	mul.wide.u32 	%rd529, %r858, 8;
	add.s64 	%rd75, %rd12, %rd529;
	ld.global.f64 	%fd153, [%rd75+16];
	setp.neu.f64 	%p135, %fd153, 0d0000000000000000;
	mul.wide.u32 	%rd530, %r857, 8;
	add.s64 	%rd76, %rd9, %rd530;
	@%p135 bra 	$L__BB1_288;
	ld.global.f64 	%fd3422, [%rd76];
	bra.uni 	$L__BB1_289;
$L__BB1_288:
	ld.global.f64 	%fd1318, [%rd74];
	mul.f64 	%fd1319, %fd1318, %fd153;
	ld.global.f64 	%fd1320, [%rd76];
	sub.f64 	%fd3422, %fd1320, %fd1319;
	st.global.f64 	[%rd76], %fd3422;
$L__BB1_289:
	ld.global.f64 	%fd1321, [%rd75+8];
	div.rn.f64 	%fd1322, %fd3422, %fd1321;
	st.global.f64 	[%rd76], %fd1322;
	mov.b64 	%rd531, 4607182418800017408;
	st.global.u64 	[%rd75+8], %rd531;
	add.s32 	%r1385, %r1385, -4;
	add.s32 	%r1386, %r1386, 4;
	and.b32  	%r859, %r172, -4;
	setp.eq.s32 	%p136, %r1386, %r859;
	@%p136 bra 	$L__BB1_229;
	bra.uni 	$L__BB1_227;
$L__BB1_290:
	fma.rn.f64 	%fd1585, %fd3423, 0d7FF0000000000000, 0d7FF0000000000000;
	{
	.reg .b32 %temp; 
	mov.b64 	{%temp, %r898}, %fd3423;
	}
	and.b32  	%r899, %r898, 2147483647;
	setp.eq.s32 	%p174, %r899, 0;
	selp.f64 	%fd3425, 0dFFF0000000000000, %fd1585, %p174;
$L__BB1_291:
	mul.f64 	%fd1617, %fd3425, 0d3C695355BAAAFAD3;
	fma.rn.f64 	%fd1618, %fd3425, 0d3FDBCB7B1526E50E, %fd1617;
	mul.wide.u32 	%rd658, %r1399, 8;
	add.s64 	%rd81, %rd16, %rd658;
	st.global.f64 	[%rd81], %fd1618;
	ld.global.f64 	%fd3426, [%rd80+3128];
	{
	.reg .b32 %temp; 
	mov.b64 	{%temp, %r1404}, %fd3426;
	}
	{
	.reg .b32 %temp; 
	mov.b64 	{%r1405, %temp}, %fd3426;
	}
	setp.gt.s32 	%p176, %r1404, 1048575;
	mov.b32 	%r1406, -1023;
	@%p176 bra 	$L__BB1_293;
	mul.f64 	%fd3426, %fd3426, 0d4350000000000000;
	{
	.reg .b32 %temp; 
	mov.b64 	{%temp, %r1404}, %fd3426;
	}
	{
	.reg .b32 %temp; 
	mov.b64 	{%r1405, %temp}, %fd3426;
	}
	mov.b32 	%r1406, -1077;
$L__BB1_293:
	add.s32 	%r910, %r1404, -1;
	setp.lt.u32 	%p177, %r910, 2146435071;
	@%p177 bra 	$L__BB1_295;
	fma.rn.f64 	%fd1619, %fd3426, 0d7FF0000000000000, 0d7FF0000000000000;
	{
	.reg .b32 %temp; 
	mov.b64 	{%temp, %r911}, %fd3426;
	}
	and.b32  	%r912, %r911, 2147483647;
	setp.eq.s32 	%p178, %r912, 0;
	selp.f64 	%fd3428, 0dFFF0000000000000, %fd1619, %p178;
	bra.uni 	$L__BB1_298;
$L__BB1_295:
	shr.u32 	%r913, %r1404, 20;
	add.s32 	%r1407, %r1406, %r913;
	and.b32  	%r914, %r1404, 1048575;
	or.b32  	%r915, %r914, 1072693248;
	mov.b64 	%fd3427, {%r1405, %r915};
	setp.lt.u32 	%p179, %r915, 1073127583;
	@%p179 bra 	$L__BB1_297;
	{
	.reg .b32 %temp; 
	mov.b64 	{%r916, %temp}, %fd3427;
	}
	{
	.reg .b32 %temp; 
	mov.b64 	{%temp, %r917}, %fd3427;
	}
	add.s32 	%r918, %r917, -1048576;
	mov.b64 	%fd3427, {%r916, %r918};
	add.s32 	%r1407, %r1407, 1;
$L__BB1_297:
	add.f64 	%fd1620, %fd3427, 0dBFF0000000000000;
	add.f64 	%fd1621, %fd3427, 0d3FF0000000000000;
	rcp.approx.ftz.f64 	%fd1622, %fd1621;
	neg.f64 	%fd1623, %fd1621;
	fma.rn.f64 	%fd1624, %fd1623, %fd1622, 0d3FF0000000000000;
	fma.rn.f64 	%fd1625, %fd1624, %fd1624, %fd1624;
	fma.rn.f64 	%fd1626, %fd1625, %fd1622, %fd1622;
	mul.f64 	%fd1627, %fd1620, %fd1626;
	fma.rn.f64 	%fd1628, %fd1620, %fd1626, %fd1627;
	mul.f64 	%fd1629, %fd1628, %fd1628;
	fma.rn.f64 	%fd1630, %fd1629, 0d3EB1380B3AE80F1E, 0d3ED0EE258B7A8B04;
	fma.rn.f64 	%fd1631, %fd1630, %fd1629, 0d3EF3B2669F02676F;
	fma.rn.f64 	%fd1632, %fd1631, %fd1629, 0d3F1745CBA9AB0956;
	fma.rn.f64 	%fd1633, %fd1632, %fd1629, 0d3F3C71C72D1B5154;
	fma.rn.f64 	%fd1634, %fd1633, %fd1629, 0d3F624924923BE72D;
	fma.rn.f64 	%fd1635, %fd1634, %fd1629, 0d3F8999999999A3C4;
	fma.rn.f64 	%fd1636, %fd1635, %fd1629, 0d3FB5555555555554;
	sub.f64 	%fd1637, %fd1620, %fd1628;
	add.f64 	%fd1638, %fd1637, %fd1637;
	neg.f64 	%fd1639, %fd1628;
	fma.rn.f64 	%fd1640, %fd1639, %fd1620, %fd1638;
	mul.f64 	%fd1641, %fd1626, %fd1640;
	mul.f64 	%fd1642, %fd1629, %fd1636;
	fma.rn.f64 	%fd1643, %fd1642, %fd1628, %fd1641;
	xor.b32  	%r919, %r1407, -2147483648;
	mov.b32 	%r920, 1127219200;
	mov.b64 	%fd1644, {%r919, %r920};
	sub.f64 	%fd1645, %fd1644, %fd158;
	fma.rn.f64 	%fd1646, %fd1645, 0d3FE62E42FEFA39EF, %fd1628;
	fma.rn.f64 	%fd1647, %fd1645, 0dBFE62E42FEFA39EF, %fd1646;
	sub.f64 	%fd1648, %fd1647, %fd1628;
	sub.f64 	%fd1649, %fd1643, %fd1648;
	fma.rn.f64 	%fd1650, %fd1645, 0d3C7ABC9E3B39803F, %fd1649;
	add.f64 	%fd3428, %fd1646, %fd1650;
$L__BB1_298:
	mul.f64 	%fd1651, %fd3428, 0d3C695355BAAAFAD3;
	fma.rn.f64 	%fd1652, %fd3428, 0d3FDBCB7B1526E50E, %fd1651;
	st.global.f64 	[%rd81+8], %fd1652;
	add.s32 	%r1399, %r1399, 2;
	setp.ne.s32 	%p180, %r1399, %r1408;
	@%p180 bra 	$L__BB1_209;
$L__BB1_299:
	and.b32  	%r921, %r594, 1;
	setp.eq.b32 	%p181, %r921, 1;
	not.pred 	%p182, %p181;
	@%p182 bra 	$L__BB1_308;
	mad.lo.s32 	%r923, %r1408, 391, %r3;
	mul.wide.s32 	%rd659, %r923, 8;
	add.s64 	%rd660, %rd1, %rd659;
	ld.global.f64 	%fd3429, [%rd660];
	{
	.reg .b32 %temp; 
	mov.b64 	{%temp, %r1409}, %fd3429;
	}
	{
	.reg .b32 %temp; 
	mov.b64 	{%r1410, %temp}, %fd3429;
	}
	setp.gt.s32 	%p183, %r1409, 1048575;
	mov.b32 	%r1411, -1023;
	@%p183 bra 	$L__BB1_302;
	mul.f64 	%fd3429, %fd3429, 0d4350000000000000;
	{
	.reg .b32 %temp; 
	mov.b64 	{%temp, %r1409}, %fd3429;
	}
	{
	.reg .b32 %temp; 
	mov.b64 	{%r1410, %temp}, %fd3429;
	}
	mov.b32 	%r1411, -1077;
$L__BB1_302:
	add.s32 	%r925, %r1409, -1;
	setp.lt.u32 	%p184, %r925, 2146435071;
	@%p184 bra 	$L__BB1_304;
	fma.rn.f64 	%fd1653, %fd3429, 0d7FF0000000000000, 0d7FF0000000000000;
	{
	.reg .b32 %temp; 
	mov.b64 	{%temp, %r926}, %fd3429;
	}
	and.b32  	%r927, %r926, 2147483647;
	setp.eq.s32 	%p185, %r927, 0;
	selp.f64 	%fd3431, 0dFFF0000000000000, %fd1653, %p185;
	bra.uni 	$L__BB1_307;
$L__BB1_304:
	shr.u32 	%r928, %r1409, 20;
	add.s32 	%r1412, %r1411, %r928;
	and.b32  	%r929, %r1409, 1048575;
	or.b32  	%r930, %r929, 1072693248;
	mov.b64 	%fd3430, {%r1410, %r930};
	setp.lt.u32 	%p186, %r930, 1073127583;
	@%p186 bra 	$L__BB1_306;
	{
	.reg .b32 %temp; 
	mov.b64 	{%r931, %temp}, %fd3430;
	}
	{
	.reg .b32 %temp; 
	mov.b64 	{%temp, %r932}, %fd3430;
	}
	add.s32 	%r933, %r932, -1048576;
	mov.b64 	%fd3430, {%r931, %r933};
	add.s32 	%r1412, %r1412, 1;
$L__BB1_306:
	add.f64 	%fd1654, %fd3430, 0dBFF0000000000000;
	add.f64 	%fd1655, %fd3430, 0d3FF0000000000000;
	rcp.approx.ftz.f64 	%fd1656, %fd1655;
	neg.f64 	%fd1657, %fd1655;
	fma.rn.f64 	%fd1658, %fd1657, %fd1656, 0d3FF0000000000000;
	fma.rn.f64 	%fd1659, %fd1658, %fd1658, %fd1658;
	fma.rn.f64 	%fd1660, %fd1659, %fd1656, %fd1656;
	mul.f64 	%fd1661, %fd1654, %fd1660;
	fma.rn.f64 	%fd1662, %fd1654, %fd1660, %fd1661;
	mul.f64 	%fd1663, %fd1662, %fd1662;
	fma.rn.f64 	%fd1664, %fd1663, 0d3EB1380B3AE80F1E, 0d3ED0EE258B7A8B04;
	fma.rn.f64 	%fd1665, %fd1664, %fd1663, 0d3EF3B2669F02676F;
	fma.rn.f64 	%fd1666, %fd1665, %fd1663, 0d3F1745CBA9AB0956;
	fma.rn.f64 	%fd1667, %fd1666, %fd1663, 0d3F3C71C72D1B5154;
	fma.rn.f64 	%fd1668, %fd1667, %fd1663, 0d3F624924923BE72D;
	fma.rn.f64 	%fd1669, %fd1668, %fd1663, 0d3F8999999999A3C4;
	fma.rn.f64 	%fd1670, %fd1669, %fd1663, 0d3FB5555555555554;
	sub.f64 	%fd1671, %fd1654, %fd1662;
	add.f64 	%fd1672, %fd1671, %fd1671;
	neg.f64 	%fd1673, %fd1662;
	fma.rn.f64 	%fd1674, %fd1673, %fd1654, %fd1672;
	mul.f64 	%fd1675, %fd1660, %fd1674;
	mul.f64 	%fd1676, %fd1663, %fd1670;
	fma.rn.f64 	%fd1677, %fd1676, %fd1662, %fd1675;
	xor.b32  	%r934, %r1412, -2147483648;
	mov.b32 	%r935, 1127219200;
	mov.b64 	%fd1678, {%r934, %r935};
	sub.f64 	%fd1679, %fd1678, %fd158;
	fma.rn.f64 	%fd1680, %fd1679, 0d3FE62E42FEFA39EF, %fd1662;
	fma.rn.f64 	%fd1681, %fd1679, 0dBFE62E42FEFA39EF, %fd1680;
	sub.f64 	%fd1682, %fd1681, %fd1662;
	sub.f64 	%fd1683, %fd1677, %fd1682;
	fma.rn.f64 	%fd1684, %fd1679, 0d3C7ABC9E3B39803F, %fd1683;
	add.f64 	%fd3431, %fd1680, %fd1684;
$L__BB1_307:
	mul.f64 	%fd1685, %fd3431, 0d3C695355BAAAFAD3;
	fma.rn.f64 	%fd1686, %fd3431, 0d3FDBCB7B1526E50E, %fd1685;
	mul.wide.u32 	%rd661, %r1408, 8;
	add.s64 	%rd662, %rd16, %rd661;
	st.global.f64 	[%rd662], %fd1686;
$L__BB1_308:
	{
	.reg .b32 %temp; 
	mov.b64 	{%temp, %r1413}, %fd3432;
	}
	{
	.reg .b32 %temp; 
	mov.b64 	{%r1414, %temp}, %fd3432;
	}
	setp.gt.s32 	%p187, %r1413, 1048575;
	mov.b32 	%r1415, -1023;
	@%p187 bra 	$L__BB1_310;
	mul.f64 	%fd3432, %fd3432, 0d4350000000000000;
	{
	.reg .b32 %temp; 
	mov.b64 	{%temp, %r1413}, %fd3432;
	}
	{
	.reg .b32 %temp; 
	mov.b64 	{%r1414, %temp}, %fd3432;
	}
	mov.b32 	%r1415, -1077;
$L__BB1_310:
	add.s32 	%r938, %r1413, -1;
	setp.gt.u32 	%p188, %r938, 2146435070;
	@%p188 bra 	$L__BB1_314;
	shr.u32 	%r941, %r1413, 20;
	add.s32 	%r1416, %r1415, %r941;
	and.b32  	%r942, %r1413, 1048575;
	or.b32  	%r943, %r942, 1072693248;
	mov.b64 	%fd3433, {%r1414, %r943};
	setp.lt.u32 	%p190, %r943, 1073127583;
	@%p190 bra 	$L__BB1_313;
	{
	.reg .b32 %temp; 
	mov.b64 	{%r944, %temp}, %fd3433;
	}
	{
	.reg .b32 %temp; 
	mov.b64 	{%temp, %r945}, %fd3433;
	}
	add.s32 	%r946, %r945, -1048576;
	mov.b64 	%fd3433, {%r944, %r946};
	add.s32 	%r1416, %r1416, 1;
$L__BB1_313:
	add.f64 	%fd1688, %fd3433, 0dBFF0000000000000;
	add.f64 	%fd1689, %fd3433, 0d3FF0000000000000;
	rcp.approx.ftz.f64 	%fd1690, %fd1689;
	neg.f64 	%fd1691, %fd1689;
	fma.rn.f64 	%fd1692, %fd1691, %fd1690, 0d3FF0000000000000;
	fma.rn.f64 	%fd1693, %fd1692, %fd1692, %fd1692;
	fma.rn.f64 	%fd1694, %fd1693, %fd1690, %fd1690;
	mul.f64 	%fd1695, %fd1688, %fd1694;
	fma.rn.f64 	%fd1696, %fd1688, %fd1694, %fd1695;
	mul.f64 	%fd1697, %fd1696, %fd1696;
	fma.rn.f64 	%fd1698, %fd1697, 0d3EB1380B3AE80F1E, 0d3ED0EE258B7A8B04;
	fma.rn.f64 	%fd1699, %fd1698, %fd1697, 0d3EF3B2669F02676F;
	fma.rn.f64 	%fd1700, %fd1699, %fd1697, 0d3F1745CBA9AB0956;
	fma.rn.f64 	%fd1701, %fd1700, %fd1697, 0d3F3C71C72D1B5154;
	fma.rn.f64 	%fd1702, %fd1701, %fd1697, 0d3F624924923BE72D;
	fma.rn.f64 	%fd1703, %fd1702, %fd1697, 0d3F8999999999A3C4;
	fma.rn.f64 	%fd1704, %fd1703, %fd1697, 0d3FB5555555555554;
	sub.f64 	%fd1705, %fd1688, %fd1696;
	add.f64 	%fd1706, %fd1705, %fd1705;
	neg.f64 	%fd1707, %fd1696;
	fma.rn.f64 	%fd1708, %fd1707, %fd1688, %fd1706;
	mul.f64 	%fd1709, %fd1694, %fd1708;
	mul.f64 	%fd1710, %fd1697, %fd1704;
	fma.rn.f64 	%fd1711, %fd1710, %fd1696, %fd1709;
	xor.b32  	%r947, %r1416, -2147483648;
	mov.b32 	%r948, 1127219200;
	mov.b64 	%fd1712, {%r947, %r948};
	mov.b32 	%r949, -2147483648;
	mov.b64 	%fd1713, {%r949, %r948};
	sub.f64 	%fd1714, %fd1712, %fd1713;
	fma.rn.f64 	%fd1715, %fd1714, 0d3FE62E42FEFA39EF, %fd1696;
	fma.rn.f64 	%fd1716, %fd1714, 0dBFE62E42FEFA39EF, %fd1715;
	sub.f64 	%fd1717, %fd1716, %fd1696;
	sub.f64 	%fd1718, %fd1711, %fd1717;
	fma.rn.f64 	%fd1719, %fd1714, 0d3C7ABC9E3B39803F, %fd1718;
	add.f64 	%fd3434, %fd1715, %fd1719;
	bra.uni 	$L__BB1_315;
$L__BB1_314:
	fma.rn.f64 	%fd1687, %fd3432, 0d7FF0000000000000, 0d7FF0000000000000;
	{
	.reg .b32 %temp; 
	mov.b64 	{%temp, %r939}, %fd3432;
	}
	and.b32  	%r940, %r939, 2147483647;
	setp.eq.s32 	%p189, %r940, 0;
	selp.f64 	%fd3434, 0dFFF0000000000000, %fd1687, %p189;
$L__BB1_315:
	mul.f64 	%fd1720, %fd3434, 0d3C695355BAAAFAD3;
	fma.rn.f64 	%fd194, %fd3434, 0d3FDBCB7B1526E50E, %fd1720;
	ld.global.u32 	%r283, [%rd20];
	mov.b32 	%r1417, 0;
$L__BB1_316:
	mov.u32 	%r284, %r1417;
	setp.eq.s32 	%p191, %r284, %r51;
	mov.b32 	%r1418, 0;
	@%p191 bra 	$L__BB1_318;
	add.s32 	%r1417, %r284, 1;
	mul.wide.u32 	%rd663, %r284, 8;
	add.s64 	%rd664, %rd16, %rd663;
	ld.global.f64 	%fd1721, [%rd664+8];
	setp.geu.f64 	%p192, %fd194, %fd1721;
	mov.u32 	%r1418, %r284;
	@%p192 bra 	$L__BB1_316;
$L__BB1_318:
	ld.global.u32 	%r952, [%rd21+3128];
	setp.lt.s32 	%p193, %r952, 1;
	@%p193 bra 	$L__BB1_346;
	mad.lo.s32 	%r954, %r1, 246, %r283;
	add.s32 	%r287, %r954, 82;
	add.s32 	%r288, %r594, -3;
	add.s32 	%r289, %r594, -2;
	add.s32 	%r290, %r594, -4;
	mul.wide.s32 	%rd665, %r289, 8;
	add.s64 	%rd82, %rd8, %rd665;
	mul.wide.u32 	%rd666, %r1418, 8;
	add.s64 	%rd83, %rd16, %rd666;
	mul.lo.s32 	%r291, %r1418, 5;
	and.b32  	%r292, %r594, 7;
	add.s32 	%r293, %r292, -1;
	and.b32  	%r294, %r594, 3;
	add.s32 	%r295, %r294, -1;
	add.s32 	%r955, %r594, 14;
	and.b32  	%r956, %r955, 15;
	add.s32 	%r296, %r956, -1;
	add.s32 	%r957, %r594, 6;
	and.b32  	%r958, %r957, 7;
	add.s32 	%r297, %r958, -1;
	add.s32 	%r959, %r594, 3;
	and.b32  	%r298, %r959, 3;
	and.b32  	%r299, %r594, 2147483640;
	and.b32  	%r300, %r594, 1;
	and.b32  	%r301, %r955, 7;
	and.b32  	%r302, %r957, 3;
	and.b32  	%r303, %r959, 1;
	mov.b32 	%r1419, 0;
$L__BB1_320:
	@%p4 bra 	$L__BB1_332;
	setp.lt.u32 	%p195, %r50, 7;
	mad.lo.s32 	%r305, %r1419, 17220, %r287;
	mov.b32 	%r1421, 0;
	@%p195 bra 	$L__BB1_324;
	mov.b32 	%r1423, 0;
$L__BB1_323:
	.pragma "nounroll";
	mad.lo.s32 	%r962, %r1423, 68880, %r305;
	mul.wide.s32 	%rd667, %r962, 8;
	add.s64 	%rd668, %rd2, %rd667;
	ld.global.f64 	%fd1722, [%rd668];
	mul.wide.u32 	%rd669, %r1423, 8;
	add.s64 	%rd670, %rd11, %rd669;
	st.global.f64 	[%rd670], %fd1722;
	mad.lo.s32 	%r963, %r1423, 5, %r1419;
	mul.wide.u32 	%rd671, %r963, 8;
	add.s64 	%rd672, %rd6, %rd671;
	st.global.f64 	[%rd672], %fd1722;
	ld.global.f64 	%fd1723, [%rd668+551040];
	st.global.f64 	[%rd670+8], %fd1723;
	st.global.f64 	[%rd672+40], %fd1723;
	ld.global.f64 	%fd1724, [%rd668+1102080];
	st.global.f64 	[%rd670+16], %fd1724;
	add.s32 	%r964, %r963, 10;
	mul.wide.u32 	%rd673, %r964, 8;
	add.s64 	%rd674, %rd6, %rd673;
	st.global.f64 	[%rd674], %fd1724;
	ld.global.f64 	%fd1725, [%rd668+1653120];
	st.global.f64 	[%rd670+24], %fd1725;
	add.s32 	%r965, %r963, 15;
	mul.wide.u32 	%rd675, %r965, 8;
	add.s64 	%rd676, %rd6, %rd675;
	st.global.f64 	[%rd676], %fd1725;
	ld.global.f64 	%fd1726, [%rd668+2204160];
	st.global.f64 	[%rd670+32], %fd1726;
	add.s32 	%r966, %r963, 20;
	mul.wide.u32 	%rd677, %r966, 8;
	add.s64 	%rd678, %rd6, %rd677;
	st.global.f64 	[%rd678], %fd1726;
	ld.global.f64 	%fd1727, [%rd668+2755200];
	st.global.f64 	[%rd670+40], %fd1727;
	add.s32 	%r967, %r963, 25;
	mul.wide.u32 	%rd679, %r967, 8;
	add.s64 	%rd680, %rd6, %rd679;
	st.global.f64 	[%rd680], %fd1727;
	ld.global.f64 	%fd1728, [%rd668+3306240];
	st.global.f64 	[%rd670+48], %fd1728;
	add.s32 	%r968, %r963, 30;
	mul.wide.u32 	%rd681, %r968, 8;
	add.s64 	%rd682, %rd6, %rd681;
	st.global.f64 	[%rd682], %fd1728;
	ld.global.f64 	%fd1729, [%rd668+3857280];
	st.global.f64 	[%rd670+56], %fd1729;
	add.s32 	%r969, %r963, 35;
	mul.wide.u32 	%rd683, %r969, 8;
	add.s64 	%rd684, %rd6, %rd683;
	st.global.f64 	[%rd684], %fd1729;
	add.s32 	%r1423, %r1423, 8;
	setp.eq.s32 	%p196, %r1423, %r299;
	mov.u32 	%r1421, %r299;
	@%p196 bra 	$L__BB1_324;
	bra.uni 	$L__BB1_323;
$L__BB1_324:
	setp.eq.s32 	%p197, %r292, 0;
	@%p197 bra 	$L__BB1_332;
	setp.lt.u32 	%p198, %r293, 3;
	@%p198 bra 	$L__BB1_327;
	mad.lo.s32 	%r970, %r1421, 68880, %r305;
	mul.wide.s32 	%rd685, %r970, 8;
	add.s64 	%rd686, %rd2, %rd685;
	ld.global.f64 	%fd1730, [%rd686];
	mul.wide.u32 	%rd687, %r1421, 8;
	add.s64 	%rd688, %rd11, %rd687;
	st.global.f64 	[%rd688], %fd1730;
	mad.lo.s32 	%r971, %r1421, 5, %r1419;
	mul.wide.u32 	%rd689, %r971, 8;
	add.s64 	%rd690, %rd6, %rd689;
	st.global.f64 	[%rd690], %fd1730;
	ld.global.f64 	%fd1731, [%rd686+551040];
	st.global.f64 	[%rd688+8], %fd1731;
	add.s32 	%r972, %r971, 5;
	mul.wide.u32 	%rd691, %r972, 8;
	add.s64 	%rd692, %rd6, %rd691;
	st.global.f64 	[%rd692], %fd1731;
	ld.global.f64 	%fd1732, [%rd686+1102080];
	st.global.f64 	[%rd688+16], %fd1732;
	add.s32 	%r973, %r971, 10;
	mul.wide.u32 	%rd693, %r973, 8;
	add.s64 	%rd694, %rd6, %rd693;
	st.global.f64 	[%rd694], %fd1732;
	ld.global.f64 	%fd1733, [%rd686+1653120];
	st.global.f64 	[%rd688+24], %fd1733;
	add.s32 	%r974, %r971, 15;
	mul.wide.u32 	%rd695, %r974, 8;
	add.s64 	%rd696, %rd6, %rd695;
	st.global.f64 	[%rd696], %fd1733;
	add.s32 	%r1421, %r1421, 4;
$L__BB1_327:
	setp.eq.s32 	%p199, %r294, 0;
	@%p199 bra 	$L__BB1_332;
	setp.eq.s32 	%p200, %r295, 0;
	@%p200 bra 	$L__BB1_330;
	mad.lo.s32 	%r975, %r1421, 68880, %r305;
	mul.wide.s32 	%rd697, %r975, 8;
	add.s64 	%rd698, %rd2, %rd697;
	ld.global.f64 	%fd1734, [%rd698];
	mul.wide.u32 	%rd699, %r1421, 8;
	add.s64 	%rd700, %rd11, %rd699;
	st.global.f64 	[%rd700], %fd1734;
	mad.lo.s32 	%r976, %r1421, 5, %r1419;
	mul.wide.u32 	%rd701, %r976, 8;
	add.s64 	%rd702, %rd6, %rd701;
	st.global.f64 	[%rd702], %fd1734;
	ld.global.f64 	%fd1735, [%rd698+551040];
	st.global.f64 	[%rd700+8], %fd1735;
	add.s32 	%r977, %r976, 5;
	mul.wide.u32 	%rd703, %r977, 8;
	add.s64 	%rd704, %rd6, %rd703;
	st.global.f64 	[%rd704], %fd1735;
	add.s32 	%r1421, %r1421, 2;
$L__BB1_330:
	setp.eq.s32 	%p201, %r300, 0;
	@%p201 bra 	$L__BB1_332;
	mad.lo.s32 	%r978, %r1421, 68880, %r305;
	mul.wide.s32 	%rd705, %r978, 8;
	add.s64 	%rd706, %rd2, %rd705;
	ld.global.f64 	%fd1736, [%rd706];
	mul.wide.u32 	%rd707, %r1421, 8;
	add.s64 	%rd708, %rd11, %rd707;
	st.global.f64 	[%rd708], %fd1736;
	mad.lo.s32 	%r979, %r1421, 5, %r1419;
	mul.wide.u32 	%rd709, %r979, 8;
	add.s64 	%rd710, %rd6, %rd709;
	st.global.f64 	[%rd710], %fd1736;
$L__BB1_332:
	setp.lt.s32 	%p202, %r594, 3;
	@%p202 bra 	$L__BB1_338;
	setp.eq.s32 	%p203, %r288, 0;
	mov.b32 	%r1425, 1;
	@%p203 bra 	$L__BB1_336;
	mov.b32 	%r1424, 1;
$L__BB1_335:
	mul.wide.u32 	%rd711, %r1424, 8;
	add.s64 	%rd712, %rd16, %rd711;
	ld.global.f64 	%fd1737, [%rd712+8];
	ld.global.f64 	%fd1738, [%rd712];
	sub.f64 	%fd1739, %fd1737, %fd1738;
	div.rn.f64 	%fd1740, %fd1739, 0d4008000000000000;
	ld.global.f64 	%fd1741, [%rd712+-8];
	sub.f64 	%fd1742, %fd1738, %fd1741;
	div.rn.f64 	%fd1743, %fd1742, 0d4008000000000000;
	add.s64 	%rd713, %rd11, %rd711;
	ld.global.f64 	%fd1744, [%rd713+8];
	ld.global.f64 	%fd1745, [%rd713];
	sub.f64 	%fd1746, %fd1744, %fd1745;
	div.rn.f64 	%fd1747, %fd1746, %fd1739;
	ld.global.f64 	%fd1748, [%rd713+-8];
	sub.f64 	%fd1749, %fd1745, %fd1748;
	div.rn.f64 	%fd1750, %fd1749, %fd1742;
	mad.lo.s32 	%r982, %r1424, 3, -3;
	mul.wide.s32 	%rd714, %r982, 8;
	add.s64 	%rd715, %rd12, %rd714;
	st.global.f64 	[%rd715], %fd1743;
	st.global.f64 	[%rd715+16], %fd1740;
	add.f64 	%fd1751, %fd1740, %fd1743;
	add.f64 	%fd1752, %fd1751, %fd1751;
	st.global.f64 	[%rd715+8], %fd1752;
	sub.f64 	%fd1753, %fd1747, %fd1750;
	mul.wide.s32 	%rd716, %r1424, 8;
	add.s64 	%rd717, %rd9, %rd716;
	st.global.f64 	[%rd717+-8], %fd1753;
	add.s32 	%r1425, %r1424, 2;
	ld.global.f64 	%fd1754, [%rd712+16];
	ld.global.f64 	%fd1755, [%rd712+8];
	sub.f64 	%fd1756, %fd1754, %fd1755;
	div.rn.f64 	%fd1757, %fd1756, 0d4008000000000000;
	ld.global.f64 	%fd1758, [%rd712];
	sub.f64 	%fd1759, %fd1755, %fd1758;
	div.rn.f64 	%fd1760, %fd1759, 0d4008000000000000;
	ld.global.f64 	%fd1761, [%rd713+16];
	ld.global.f64 	%fd1762, [%rd713+8];
	sub.f64 	%fd1763, %fd1761, %fd1762;
	div.rn.f64 	%fd1764, %fd1763, %fd1756;
	ld.global.f64 	%fd1765, [%rd713];
	sub.f64 	%fd1766, %fd1762, %fd1765;
	div.rn.f64 	%fd1767, %fd1766, %fd1759;
	st.global.f64 	[%rd715+24], %fd1760;
	st.global.f64 	[%rd715+40], %fd1757;
	add.f64 	%fd1768, %fd1757, %fd1760;
	add.f64 	%fd1769, %fd1768, %fd1768;
	st.global.f64 	[%rd715+32], %fd1769;
	sub.f64 	%fd1770, %fd1764, %fd1767;
	st.global.f64 	[%rd717], %fd1770;
	add.s32 	%r983, %r1424, 1;
	and.b32  	%r984, %r289, -2;
	setp.ne.s32 	%p204, %r983, %r984;
	mov.u32 	%r1424, %r1425;
	@%p204 bra 	$L__BB1_335;
$L__BB1_336:
	setp.eq.s32 	%p205, %r300, 0;
	@%p205 bra 	$L__BB1_338;
	mul.wide.u32 	%rd718, %r1425, 8;
	add.s64 	%rd719, %rd16, %rd718;
	ld.global.f64 	%fd1771, [%rd719+8];
	ld.global.f64 	%fd1772, [%rd719];
	sub.f64 	%fd1773, %fd1771, %fd1772;
	div.rn.f64 	%fd1774, %fd1773, 0d4008000000000000;
	mul.wide.s32 	%rd720, %r1425, 8;
	add.s64 	%rd721, %rd16, %rd720;
	ld.global.f64 	%fd1775, [%rd721+-8];
	sub.f64 	%fd1776, %fd1772, %fd1775;
	div.rn.f64 	%fd1777, %fd1776, 0d4008000000000000;
	add.s64 	%rd722, %rd11, %rd718;
	ld.global.f64 	%fd1778, [%rd722+8];
	ld.global.f64 	%fd1779, [%rd722];
	sub.f64 	%fd1780, %fd1778, %fd1779;
	div.rn.f64 	%fd1781, %fd1780, %fd1773;
	add.s64 	%rd723, %rd11, %rd720;
	ld.global.f64 	%fd1782, [%rd723+-8];
	sub.f64 	%fd1783, %fd1779, %fd1782;
	div.rn.f64 	%fd1784, %fd1783, %fd1776;
	mad.lo.s32 	%r985, %r1425, 3, -3;
	mul.wide.s32 	%rd724, %r985, 8;
	add.s64 	%rd725, %rd12, %rd724;
	st.global.f64 	[%rd725], %fd1777;
	st.global.f64 	[%rd725+16], %fd1774;
	add.f64 	%fd1785, %fd1774, %fd1777;
	add.f64 	%fd1786, %fd1785, %fd1785;
	st.global.f64 	[%rd725+8], %fd1786;
	sub.f64 	%fd1787, %fd1781, %fd1784;
	add.s64 	%rd726, %rd9, %rd720;
	st.global.f64 	[%rd726+-8], %fd1787;
$L__BB1_338:
	setp.lt.s32 	%p206, %r594, 4;
	mov.b64 	%rd727, 0;
	st.global.u64 	[%rd12], %rd727;
	st.global.u64 	[%rd22], %rd727;
	ld.global.f64 	%fd1788, [%rd11+16];
	ld.global.f64 	%fd1789, [%rd11];
	sub.f64 	%fd1790, %fd1788, %fd1789;
	ld.global.f64 	%fd1791, [%rd16+16];
	ld.global.f64 	%fd1792, [%rd16];
	sub.f64 	%fd1793, %fd1791, %fd1792;
	div.rn.f64 	%fd1794, %fd1790, %fd1793;
	ld.global.f64 	%fd1795, [%rd11+8];
	sub.f64 	%fd1796, %fd1795, %fd1789;
	ld.global.f64 	%fd1797, [%rd16+8];
	sub.f64 	%fd1798, %fd1797, %fd1792;
	div.rn.f64 	%fd1799, %fd1796, %fd1798;
	sub.f64 	%fd1800, %fd1794, %fd1799;
	sub.f64 	%fd1801, %fd1791, %fd1797;
	div.rn.f64 	%fd1802, %fd1800, %fd1801;
	st.global.f64 	[%rd10], %fd1802;
	ld.global.f64 	%fd1803, [%rd23+-8];
	ld.global.f64 	%fd1804, [%rd23+-24];
	sub.f64 	%fd1805, %fd1803, %fd1804;
	ld.global.f64 	%fd1806, [%rd24+-8];
	ld.global.f64 	%fd1807, [%rd24+-24];
	sub.f64 	%fd1808, %fd1806, %fd1807;
	div.rn.f64 	%fd1809, %fd1805, %fd1808;
	ld.global.f64 	%fd1810, [%rd23+-16];
	sub.f64 	%fd1811, %fd1810, %fd1804;
	ld.global.f64 	%fd1812, [%rd24+-16];
	sub.f64 	%fd1813, %fd1812, %fd1807;
	div.rn.f64 	%fd1814, %fd1811, %fd1813;
	sub.f64 	%fd1815, %fd1809, %fd1814;
	sub.f64 	%fd1816, %fd1806, %fd1812;
	div.rn.f64 	%fd1817, %fd1815, %fd1816;
	st.global.f64 	[%rd25+-8], %fd1817;
	ld.global.f64 	%fd1818, [%rd10];
	ld.global.f64 	%fd1819, [%rd16+8];
	ld.global.f64 	%fd1820, [%rd16];
	sub.f64 	%fd1821, %fd1819, %fd1820;
	mul.f64 	%fd1822, %fd1818, %fd1821;
	div.rn.f64 	%fd1823, %fd1822, 0d4008000000000000;
	ld.global.f64 	%fd1824, [%rd9];
	sub.f64 	%fd1825, %fd1824, %fd1823;
	st.global.f64 	[%rd9], %fd1825;
	ld.global.f64 	%fd1826, [%rd25+-8];
	ld.global.f64 	%fd1827, [%rd24+-8];
	ld.global.f64 	%fd1828, [%rd24+-16];
	sub.f64 	%fd1829, %fd1827, %fd1828;
	mul.f64 	%fd1830, %fd1826, %fd1829;
	div.rn.f64 	%fd1831, %fd1830, 0d4008000000000000;
	mul.wide.s32 	%rd728, %r288, 8;
	add.s64 	%rd729, %rd9, %rd728;
	ld.global.f64 	%fd1832, [%rd729];
	sub.f64 	%fd1833, %fd1832, %fd1831;
	st.global.f64 	[%rd729], %fd1833;
	ld.global.f64 	%fd1834, [%rd12+16];
	ld.global.f64 	%fd1835, [%rd12+8];
	div.rn.f64 	%fd1836, %fd1834, %fd1835;
	st.global.f64 	[%rd12+16], %fd1836;
	ld.global.f64 	%fd1837, [%rd9];
	div.rn.f64 	%fd1838, %fd1837, %fd1835;
	st.global.f64 	[%rd9], %fd1838;
	mov.b64 	%rd730, 4607182418800017408;
	st.global.u64 	[%rd12+8], %rd730;
	@%p206 bra 	$L__BB1_383;
	setp.eq.s32 	%p207, %r290, 0;
	mov.b32 	%r1427, 1;
	@%p207 bra 	$L__BB1_360;
	mov.b32 	%r1426, 1;
$L__BB1_341:
	mul.lo.s32 	%r317, %r1426, 3;
	mul.wide.u32 	%rd731, %r317, 8;
	add.s64 	%rd84, %rd12, %rd731;
	ld.global.f64 	%fd195, [%rd84];
	setp.neu.f64 	%p208, %fd195, 0d0000000000000000;
	mul.wide.u32 	%rd732, %r1426, 8;
	add.s64 	%rd85, %rd9, %rd732;
	add.s32 	%r988, %r317, -1;
	mul.wide.s32 	%rd733, %r988, 8;
	add.s64 	%rd86, %rd12, %rd733;
	@%p208 bra 	$L__BB1_355;
	ld.global.f64 	%fd3435, [%rd85];
	bra.uni 	$L__BB1_356;
$L__BB1_343:
	setp.lt.s32 	%p251, %r352, 1;
	@%p251 bra 	$L__BB1_346;
	mov.b32 	%r1443, 0;
$L__BB1_345:
	mad.lo.s32 	%r1030, %r1443, 391, %r3;
	mul.wide.s32 	%rd873, %r1030, 8;
	add.s64 	%rd874, %rd14, %rd873;
	ld.global.f64 	%fd2177, [%rd874];
	mul.wide.u32 	%rd875, %r1443, 8;
	add.s64 	%rd876, %rd13, %rd875;
	st.global.f64 	[%rd876], %fd2177;
	add.s32 	%r1443, %r1443, 1;
	ld.global.u32 	%r1031, [%rd21+3128];
	setp.lt.s32 	%p252, %r1443, %r1031;
	@%p252 bra 	$L__BB1_345;
$L__BB1_346:
	ld.global.f64 	%fd2178, [%rd15];
	ld.global.f64 	%fd2179, [%rd51+2240];
	mul.f64 	%fd2180, %fd2178, %fd2179;
	cvta.to.global.u64 	%rd877, %rd167;
	mul.wide.s32 	%rd878, %r4, 8;
	add.s64 	%rd879, %rd877, %rd878;
	st.global.f64 	[%rd879], %fd2180;
	ld.global.f64 	%fd3454, [%rd17];
	@%p4 bra 	$L__BB1_448;
	mov.b32 	%r1033, 1127219200;
	mov.b32 	%r1034, -2147483648;
	mov.b64 	%fd236, {%r1034, %r1033};
	setp.eq.s32 	%p254, %r50, 0;
	mov.b32 	%r1453, 0;
	@%p254 bra 	$L__BB1_439;
	and.b32  	%r1453, %r594, 2147483646;
	mov.b32 	%r1444, 0;
$L__BB1_349:
	mad.lo.s32 	%r1037, %r1444, 391, %r3;
	mul.wide.s32 	%rd880, %r1037, 8;
	add.s64 	%rd106, %rd1, %rd880;
	ld.global.f64 	%fd3445, [%rd106];
	{
	.reg .b32 %temp; 
	mov.b64 	{%temp, %r1445}, %fd3445;
	}
	{
	.reg .b32 %temp; 
	mov.b64 	{%r1446, %temp}, %fd3445;
	}
	setp.gt.s32 	%p255, %r1445, 1048575;
	mov.b32 	%r1447, -1023;
	@%p255 bra 	$L__BB1_351;
	mul.f64 	%fd3445, %fd3445, 0d4350000000000000;
	{
	.reg .b32 %temp; 
	mov.b64 	{%temp, %r1445}, %fd3445;
	}
	{
	.reg .b32 %temp; 
	mov.b64 	{%r1446, %temp}, %fd3445;
	}
	mov.b32 	%r1447, -1077;
$L__BB1_351:
	add.s32 	%r1039, %r1445, -1;
	setp.gt.u32 	%p256, %r1039, 2146435070;
	@%p256 bra 	$L__BB1_430;
	shr.u32 	%r1042, %r1445, 20;
	add.s32 	%r1448, %r1447, %r1042;
	and.b32  	%r1043, %r1445, 1048575;
	or.b32  	%r1044, %r1043, 1072693248;
	mov.b64 	%fd3446, {%r1446, %r1044};
	setp.lt.u32 	%p258, %r1044, 1073127583;
	@%p258 bra 	$L__BB1_354;
	{
	.reg .b32 %temp; 
	mov.b64 	{%r1045, %temp}, %fd3446;
	}
	{
	.reg .b32 %temp; 
	mov.b64 	{%temp, %r1046}, %fd3446;
	}
	add.s32 	%r1047, %r1046, -1048576;
	mov.b64 	%fd3446, {%r1045, %r1047};
	add.s32 	%r1448, %r1448, 1;
$L__BB1_354:
	add.f64 	%fd2182, %fd3446, 0dBFF0000000000000;
	add.f64 	%fd2183, %fd3446, 0d3FF0000000000000;
	rcp.approx.ftz.f64 	%fd2184, %fd2183;
	neg.f64 	%fd2185, %fd2183;
	fma.rn.f64 	%fd2186, %fd2185, %fd2184, 0d3FF0000000000000;
	fma.rn.f64 	%fd2187, %fd2186, %fd2186, %fd2186;
	fma.rn.f64 	%fd2188, %fd2187, %fd2184, %fd2184;
	mul.f64 	%fd2189, %fd2182, %fd2188;
	fma.rn.f64 	%fd2190, %fd2182, %fd2188, %fd2189;
	mul.f64 	%fd2191, %fd2190, %fd2190;
	fma.rn.f64 	%fd2192, %fd2191, 0d3EB1380B3AE80F1E, 0d3ED0EE258B7A8B04;
	fma.rn.f64 	%fd2193, %fd2192, %fd2191, 0d3EF3B2669F02676F;
	fma.rn.f64 	%fd2194, %fd2193, %fd2191, 0d3F1745CBA9AB0956;
	fma.rn.f64 	%fd2195, %fd2194, %fd2191, 0d3F3C71C72D1B5154;
	fma.rn.f64 	%fd2196, %fd2195, %fd2191, 0d3F624924923BE72D;
	fma.rn.f64 	%fd2197, %fd2196, %fd2191, 0d3F8999999999A3C4;
	fma.rn.f64 	%fd2198, %fd2197, %fd2191, 0d3FB5555555555554;
	sub.f64 	%fd2199, %fd2182, %fd2190;
	add.f64 	%fd2200, %fd2199, %fd2199;
	neg.f64 	%fd2201, %fd2190;
	fma.rn.f64 	%fd2202, %fd2201, %fd2182, %fd2200;
	mul.f64 	%fd2203, %fd2188, %fd2202;
	mul.f64 	%fd2204, %fd2191, %fd2198;
	fma.rn.f64 	%fd2205, %fd2204, %fd2190, %fd2203;
	xor.b32  	%r1048, %r1448, -2147483648;
	mov.b32 	%r1049, 1127219200;
	mov.b64 	%fd2206, {%r1048, %r1049};
	sub.f64 	%fd2207, %fd2206, %fd236;
	fma.rn.f64 	%fd2208, %fd2207, 0d3FE62E42FEFA39EF, %fd2190;
	fma.rn.f64 	%fd2209, %fd2207, 0dBFE62E42FEFA39EF, %fd2208;
	sub.f64 	%fd2210, %fd2209, %fd2190;
	sub.f64 	%fd2211, %fd2205, %fd2210;
	fma.rn.f64 	%fd2212, %fd2207, 0d3C7ABC9E3B39803F, %fd2211;
	add.f64 	%fd3447, %fd2208, %fd2212;
	bra.uni 	$L__BB1_431;
$L__BB1_355:
	div.rn.f64 	%fd1839, %fd195, %fd195;
	st.global.f64 	[%rd84], %fd1839;
	ld.global.f64 	%fd1840, [%rd84+8];
	div.rn.f64 	%fd1841, %fd1840, %fd195;
	st.global.f64 	[%rd84+8], %fd1841;
	ld.global.f64 	%fd1842, [%rd84+16];
	div.rn.f64 	%fd1843, %fd1842, %fd195;
	st.global.f64 	[%rd84+16], %fd1843;
	ld.global.f64 	%fd1844, [%rd85];
	div.rn.f64 	%fd1845, %fd1844, %fd195;
	st.global.f64 	[%rd85], %fd1845;
	ld.global.f64 	%fd1846, [%rd86];
	ld.global.f64 	%fd1847, [%rd84+8];
	sub.f64 	%fd1848, %fd1847, %fd1846;
	st.global.f64 	[%rd84+8], %fd1848;
	ld.global.f64 	%fd1849, [%rd86+-8];
	ld.global.f64 	%fd1850, [%rd84];
	sub.f64 	%fd1851, %fd1850, %fd1849;
	st.global.f64 	[%rd84], %fd1851;
	ld.global.f64 	%fd1852, [%rd85+-8];
	ld.global.f64 	%fd1853, [%rd85];
	sub.f64 	%fd3435, %fd1853, %fd1852;
	st.global.f64 	[%rd85], %fd3435;
$L__BB1_356:
	ld.global.f64 	%fd1854, [%rd84+8];
	div.rn.f64 	%fd1855, %fd3435, %fd1854;
	st.global.f64 	[%rd85], %fd1855;
	ld.global.f64 	%fd1856, [%rd84+16];
	ld.global.f64 	%fd1857, [%rd84+8];
	div.rn.f64 	%fd1858, %fd1856, %fd1857;
	st.global.f64 	[%rd84+16], %fd1858;
	mov.b64 	%rd734, 4607182418800017408;
	st.global.u64 	[%rd84+8], %rd734;
	add.s32 	%r989, %r317, 3;
	mul.wide.u32 	%rd735, %r989, 8;
	add.s64 	%rd87, %rd12, %rd735;
	ld.global.f64 	%fd199, [%rd87];
	setp.neu.f64 	%p209, %fd199, 0d0000000000000000;
	@%p209 bra 	$L__BB1_358;
	ld.global.f64 	%fd3436, [%rd85+8];
	bra.uni 	$L__BB1_359;
$L__BB1_358:
	div.rn.f64 	%fd1859, %fd199, %fd199;
	st.global.f64 	[%rd87], %fd1859;
	ld.global.f64 	%fd1860, [%rd87+8];
	div.rn.f64 	%fd1861, %fd1860, %fd199;
	st.global.f64 	[%rd87+8], %fd1861;
	ld.global.f64 	%fd1862, [%rd87+16];
	div.rn.f64 	%fd1863, %fd1862, %fd199;
	st.global.f64 	[%rd87+16], %fd1863;
	ld.global.f64 	%fd1864, [%rd85+8];
	div.rn.f64 	%fd1865, %fd1864, %fd199;
	st.global.f64 	[%rd85+8], %fd1865;
	ld.global.f64 	%fd1866, [%rd86+24];
	ld.global.f64 	%fd1867, [%rd87+8];
	sub.f64 	%fd1868, %fd1867, %fd1866;
	st.global.f64 	[%rd87+8], %fd1868;
	ld.global.f64 	%fd1869, [%rd86+16];
	ld.global.f64 	%fd1870, [%rd87];
	sub.f64 	%fd1871, %fd1870, %fd1869;
	st.global.f64 	[%rd87], %fd1871;
	ld.global.f64 	%fd1872, [%rd85];
	ld.global.f64 	%fd1873, [%rd85+8];
	sub.f64 	%fd3436, %fd1873, %fd1872;
	st.global.f64 	[%rd85+8], %fd3436;
$L__BB1_359:
	ld.global.f64 	%fd1874, [%rd87+8];
	div.rn.f64 	%fd1875, %fd3436, %fd1874;
	st.global.f64 	[%rd85+8], %fd1875;
	ld.global.f64 	%fd1876, [%rd87+16];
	ld.global.f64 	%fd1877, [%rd87+8];
	div.rn.f64 	%fd1878, %fd1876, %fd1877;
	st.global.f64 	[%rd87+16], %fd1878;
	mov.b64 	%rd736, 4607182418800017408;
	st.global.u64 	[%rd87+8], %rd736;
	add.s32 	%r1427, %r1426, 2;
	add.s32 	%r990, %r1426, 1;
	and.b32  	%r991, %r288, -2;
	setp.ne.s32 	%p210, %r990, %r991;
	mov.u32 	%r1426, %r1427;
	@%p210 bra 	$L__BB1_341;
$L__BB1_360:
	and.b32  	%r992, %r288, 1;
	setp.eq.b32 	%p211, %r992, 1;
	not.pred 	%p212, %p211;
	@%p212 bra 	$L__BB1_365;
	mul.lo.s32 	%r320, %r1427, 3;
	mul.wide.u32 	%rd737, %r320, 8;
	add.s64 	%rd88, %rd12, %rd737;
	ld.global.f64 	%fd203, [%rd88];
	setp.neu.f64 	%p213, %fd203, 0d0000000000000000;
	mul.wide.u32 	%rd738, %r1427, 8;
	add.s64 	%rd89, %rd9, %rd738;
	@%p213 bra 	$L__BB1_363;
	ld.global.f64 	%fd3437, [%rd89];
	bra.uni 	$L__BB1_364;
$L__BB1_363:
	div.rn.f64 	%fd1879, %fd203, %fd203;
	st.global.f64 	[%rd88], %fd1879;
	ld.global.f64 	%fd1880, [%rd88+8];
	div.rn.f64 	%fd1881, %fd1880, %fd203;
	st.global.f64 	[%rd88+8], %fd1881;
	ld.global.f64 	%fd1882, [%rd88+16];
	div.rn.f64 	%fd1883, %fd1882, %fd203;
	st.global.f64 	[%rd88+16], %fd1883;
	ld.global.f64 	%fd1884, [%rd89];
	div.rn.f64 	%fd1885, %fd1884, %fd203;
	st.global.f64 	[%rd89], %fd1885;
	add.s32 	%r993, %r320, -1;
	mul.wide.s32 	%rd739, %r993, 8;
	add.s64 	%rd740, %rd12, %rd739;
	ld.global.f64 	%fd1886, [%rd740];
	ld.global.f64 	%fd1887, [%rd88+8];
	sub.f64 	%fd1888, %fd1887, %fd1886;
	st.global.f64 	[%rd88+8], %fd1888;
	ld.global.f64 	%fd1889, [%rd740+-8];
	ld.global.f64 	%fd1890, [%rd88];
	sub.f64 	%fd1891, %fd1890, %fd1889;
	st.global.f64 	[%rd88], %fd1891;
	mul.wide.s32 	%rd741, %r1427, 8;
	add.s64 	%rd742, %rd9, %rd741;
	ld.global.f64 	%fd1892, [%rd742+-8];
	ld.global.f64 	%fd1893, [%rd89];
	sub.f64 	%fd3437, %fd1893, %fd1892;
	st.global.f64 	[%rd89], %fd3437;
$L__BB1_364:
	ld.global.f64 	%fd1894, [%rd88+8];
	div.rn.f64 	%fd1895, %fd3437, %fd1894;
	st.global.f64 	[%rd89], %fd1895;
	ld.global.f64 	%fd1896, [%rd88+16];
	ld.global.f64 	%fd1897, [%rd88+8];
	div.rn.f64 	%fd1898, %fd1896, %fd1897;
	st.global.f64 	[%rd88+16], %fd1898;
	mov.b64 	%rd743, 4607182418800017408;
	st.global.u64 	[%rd88+8], %rd743;
$L__BB1_365:
	setp.lt.u32 	%p214, %r290, 3;
	mov.u32 	%r1430, %r290;
	@%p214 bra 	$L__BB1_369;
	mov.b32 	%r1431, 0;
	mov.u32 	%r1430, %r290;
$L__BB1_367:
	.pragma "nounroll";
	mul.lo.s32 	%r327, %r1430, 3;
	mul.wide.u32 	%rd744, %r327, 8;
	add.s64 	%rd96, %rd12, %rd744;
	ld.global.f64 	%fd219, [%rd96+16];
	setp.neu.f64 	%p215, %fd219, 0d0000000000000000;
	mul.wide.u32 	%rd745, %r1430, 8;
	add.s64 	%rd97, %rd9, %rd745;
	@%p215 bra 	$L__BB1_419;
	ld.global.f64 	%fd3441, [%rd97];
	bra.uni 	$L__BB1_420;
$L__BB1_369:
	and.b32  	%r1002, %r288, 3;
	setp.eq.s32 	%p220, %r1002, 0;
	@%p220 bra 	$L__BB1_383;
	setp.eq.s32 	%p221, %r294, 0;
	@%p221 bra 	$L__BB1_378;
	mul.lo.s32 	%r322, %r1430, 3;
	mul.wide.u32 	%rd756, %r322, 8;
	add.s64 	%rd90, %rd12, %rd756;
	ld.global.f64 	%fd207, [%rd90+16];
	setp.neu.f64 	%p222, %fd207, 0d0000000000000000;
	mul.wide.u32 	%rd757, %r1430, 8;
	add.s64 	%rd91, %rd9, %rd757;
	@%p222 bra 	$L__BB1_373;
	ld.global.f64 	%fd3438, [%rd91];
	bra.uni 	$L__BB1_374;
$L__BB1_373:
	ld.global.f64 	%fd1919, [%rd91+8];
	mul.f64 	%fd1920, %fd1919, %fd207;
	ld.global.f64 	%fd1921, [%rd91];
	sub.f64 	%fd3438, %fd1921, %fd1920;
	st.global.f64 	[%rd91], %fd3438;
$L__BB1_374:
	ld.global.f64 	%fd1922, [%rd90+8];
	div.rn.f64 	%fd1923, %fd3438, %fd1922;
	st.global.f64 	[%rd91], %fd1923;
	mov.b64 	%rd758, 4607182418800017408;
	st.global.u64 	[%rd90+8], %rd758;
	add.s32 	%r1003, %r1430, -1;
	add.s32 	%r1004, %r322, -3;
	mul.wide.u32 	%rd759, %r1004, 8;
	add.s64 	%rd92, %rd12, %rd759;
	ld.global.f64 	%fd211, [%rd92+16];
	setp.neu.f64 	%p223, %fd211, 0d0000000000000000;
	mul.wide.u32 	%rd760, %r1003, 8;
	add.s64 	%rd93, %rd9, %rd760;
	@%p223 bra 	$L__BB1_376;
	ld.global.f64 	%fd3439, [%rd93];
	bra.uni 	$L__BB1_377;
$L__BB1_376:
	ld.global.f64 	%fd1924, [%rd91];
	mul.f64 	%fd1925, %fd1924, %fd211;
	ld.global.f64 	%fd1926, [%rd93];
	sub.f64 	%fd3439, %fd1926, %fd1925;
	st.global.f64 	[%rd93], %fd3439;
$L__BB1_377:
	ld.global.f64 	%fd1927, [%rd92+8];
	div.rn.f64 	%fd1928, %fd3439, %fd1927;
	st.global.f64 	[%rd93], %fd1928;
	mov.b64 	%rd761, 4607182418800017408;
	st.global.u64 	[%rd92+8], %rd761;
	add.s32 	%r1430, %r1430, -2;
$L__BB1_378:
	setp.ne.s32 	%p224, %r300, 0;
	@%p224 bra 	$L__BB1_383;
	mul.lo.s32 	%r1005, %r1430, 3;
	mul.wide.u32 	%rd762, %r1005, 8;
	add.s64 	%rd94, %rd12, %rd762;
	ld.global.f64 	%fd215, [%rd94+16];
	setp.neu.f64 	%p225, %fd215, 0d0000000000000000;
	mul.wide.u32 	%rd763, %r1430, 8;
	add.s64 	%rd95, %rd9, %rd763;
	@%p225 bra 	$L__BB1_381;
	ld.global.f64 	%fd3440, [%rd95];
	bra.uni 	$L__BB1_382;
$L__BB1_381:
	ld.global.f64 	%fd1929, [%rd95+8];
	mul.f64 	%fd1930, %fd1929, %fd215;
	ld.global.f64 	%fd1931, [%rd95];
	sub.f64 	%fd3440, %fd1931, %fd1930;
	st.global.f64 	[%rd95], %fd3440;
$L__BB1_382:
	ld.global.f64 	%fd1932, [%rd94+8];
	div.rn.f64 	%fd1933, %fd3440, %fd1932;
	st.global.f64 	[%rd95], %fd1933;
	mov.b64 	%rd764, 4607182418800017408;
	st.global.u64 	[%rd94+8], %rd764;
$L__BB1_383:
	@%p202 bra 	$L__BB1_397;
	setp.lt.u32 	%p227, %r288, 15;
	mov.b32 	%r1433, 0;
	@%p227 bra 	$L__BB1_387;
	mov.b32 	%r1435, 0;
$L__BB1_386:
	.pragma "nounroll";
	mul.wide.u32 	%rd765, %r1435, 8;
	add.s64 	%rd766, %rd9, %rd765;
	ld.global.f64 	%fd1934, [%rd766];
	add.s64 	%rd767, %rd10, %rd765;
	st.global.f64 	[%rd767+8], %fd1934;
	ld.global.f64 	%fd1935, [%rd766+8];
	st.global.f64 	[%rd767+16], %fd1935;
	ld.global.f64 	%fd1936, [%rd766+16];
	st.global.f64 	[%rd767+24], %fd1936;
	ld.global.f64 	%fd1937, [%rd766+24];
	st.global.f64 	[%rd767+32], %fd1937;
	ld.global.f64 	%fd1938, [%rd766+32];
	st.global.f64 	[%rd767+40], %fd1938;
	ld.global.f64 	%fd1939, [%rd766+40];
	st.global.f64 	[%rd767+48], %fd1939;
	ld.global.f64 	%fd1940, [%rd766+48];
	st.global.f64 	[%rd767+56], %fd1940;
	ld.global.f64 	%fd1941, [%rd766+56];
	st.global.f64 	[%rd767+64], %fd1941;
	ld.global.f64 	%fd1942, [%rd766+64];
	st.global.f64 	[%rd767+72], %fd1942;
	ld.global.f64 	%fd1943, [%rd766+72];
	st.global.f64 	[%rd767+80], %fd1943;
	ld.global.f64 	%fd1944, [%rd766+80];
	st.global.f64 	[%rd767+88], %fd1944;
	ld.global.f64 	%fd1945, [%rd766+88];
	st.global.f64 	[%rd767+96], %fd1945;
	ld.global.f64 	%fd1946, [%rd766+96];
	st.global.f64 	[%rd767+104], %fd1946;
	ld.global.f64 	%fd1947, [%rd766+104];
	st.global.f64 	[%rd767+112], %fd1947;
	ld.global.f64 	%fd1948, [%rd766+112];
	st.global.f64 	[%rd767+120], %fd1948;
	ld.global.f64 	%fd1949, [%rd766+120];
	add.s32 	%r1435, %r1435, 16;
	st.global.f64 	[%rd767+128], %fd1949;
	and.b32  	%r1433, %r289, -16;
	setp.eq.s32 	%p228, %r1435, %r1433;
	@%p228 bra 	$L__BB1_387;
	bra.uni 	$L__BB1_386;
$L__BB1_387:
	and.b32  	%r1008, %r289, 15;
	setp.eq.s32 	%p229, %r1008, 0;
	@%p229 bra 	$L__BB1_397;
	setp.lt.u32 	%p230, %r296, 7;
	@%p230 bra 	$L__BB1_390;
	mul.wide.u32 	%rd768, %r1433, 8;
	add.s64 	%rd769, %rd9, %rd768;
	ld.global.f64 	%fd1950, [%rd769];
	add.s64 	%rd770, %rd10, %rd768;
	st.global.f64 	[%rd770+8], %fd1950;
	ld.global.f64 	%fd1951, [%rd769+8];
	st.global.f64 	[%rd770+16], %fd1951;
	ld.global.f64 	%fd1952, [%rd769+16];
	st.global.f64 	[%rd770+24], %fd1952;
	ld.global.f64 	%fd1953, [%rd769+24];
	st.global.f64 	[%rd770+32], %fd1953;
	ld.global.f64 	%fd1954, [%rd769+32];
	st.global.f64 	[%rd770+40], %fd1954;
	ld.global.f64 	%fd1955, [%rd769+40];
	st.global.f64 	[%rd770+48], %fd1955;
	ld.global.f64 	%fd1956, [%rd769+48];
	st.global.f64 	[%rd770+56], %fd1956;
	ld.global.f64 	%fd1957, [%rd769+56];
	add.s32 	%r1433, %r1433, 8;
	st.global.f64 	[%rd770+64], %fd1957;
$L__BB1_390:
	setp.eq.s32 	%p231, %r301, 0;
	@%p231 bra 	$L__BB1_397;
	setp.lt.u32 	%p232, %r297, 3;
	@%p232 bra 	$L__BB1_393;
	mul.wide.u32 	%rd771, %r1433, 8;
	add.s64 	%rd772, %rd9, %rd771;
	ld.global.f64 	%fd1958, [%rd772];
	add.s64 	%rd773, %rd10, %rd771;
	st.global.f64 	[%rd773+8], %fd1958;
	ld.global.f64 	%fd1959, [%rd772+8];
	st.global.f64 	[%rd773+16], %fd1959;
	ld.global.f64 	%fd1960, [%rd772+16];
	st.global.f64 	[%rd773+24], %fd1960;
	ld.global.f64 	%fd1961, [%rd772+24];
	add.s32 	%r1433, %r1433, 4;
	st.global.f64 	[%rd773+32], %fd1961;
$L__BB1_393:
	setp.eq.s32 	%p233, %r302, 0;
	@%p233 bra 	$L__BB1_397;
	setp.eq.s32 	%p234, %r302, 1;
	mul.wide.u32 	%rd774, %r1433, 8;
	add.s64 	%rd104, %rd9, %rd774;
	ld.global.f64 	%fd1962, [%rd104];
	add.s64 	%rd105, %rd10, %rd774;
	st.global.f64 	[%rd105+8], %fd1962;
	@%p234 bra 	$L__BB1_397;
	setp.eq.s32 	%p235, %r302, 2;
	ld.global.f64 	%fd1963, [%rd104+8];
	st.global.f64 	[%rd105+16], %fd1963;
	@%p235 bra 	$L__BB1_397;
	ld.global.f64 	%fd1964, [%rd104+16];
	st.global.f64 	[%rd105+24], %fd1964;
$L__BB1_397:
	setp.lt.s32 	%p236, %r594, 2;
	@%p236 bra 	$L__BB1_406;
	setp.lt.u32 	%p237, %r289, 3;
	mov.b32 	%r1438, 0;
	@%p237 bra 	$L__BB1_401;
	mov.b32 	%r1436, 0;
$L__BB1_400:
	.pragma "nounroll";
	mul.wide.u32 	%rd775, %r1436, 8;
	add.s64 	%rd776, %rd10, %rd775;
	ld.global.f64 	%fd1965, [%rd776+8];
	ld.global.f64 	%fd1966, [%rd776];
	sub.f64 	%fd1967, %fd1965, %fd1966;
	add.s64 	%rd777, %rd16, %rd775;
	ld.global.f64 	%fd1968, [%rd777+8];
	ld.global.f64 	%fd1969, [%rd777];
	sub.f64 	%fd1970, %fd1968, %fd1969;
	div.rn.f64 	%fd1971, %fd1967, %fd1970;
	div.rn.f64 	%fd1972, %fd1971, 0d4008000000000000;
	add.s64 	%rd778, %rd7, %rd775;
	st.global.f64 	[%rd778], %fd1972;
	add.s64 	%rd779, %rd11, %rd775;
	ld.global.f64 	%fd1973, [%rd779+8];
	ld.global.f64 	%fd1974, [%rd779];
	sub.f64 	%fd1975, %fd1973, %fd1974;
	ld.global.f64 	%fd1976, [%rd777+8];
	ld.global.f64 	%fd1977, [%rd777];
	sub.f64 	%fd1978, %fd1976, %fd1977;
	div.rn.f64 	%fd1979, %fd1975, %fd1978;
	ld.global.f64 	%fd1980, [%rd776+8];
	ld.global.f64 	%fd1981, [%rd776];
	fma.rn.f64 	%fd1982, %fd1981, 0d4000000000000000, %fd1980;
	mul.f64 	%fd1983, %fd1982, %fd1978;
	div.rn.f64 	%fd1984, %fd1983, 0d4008000000000000;
	sub.f64 	%fd1985, %fd1979, %fd1984;
	add.s64 	%rd780, %rd8, %rd775;
	st.global.f64 	[%rd780], %fd1985;
	ld.global.f64 	%fd1986, [%rd776+16];
	ld.global.f64 	%fd1987, [%rd776+8];
	sub.f64 	%fd1988, %fd1986, %fd1987;
	ld.global.f64 	%fd1989, [%rd777+16];
	ld.global.f64 	%fd1990, [%rd777+8];
	sub.f64 	%fd1991, %fd1989, %fd1990;
	div.rn.f64 	%fd1992, %fd1988, %fd1991;
	div.rn.f64 	%fd1993, %fd1992, 0d4008000000000000;
	st.global.f64 	[%rd778+8], %fd1993;
	ld.global.f64 	%fd1994, [%rd779+16];
	ld.global.f64 	%fd1995, [%rd779+8];
	sub.f64 	%fd1996, %fd1994, %fd1995;
	ld.global.f64 	%fd1997, [%rd777+16];
	ld.global.f64 	%fd1998, [%rd777+8];
	sub.f64 	%fd1999, %fd1997, %fd1998;
	div.rn.f64 	%fd2000, %fd1996, %fd1999;
	ld.global.f64 	%fd2001, [%rd776+16];
	ld.global.f64 	%fd2002, [%rd776+8];
	fma.rn.f64 	%fd2003, %fd2002, 0d4000000000000000, %fd2001;
	mul.f64 	%fd2004, %fd2003, %fd1999;
	div.rn.f64 	%fd2005, %fd2004, 0d4008000000000000;
	sub.f64 	%fd2006, %fd2000, %fd2005;
	st.global.f64 	[%rd780+8], %fd2006;
	ld.global.f64 	%fd2007, [%rd776+24];
	ld.global.f64 	%fd2008, [%rd776+16];
	sub.f64 	%fd2009, %fd2007, %fd2008;
	ld.global.f64 	%fd2010, [%rd777+24];
	ld.global.f64 	%fd2011, [%rd777+16];
	sub.f64 	%fd2012, %fd2010, %fd2011;
	div.rn.f64 	%fd2013, %fd2009, %fd2012;
	div.rn.f64 	%fd2014, %fd2013, 0d4008000000000000;
	st.global.f64 	[%rd778+16], %fd2014;
	ld.global.f64 	%fd2015, [%rd779+24];
	ld.global.f64 	%fd2016, [%rd779+16];
	sub.f64 	%fd2017, %fd2015, %fd2016;
	ld.global.f64 	%fd2018, [%rd777+24];
	ld.global.f64 	%fd2019, [%rd777+16];
	sub.f64 	%fd2020, %fd2018, %fd2019;
	div.rn.f64 	%fd2021, %fd2017, %fd2020;
	ld.global.f64 	%fd2022, [%rd776+24];
	ld.global.f64 	%fd2023, [%rd776+16];
	fma.rn.f64 	%fd2024, %fd2023, 0d4000000000000000, %fd2022;
	mul.f64 	%fd2025, %fd2024, %fd2020;
	div.rn.f64 	%fd2026, %fd2025, 0d4008000000000000;
	sub.f64 	%fd2027, %fd2021, %fd2026;
	st.global.f64 	[%rd780+16], %fd2027;
	add.s32 	%r1436, %r1436, 4;
	ld.global.f64 	%fd2028, [%rd776+32];
	ld.global.f64 	%fd2029, [%rd776+24];
	sub.f64 	%fd2030, %fd2028, %fd2029;
	ld.global.f64 	%fd2031, [%rd777+32];
	ld.global.f64 	%fd2032, [%rd777+24];
	sub.f64 	%fd2033, %fd2031, %fd2032;
	div.rn.f64 	%fd2034, %fd2030, %fd2033;
	div.rn.f64 	%fd2035, %fd2034, 0d4008000000000000;
	st.global.f64 	[%rd778+24], %fd2035;
	ld.global.f64 	%fd2036, [%rd779+32];
	ld.global.f64 	%fd2037, [%rd779+24];
	sub.f64 	%fd2038, %fd2036, %fd2037;
	ld.global.f64 	%fd2039, [%rd777+32];
	ld.global.f64 	%fd2040, [%rd777+24];
	sub.f64 	%fd2041, %fd2039, %fd2040;
	div.rn.f64 	%fd2042, %fd2038, %fd2041;
	ld.global.f64 	%fd2043, [%rd776+32];
	ld.global.f64 	%fd2044, [%rd776+24];
	fma.rn.f64 	%fd2045, %fd2044, 0d4000000000000000, %fd2043;
	mul.f64 	%fd2046, %fd2045, %fd2041;
	div.rn.f64 	%fd2047, %fd2046, 0d4008000000000000;
	sub.f64 	%fd2048, %fd2042, %fd2047;
	st.global.f64 	[%rd780+24], %fd2048;
	and.b32  	%r1438, %r50, -4;
	setp.ne.s32 	%p238, %r1436, %r1438;
	@%p238 bra 	$L__BB1_400;
$L__BB1_401:
	and.b32  	%r1011, %r50, 3;
	setp.eq.s32 	%p239, %r1011, 0;
	@%p239 bra 	$L__BB1_406;
	setp.eq.s32 	%p240, %r298, 1;
	@%p240 bra 	$L__BB1_404;
	mul.wide.u32 	%rd781, %r1438, 8;
	add.s64 	%rd782, %rd10, %rd781;
	ld.global.f64 	%fd2049, [%rd782+8];
	ld.global.f64 	%fd2050, [%rd782];
	sub.f64 	%fd2051, %fd2049, %fd2050;
	add.s64 	%rd783, %rd16, %rd781;
	ld.global.f64 	%fd2052, [%rd783+8];
	ld.global.f64 	%fd2053, [%rd783];
	sub.f64 	%fd2054, %fd2052, %fd2053;
	div.rn.f64 	%fd2055, %fd2051, %fd2054;
	div.rn.f64 	%fd2056, %fd2055, 0d4008000000000000;
	add.s64 	%rd784, %rd7, %rd781;
	st.global.f64 	[%rd784], %fd2056;
	add.s64 	%rd785, %rd11, %rd781;
	ld.global.f64 	%fd2057, [%rd785+8];
	ld.global.f64 	%fd2058, [%rd785];
	sub.f64 	%fd2059, %fd2057, %fd2058;
	ld.global.f64 	%fd2060, [%rd783+8];
	ld.global.f64 	%fd2061, [%rd783];
	sub.f64 	%fd2062, %fd2060, %fd2061;
	div.rn.f64 	%fd2063, %fd2059, %fd2062;
	ld.global.f64 	%fd2064, [%rd782+8];
	ld.global.f64 	%fd2065, [%rd782];
	fma.rn.f64 	%fd2066, %fd2065, 0d4000000000000000, %fd2064;
	mul.f64 	%fd2067, %fd2066, %fd2062;
	div.rn.f64 	%fd2068, %fd2067, 0d4008000000000000;
	sub.f64 	%fd2069, %fd2063, %fd2068;
	add.s64 	%rd786, %rd8, %rd781;
	st.global.f64 	[%rd786], %fd2069;
	add.s32 	%r1438, %r1438, 2;
	ld.global.f64 	%fd2070, [%rd782+16];
	ld.global.f64 	%fd2071, [%rd782+8];
	sub.f64 	%fd2072, %fd2070, %fd2071;
	ld.global.f64 	%fd2073, [%rd783+16];
	ld.global.f64 	%fd2074, [%rd783+8];
	sub.f64 	%fd2075, %fd2073, %fd2074;
	div.rn.f64 	%fd2076, %fd2072, %fd2075;
	div.rn.f64 	%fd2077, %fd2076, 0d4008000000000000;
	st.global.f64 	[%rd784+8], %fd2077;
	ld.global.f64 	%fd2078, [%rd785+16];
	ld.global.f64 	%fd2079, [%rd785+8];
	sub.f64 	%fd2080, %fd2078, %fd2079;
	ld.global.f64 	%fd2081, [%rd783+16];
	ld.global.f64 	%fd2082, [%rd783+8];
	sub.f64 	%fd2083, %fd2081, %fd2082;
	div.rn.f64 	%fd2084, %fd2080, %fd2083;
	ld.global.f64 	%fd2085, [%rd782+16];
	ld.global.f64 	%fd2086, [%rd782+8];
	fma.rn.f64 	%fd2087, %fd2086, 0d4000000000000000, %fd2085;
	mul.f64 	%fd2088, %fd2087, %fd2083;
	div.rn.f64 	%fd2089, %fd2088, 0d4008000000000000;
	sub.f64 	%fd2090, %fd2084, %fd2089;
	st.global.f64 	[%rd786+8], %fd2090;
$L__BB1_404:
	setp.eq.s32 	%p241, %r303, 0;
	@%p241 bra 	$L__BB1_406;
	mul.wide.u32 	%rd787, %r1438, 8;
	add.s64 	%rd788, %rd10, %rd787;
	ld.global.f64 	%fd2091, [%rd788+8];
	ld.global.f64 	%fd2092, [%rd788];
	sub.f64 	%fd2093, %fd2091, %fd2092;
	add.s64 	%rd789, %rd16, %rd787;
	ld.global.f64 	%fd2094, [%rd789+8];
	ld.global.f64 	%fd2095, [%rd789];
	sub.f64 	%fd2096, %fd2094, %fd2095;
	div.rn.f64 	%fd2097, %fd2093, %fd2096;
	div.rn.f64 	%fd2098, %fd2097, 0d4008000000000000;
	add.s64 	%rd790, %rd7, %rd787;
	st.global.f64 	[%rd790], %fd2098;
	add.s64 	%rd791, %rd11, %rd787;
	ld.global.f64 	%fd2099, [%rd791+8];
	ld.global.f64 	%fd2100, [%rd791];
	sub.f64 	%fd2101, %fd2099, %fd2100;
	ld.global.f64 	%fd2102, [%rd789+8];
	ld.global.f64 	%fd2103, [%rd789];
	sub.f64 	%fd2104, %fd2102, %fd2103;
	div.rn.f64 	%fd2105, %fd2101, %fd2104;
	ld.global.f64 	%fd2106, [%rd788+8];
	ld.global.f64 	%fd2107, [%rd788];
	fma.rn.f64 	%fd2108, %fd2107, 0d4000000000000000, %fd2106;
	mul.f64 	%fd2109, %fd2108, %fd2104;
	div.rn.f64 	%fd2110, %fd2109, 0d4008000000000000;
	sub.f64 	%fd2111, %fd2105, %fd2110;
	add.s64 	%rd792, %rd8, %rd787;
	st.global.f64 	[%rd792], %fd2111;
$L__BB1_406:
	ld.global.f64 	%fd2112, [%rd82];
	ld.global.f64 	%fd2113, [%rd25+-16];
	ld.global.f64 	%fd2114, [%rd25+-8];
	add.f64 	%fd2115, %fd2113, %fd2114;
	ld.global.f64 	%fd2116, [%rd24+-8];
	ld.global.f64 	%fd2117, [%rd24+-16];
	sub.f64 	%fd2118, %fd2116, %fd2117;
	fma.rn.f64 	%fd2119, %fd2115, %fd2118, %fd2112;
	st.global.f64 	[%rd82+8], %fd2119;
	mov.b64 	%rd793, 0;
	st.global.u64 	[%rd26], %rd793;
	@%p4 bra 	$L__BB1_418;
	setp.lt.u32 	%p243, %r50, 7;
	mov.b32 	%r1441, 0;
	@%p243 bra 	$L__BB1_410;
	mov.b32 	%r1439, 0;
$L__BB1_409:
	.pragma "nounroll";
	mul.wide.u32 	%rd794, %r1439, 8;
	add.s64 	%rd795, %rd8, %rd794;
	ld.global.f64 	%fd2120, [%rd795];
	mad.lo.s32 	%r1014, %r1439, 5, %r1419;
	mul.wide.u32 	%rd796, %r1014, 8;
	add.s64 	%rd797, %rd5, %rd796;
	st.global.f64 	[%rd797], %fd2120;
	add.s64 	%rd798, %rd10, %rd794;
	ld.global.f64 	%fd2121, [%rd798];
	add.s64 	%rd799, %rd4, %rd796;
	st.global.f64 	[%rd799], %fd2121;
	add.s64 	%rd800, %rd7, %rd794;
	ld.global.f64 	%fd2122, [%rd800];
	add.s64 	%rd801, %rd3, %rd796;
	st.global.f64 	[%rd801], %fd2122;
	ld.global.f64 	%fd2123, [%rd795+8];
	st.global.f64 	[%rd797+40], %fd2123;
	ld.global.f64 	%fd2124, [%rd798+8];
	st.global.f64 	[%rd799+40], %fd2124;
	ld.global.f64 	%fd2125, [%rd800+8];
	st.global.f64 	[%rd801+40], %fd2125;
	ld.global.f64 	%fd2126, [%rd795+16];
	add.s32 	%r1015, %r1014, 10;
	mul.wide.u32 	%rd802, %r1015, 8;
	add.s64 	%rd803, %rd5, %rd802;
	st.global.f64 	[%rd803], %fd2126;
	ld.global.f64 	%fd2127, [%rd798+16];
	add.s64 	%rd804, %rd4, %rd802;
	st.global.f64 	[%rd804], %fd2127;
	ld.global.f64 	%fd2128, [%rd800+16];
	add.s64 	%rd805, %rd3, %rd802;
	st.global.f64 	[%rd805], %fd2128;
	ld.global.f64 	%fd2129, [%rd795+24];
	add.s32 	%r1016, %r1014, 15;
	mul.wide.u32 	%rd806, %r1016, 8;
	add.s64 	%rd807, %rd5, %rd806;
	st.global.f64 	[%rd807], %fd2129;
	ld.global.f64 	%fd2130, [%rd798+24];
	add.s64 	%rd808, %rd4, %rd806;
	st.global.f64 	[%rd808], %fd2130;
	ld.global.f64 	%fd2131, [%rd800+24];
	add.s64 	%rd809, %rd3, %rd806;
	st.global.f64 	[%rd809], %fd2131;
	ld.global.f64 	%fd2132, [%rd795+32];
	add.s32 	%r1017, %r1014, 20;
	mul.wide.u32 	%rd810, %r1017, 8;
	add.s64 	%rd811, %rd5, %rd810;
	st.global.f64 	[%rd811], %fd2132;
	ld.global.f64 	%fd2133, [%rd798+32];
	add.s64 	%rd812, %rd4, %rd810;
	st.global.f64 	[%rd812], %fd2133;
	ld.global.f64 	%fd2134, [%rd800+32];
	add.s64 	%rd813, %rd3, %rd810;
	st.global.f64 	[%rd813], %fd2134;
	ld.global.f64 	%fd2135, [%rd795+40];
	add.s32 	%r1018, %r1014, 25;
	mul.wide.u32 	%rd814, %r1018, 8;
	add.s64 	%rd815, %rd5, %rd814;
	st.global.f64 	[%rd815], %fd2135;
	ld.global.f64 	%fd2136, [%rd798+40];
	add.s64 	%rd816, %rd4, %rd814;
	st.global.f64 	[%rd816], %fd2136;
	ld.global.f64 	%fd2137, [%rd800+40];
	add.s64 	%rd817, %rd3, %rd814;
	st.global.f64 	[%rd817], %fd2137;
	ld.global.f64 	%fd2138, [%rd795+48];
	add.s32 	%r1019, %r1014, 30;
	mul.wide.u32 	%rd818, %r1019, 8;
	add.s64 	%rd819, %rd5, %rd818;
	st.global.f64 	[%rd819], %fd2138;
	ld.global.f64 	%fd2139, [%rd798+48];
	add.s64 	%rd820, %rd4, %rd818;
	st.global.f64 	[%rd820], %fd2139;
	ld.global.f64 	%fd2140, [%rd800+48];
	add.s64 	%rd821, %rd3, %rd818;
	st.global.f64 	[%rd821], %fd2140;
	ld.global.f64 	%fd2141, [%rd795+56];
	add.s32 	%r1020, %r1014, 35;
	mul.wide.u32 	%rd822, %r1020, 8;
	add.s64 	%rd823, %rd5, %rd822;
	st.global.f64 	[%rd823], %fd2141;
	ld.global.f64 	%fd2142, [%rd798+56];
	add.s64 	%rd824, %rd4, %rd822;
	st.global.f64 	[%rd824], %fd2142;
	ld.global.f64 	%fd2143, [%rd800+56];
	add.s64 	%rd825, %rd3, %rd822;
	st.global.f64 	[%rd825], %fd2143;
	add.s32 	%r1439, %r1439, 8;
	setp.ne.s32 	%p244, %r1439, %r299;
	mov.u32 	%r1441, %r299;
	@%p244 bra 	$L__BB1_409;
$L__BB1_410:
	setp.eq.s32 	%p245, %r292, 0;
	@%p245 bra 	$L__BB1_418;
	setp.lt.u32 	%p246, %r293, 3;
	@%p246 bra 	$L__BB1_413;
	mul.wide.u32 	%rd826, %r1441, 8;
	add.s64 	%rd827, %rd8, %rd826;
	ld.global.f64 	%fd2144, [%rd827];
	mad.lo.s32 	%r1021, %r1441, 5, %r1419;
	mul.wide.u32 	%rd828, %r1021, 8;
	add.s64 	%rd829, %rd5, %rd828;
	st.global.f64 	[%rd829], %fd2144;
	add.s64 	%rd830, %rd10, %rd826;
	ld.global.f64 	%fd2145, [%rd830];
	add.s64 	%rd831, %rd4, %rd828;
	st.global.f64 	[%rd831], %fd2145;
	add.s64 	%rd832, %rd7, %rd826;
	ld.global.f64 	%fd2146, [%rd832];
	add.s64 	%rd833, %rd3, %rd828;
	st.global.f64 	[%rd833], %fd2146;
	ld.global.f64 	%fd2147, [%rd827+8];
	add.s32 	%r1022, %r1021, 5;
	mul.wide.u32 	%rd834, %r1022, 8;
	add.s64 	%rd835, %rd5, %rd834;
	st.global.f64 	[%rd835], %fd2147;
	ld.global.f64 	%fd2148, [%rd830+8];
	add.s64 	%rd836, %rd4, %rd834;
	st.global.f64 	[%rd836], %fd2148;
	ld.global.f64 	%fd2149, [%rd832+8];
	add.s64 	%rd837, %rd3, %rd834;
	st.global.f64 	[%rd837], %fd2149;
	ld.global.f64 	%fd2150, [%rd827+16];
	add.s32 	%r1023, %r1021, 10;
	mul.wide.u32 	%rd838, %r1023, 8;
	add.s64 	%rd839, %rd5, %rd838;
	st.global.f64 	[%rd839], %fd2150;
	ld.global.f64 	%fd2151, [%rd830+16];
	add.s64 	%rd840, %rd4, %rd838;
	st.global.f64 	[%rd840], %fd2151;
	ld.global.f64 	%fd2152, [%rd832+16];
	add.s64 	%rd841, %rd3, %rd838;
	st.global.f64 	[%rd841], %fd2152;
	ld.global.f64 	%fd2153, [%rd827+24];
	add.s32 	%r1024, %r1021, 15;
	mul.wide.u32 	%rd842, %r1024, 8;
	add.s64 	%rd843, %rd5, %rd842;
	st.global.f64 	[%rd843], %fd2153;
	ld.global.f64 	%fd2154, [%rd830+24];
	add.s64 	%rd844, %rd4, %rd842;
	st.global.f64 	[%rd844], %fd2154;
	ld.global.f64 	%fd2155, [%rd832+24];
	add.s64 	%rd845, %rd3, %rd842;
	st.global.f64 	[%rd845], %fd2155;
	add.s32 	%r1441, %r1441, 4;
$L__BB1_413:
	setp.eq.s32 	%p247, %r294, 0;
	@%p247 bra 	$L__BB1_418;
	setp.eq.s32 	%p248, %r295, 0;
	@%p248 bra 	$L__BB1_416;
	mul.wide.u32 	%rd846, %r1441, 8;
	add.s64 	%rd847, %rd8, %rd846;
	ld.global.f64 	%fd2156, [%rd847];
	mad.lo.s32 	%r1025, %r1441, 5, %r1419;
	mul.wide.u32 	%rd848, %r1025, 8;
	add.s64 	%rd849, %rd5, %rd848;
	st.global.f64 	[%rd849], %fd2156;
	add.s64 	%rd850, %rd10, %rd846;
	ld.global.f64 	%fd2157, [%rd850];
	add.s64 	%rd851, %rd4, %rd848;
	st.global.f64 	[%rd851], %fd2157;
	add.s64 	%rd852, %rd7, %rd846;
	ld.global.f64 	%fd2158, [%rd852];
	add.s64 	%rd853, %rd3, %rd848;
	st.global.f64 	[%rd853], %fd2158;
	ld.global.f64 	%fd2159, [%rd847+8];
	add.s32 	%r1026, %r1025, 5;
	mul.wide.u32 	%rd854, %r1026, 8;
	add.s64 	%rd855, %rd5, %rd854;
	st.global.f64 	[%rd855], %fd2159;
	ld.global.f64 	%fd2160, [%rd850+8];
	add.s64 	%rd856, %rd4, %rd854;
	st.global.f64 	[%rd856], %fd2160;
	ld.global.f64 	%fd2161, [%rd852+8];
	add.s64 	%rd857, %rd3, %rd854;
	st.global.f64 	[%rd857], %fd2161;
	add.s32 	%r1441, %r1441, 2;
$L__BB1_416:
	setp.eq.s32 	%p249, %r300, 0;
	@%p249 bra 	$L__BB1_418;
	mul.wide.u32 	%rd858, %r1441, 8;
	add.s64 	%rd859, %rd8, %rd858;
	ld.global.f64 	%fd2162, [%rd859];
	mad.lo.s32 	%r1027, %r1441, 5, %r1419;
	mul.wide.u32 	%rd860, %r1027, 8;
	add.s64 	%rd861, %rd5, %rd860;
	st.global.f64 	[%rd861], %fd2162;
	add.s64 	%rd862, %rd10, %rd858;
	ld.global.f64 	%fd2163, [%rd862];
	add.s64 	%rd863, %rd4, %rd860;
	st.global.f64 	[%rd863], %fd2163;
	add.s64 	%rd864, %rd7, %rd858;
	ld.global.f64 	%fd2164, [%rd864];
	add.s64 	%rd865, %rd3, %rd860;
	st.global.f64 	[%rd865], %fd2164;
$L__BB1_418:
	ld.global.f64 	%fd2165, [%rd83];
	sub.f64 	%fd2166, %fd194, %fd2165;
	add.s32 	%r1028, %r1419, %r291;
	mul.wide.u32 	%rd866, %r1028, 8;
	add.s64 	%rd867, %rd6, %rd866;
	ld.global.f64 	%fd2167, [%rd867];
	add.s64 	%rd868, %rd5, %rd866;
	ld.global.f64 	%fd2168, [%rd868];
	fma.rn.f64 	%fd2169, %fd2166, %fd2168, %fd2167;
	add.s64 	%rd869, %rd4, %rd866;
	ld.global.f64 	%fd2170, [%rd869];
	mul.f64 	%fd2171, %fd2166, %fd2170;
	fma.rn.f64 	%fd2172, %fd2166, %fd2171, %fd2169;
	add.s64 	%rd870, %rd3, %rd866;
	ld.global.f64 	%fd2173, [%rd870];
	mul.f64 	%fd2174, %fd2166, %fd2173;
	mul.f64 	%fd2175, %fd2166, %fd2174;
	fma.rn.f64 	%fd2176, %fd2166, %fd2175, %fd2172;
	mul.wide.u32 	%rd871, %r1419, 8;
	add.s64 	%rd872, %rd15, %rd871;
	st.global.f64 	[%rd872], %fd2176;
	add.s32 	%r1419, %r1419, 1;
	ld.global.u32 	%r352, [%rd21+3128];
	setp.lt.s32 	%p250, %r1419, %r352;
	@%p250 bra 	$L__BB1_320;
	bra.uni 	$L__BB1_343;
$L__BB1_419:
	ld.global.f64 	%fd1899, [%rd97+8];
	mul.f64 	%fd1900, %fd1899, %fd219;
	ld.global.f64 	%fd1901, [%rd97];
	sub.f64 	%fd3441, %fd1901, %fd1900;
	st.global.f64 	[%rd97], %fd3441;
$L__BB1_420:
	ld.global.f64 	%fd1902, [%rd96+8];
	div.rn.f64 	%fd1903, %fd3441, %fd1902;
	st.global.f64 	[%rd97], %fd1903;
	mov.b64 	%rd746, 4607182418800017408;
	st.global.u64 	[%rd96+8], %rd746;
	add.s32 	%r995, %r1430, -1;
	add.s32 	%r996, %r327, -3;
	mul.wide.u32 	%rd747, %r996, 8;
	add.s64 	%rd98, %rd12, %rd747;
	ld.global.f64 	%fd223, [%rd98+16];
	setp.neu.f64 	%p216, %fd223, 0d0000000000000000;
	mul.wide.u32 	%rd748, %r995, 8;
	add.s64 	%rd99, %rd9, %rd748;
	@%p216 bra 	$L__BB1_422;
	ld.global.f64 	%fd3442, [%rd99];
	bra.uni 	$L__BB1_423;
$L__BB1_422:
	ld.global.f64 	%fd1904, [%rd97];
	mul.f64 	%fd1905, %fd1904, %fd223;
	ld.global.f64 	%fd1906, [%rd99];
	sub.f64 	%fd3442, %fd1906, %fd1905;
	st.global.f64 	[%rd99], %fd3442;
$L__BB1_423:
	ld.global.f64 	%fd1907, [%rd98+8];
	div.rn.f64 	%fd1908, %fd3442, %fd1907;
	st.global.f64 	[%rd99], %fd1908;
	mov.b64 	%rd749, 4607182418800017408;
	st.global.u64 	[%rd98+8], %rd749;
	add.s32 	%r997, %r1430, -2;
	add.s32 	%r998, %r327, -6;
	mul.wide.u32 	%rd750, %r998, 8;
	add.s64 	%rd100, %rd12, %rd750;
	ld.global.f64 	%fd227, [%rd100+16];
	setp.neu.f64 	%p217, %fd227, 0d0000000000000000;
	mul.wide.u32 	%rd751, %r997, 8;
	add.s64 	%rd101, %rd9, %rd751;
	@%p217 bra 	$L__BB1_425;
	ld.global.f64 	%fd3443, [%rd101];
	bra.uni 	$L__BB1_426;
$L__BB1_425:
	ld.global.f64 	%fd1909, [%rd99];
	mul.f64 	%fd1910, %fd1909, %fd227;
	ld.global.f64 	%fd1911, [%rd101];
	sub.f64 	%fd3443, %fd1911, %fd1910;
	st.global.f64 	[%rd101], %fd3443;
$L__BB1_426:
	ld.global.f64 	%fd1912, [%rd100+8];
	div.rn.f64 	%fd1913, %fd3443, %fd1912;
	st.global.f64 	[%rd101], %fd1913;
	mov.b64 	%rd752, 4607182418800017408;
	st.global.u64 	[%rd100+8], %rd752;
	add.s32 	%r999, %r1430, -3;
	add.s32 	%r1000, %r327, -9;
	mul.wide.u32 	%rd753, %r1000, 8;
	add.s64 	%rd102, %rd12, %rd753;
	ld.global.f64 	%fd231, [%rd102+16];
	setp.neu.f64 	%p218, %fd231, 0d0000000000000000;
	mul.wide.u32 	%rd754, %r999, 8;
	add.s64 	%rd103, %rd9, %rd754;
	@%p218 bra 	$L__BB1_428;
	ld.global.f64 	%fd3444, [%rd103];
	bra.uni 	$L__BB1_429;
$L__BB1_428:
	ld.global.f64 	%fd1914, [%rd101];
	mul.f64 	%fd1915, %fd1914, %fd231;
	ld.global.f64 	%fd1916, [%rd103];
	sub.f64 	%fd3444, %fd1916, %fd1915;
	st.global.f64 	[%rd103], %fd3444;
$L__BB1_429:
	ld.global.f64 	%fd1917, [%rd102+8];
	div.rn.f64 	%fd1918, %fd3444, %fd1917;
	st.global.f64 	[%rd103], %fd1918;
	mov.b64 	%rd755, 4607182418800017408;
	st.global.u64 	[%rd102+8], %rd755;
	add.s32 	%r1430, %r1430, -4;
	add.s32 	%r1431, %r1431, 4;
	and.b32  	%r1001, %r288, -4;
	setp.eq.s32 	%p219, %r1431, %r1001;
	@%p219 bra 	$L__BB1_369;
	bra.uni 	$L__BB1_367;
$L__BB1_430:
	fma.rn.f64 	%fd2181, %fd3445, 0d7FF0000000000000, 0d7FF0000000000000;
	{
	.reg .b32 %temp; 
	mov.b64 	{%temp, %r1040}, %fd3445;
	}
	and.b32  	%r1041, %r1040, 2147483647;
	setp.eq.s32 	%p257, %r1041, 0;
	selp.f64 	%fd3447, 0dFFF0000000000000, %fd2181, %p257;
$L__BB1_431:
	mul.f64 	%fd2213, %fd3447, 0d3C695355BAAAFAD3;
	fma.rn.f64 	%fd2214, %fd3447, 0d3FDBCB7B1526E50E, %fd2213;
	mul.wide.u32 	%rd881, %r1444, 8;
	add.s64 	%rd107, %rd16, %rd881;
	st.global.f64 	[%rd107], %fd2214;
	ld.global.f64 	%fd3448, [%rd106+3128];
	{
	.reg .b32 %temp; 
	mov.b64 	{%temp, %r1449}, %fd3448;
	}
	{
	.reg .b32 %temp; 
	mov.b64 	{%r1450, %temp}, %fd3448;
	}
	setp.gt.s32 	%p259, %r1449, 1048575;
	mov.b32 	%r1451, -1023;
	@%p259 bra 	$L__BB1_433;
	mul.f64 	%fd3448, %fd3448, 0d4350000000000000;
	{
	.reg .b32 %temp; 
	mov.b64 	{%temp, %r1449}, %fd3448;
	}
	{
	.reg .b32 %temp; 
	mov.b64 	{%r1450, %temp}, %fd3448;
	}
	mov.b32 	%r1451, -1077;
$L__BB1_433:
	add.s32 	%r1052, %r1449, -1;
	setp.lt.u32 	%p260, %r1052, 2146435071;
	@%p260 bra 	$L__BB1_435;
	fma.rn.f64 	%fd2215, %fd3448, 0d7FF0000000000000, 0d7FF0000000000000;
	{
	.reg .b32 %temp; 
	mov.b64 	{%temp, %r1053}, %fd3448;
	}
	and.b32  	%r1054, %r1053, 2147483647;
	setp.eq.s32 	%p261, %r1054, 0;
	selp.f64 	%fd3450, 0dFFF0000000000000, %fd2215, %p261;
	bra.uni 	$L__BB1_438;
$L__BB1_435:
	shr.u32 	%r1055, %r1449, 20;
	add.s32 	%r1452, %r1451, %r1055;
	and.b32  	%r1056, %r1449, 1048575;
	or.b32  	%r1057, %r1056, 1072693248;
	mov.b64 	%fd3449, {%r1450, %r1057};
	setp.lt.u32 	%p262, %r1057, 1073127583;
	@%p262 bra 	$L__BB1_437;
	{
	.reg .b32 %temp; 
	mov.b64 	{%r1058, %temp}, %fd3449;
	}
	{
	.reg .b32 %temp; 
	mov.b64 	{%temp, %r1059}, %fd3449;
	}
	add.s32 	%r1060, %r1059, -1048576;
	mov.b64 	%fd3449, {%r1058, %r1060};
	add.s32 	%r1452, %r1452, 1;
$L__BB1_437:
	add.f64 	%fd2216, %fd3449, 0dBFF0000000000000;
	add.f64 	%fd2217, %fd3449, 0d3FF0000000000000;
	rcp.approx.ftz.f64 	%fd2218, %fd2217;
	neg.f64 	%fd2219, %fd2217;
	fma.rn.f64 	%fd2220, %fd2219, %fd2218, 0d3FF0000000000000;
	fma.rn.f64 	%fd2221, %fd2220, %fd2220, %fd2220;
	fma.rn.f64 	%fd2222, %fd2221, %fd2218, %fd2218;
	mul.f64 	%fd2223, %fd2216, %fd2222;
	fma.rn.f64 	%fd2224, %fd2216, %fd2222, %fd2223;
	mul.f64 	%fd2225, %fd2224, %fd2224;
	fma.rn.f64 	%fd2226, %fd2225, 0d3EB1380B3AE80F1E, 0d3ED0EE258B7A8B04;
	fma.rn.f64 	%fd2227, %fd2226, %fd2225, 0d3EF3B2669F02676F;
	fma.rn.f64 	%fd2228, %fd2227, %fd2225, 0d3F1745CBA9AB0956;
	fma.rn.f64 	%fd2229, %fd2228, %fd2225, 0d3F3C71C72D1B5154;
	fma.rn.f64 	%fd2230, %fd2229, %fd2225, 0d3F624924923BE72D;
	fma.rn.f64 	%fd2231, %fd2230, %fd2225, 0d3F8999999999A3C4;
	fma.rn.f64 	%fd2232, %fd2231, %fd2225, 0d3FB5555555555554;
	sub.f64 	%fd2233, %fd2216, %fd2224;
	add.f64 	%fd2234, %fd2233, %fd2233;
	neg.f64 	%fd2235, %fd2224;
	fma.rn.f64 	%fd2236, %fd2235, %fd2216, %fd2234;
	mul.f64 	%fd2237, %fd2222, %fd2236;
	mul.f64 	%fd2238, %fd2225, %fd2232;
	fma.rn.f64 	%fd2239, %fd2238, %fd2224, %fd2237;
	xor.b32  	%r1061, %r1452, -2147483648;
	mov.b32 	%r1062, 1127219200;
	mov.b64 	%fd2240, {%r1061, %r1062};
	sub.f64 	%fd2241, %fd2240, %fd236;
	fma.rn.f64 	%fd2242, %fd2241, 0d3FE62E42FEFA39EF, %fd2224;
	fma.rn.f64 	%fd2243, %fd2241, 0dBFE62E42FEFA39EF, %fd2242;
	sub.f64 	%fd2244, %fd2243, %fd2224;
	sub.f64 	%fd2245, %fd2239, %fd2244;
	fma.rn.f64 	%fd2246, %fd2241, 0d3C7ABC9E3B39803F, %fd2245;
	add.f64 	%fd3450, %fd2242, %fd2246;
$L__BB1_438:
	mul.f64 	%fd2247, %fd3450, 0d3C695355BAAAFAD3;
	fma.rn.f64 	%fd2248, %fd3450, 0d3FDBCB7B1526E50E, %fd2247;
	st.global.f64 	[%rd107+8], %fd2248;
	add.s32 	%r1444, %r1444, 2;
	setp.ne.s32 	%p263, %r1444, %r1453;
	@%p263 bra 	$L__BB1_349;
$L__BB1_439:
	and.b32  	%r1063, %r594, 1;
	setp.eq.b32 	%p264, %r1063, 1;
	not.pred 	%p265, %p264;
	@%p265 bra 	$L__BB1_448;
	mad.lo.s32 	%r1065, %r1453, 391, %r3;
	mul.wide.s32 	%rd882, %r1065, 8;
	add.s64 	%rd883, %rd1, %rd882;
	ld.global.f64 	%fd3451, [%rd883];
	{
	.reg .b32 %temp; 
	mov.b64 	{%temp, %r1454}, %fd3451;
	}
	{
	.reg .b32 %temp; 
	mov.b64 	{%r1455, %temp}, %fd3451;
	}
	setp.gt.s32 	%p266, %r1454, 1048575;
	mov.b32 	%r1456, -1023;
	@%p266 bra 	$L__BB1_442;
	mul.f64 	%fd3451, %fd3451, 0d4350000000000000;
	{
	.reg .b32 %temp; 
	mov.b64 	{%temp, %r1454}, %fd3451;
	}
	{
	.reg .b32 %temp; 
	mov.b64 	{%r1455, %temp}, %fd3451;
	}
	mov.b32 	%r1456, -1077;
$L__BB1_442:
	add.s32 	%r1067, %r1454, -1;
	setp.lt.u32 	%p267, %r1067, 2146435071;
	@%p267 bra 	$L__BB1_444;
	fma.rn.f64 	%fd2249, %fd3451, 0d7FF0000000000000, 0d7FF0000000000000;
	{
	.reg .b32 %temp; 
	mov.b64 	{%temp, %r1068}, %fd3451;
	}
	and.b32  	%r1069, %r1068, 2147483647;
	setp.eq.s32 	%p268, %r1069, 0;
	selp.f64 	%fd3453, 0dFFF0000000000000, %fd2249, %p268;
	bra.uni 	$L__BB1_447;
$L__BB1_444:
	shr.u32 	%r1070, %r1454, 20;
	add.s32 	%r1457, %r1456, %r1070;
	and.b32  	%r1071, %r1454, 1048575;
	or.b32  	%r1072, %r1071, 1072693248;
	mov.b64 	%fd3452, {%r1455, %r1072};
	setp.lt.u32 	%p269, %r1072, 1073127583;
	@%p269 bra 	$L__BB1_446;
	{
	.reg .b32 %temp; 
	mov.b64 	{%r1073, %temp}, %fd3452;
	}
	{
	.reg .b32 %temp; 
	mov.b64 	{%temp, %r1074}, %fd3452;
	}
	add.s32 	%r1075, %r1074, -1048576;
	mov.b64 	%fd3452, {%r1073, %r1075};
	add.s32 	%r1457, %r1457, 1;
$L__BB1_446:
	add.f64 	%fd2250, %fd3452, 0dBFF0000000000000;
	add.f64 	%fd2251, %fd3452, 0d3FF0000000000000;
	rcp.approx.ftz.f64 	%fd2252, %fd2251;
	neg.f64 	%fd2253, %fd2251;
	fma.rn.f64 	%fd2254, %fd2253, %fd2252, 0d3FF0000000000000;
	fma.rn.f64 	%fd2255, %fd2254, %fd2254, %fd2254;
	fma.rn.f64 	%fd2256, %fd2255, %fd2252, %fd2252;
	mul.f64 	%fd2257, %fd2250, %fd2256;
	fma.rn.f64 	%fd2258, %fd2250, %fd2256, %fd2257;
	mul.f64 	%fd2259, %fd2258, %fd2258;
	fma.rn.f64 	%fd2260, %fd2259, 0d3EB1380B3AE80F1E, 0d3ED0EE258B7A8B04;
	fma.rn.f64 	%fd2261, %fd2260, %fd2259, 0d3EF3B2669F02676F;
	fma.rn.f64 	%fd2262, %fd2261, %fd2259, 0d3F1745CBA9AB0956;
	fma.rn.f64 	%fd2263, %fd2262, %fd2259, 0d3F3C71C72D1B5154;
	fma.rn.f64 	%fd2264, %fd2263, %fd2259, 0d3F624924923BE72D;
	fma.rn.f64 	%fd2265, %fd2264, %fd2259, 0d3F8999999999A3C4;
	fma.rn.f64 	%fd2266, %fd2265, %fd2259, 0d3FB5555555555554;
	sub.f64 	%fd2267, %fd2250, %fd2258;
	add.f64 	%fd2268, %fd2267, %fd2267;
	neg.f64 	%fd2269, %fd2258;
	fma.rn.f64 	%fd2270, %fd2269, %fd2250, %fd2268;
	mul.f64 	%fd2271, %fd2256, %fd2270;
	mul.f64 	%fd2272, %fd2259, %fd2266;
	fma.rn.f64 	%fd2273, %fd2272, %fd2258, %fd2271;
	xor.b32  	%r1076, %r1457, -2147483648;
	mov.b32 	%r1077, 1127219200;
	mov.b64 	%fd2274, {%r1076, %r1077};
	sub.f64 	%fd2275, %fd2274, %fd236;
	fma.rn.f64 	%fd2276, %fd2275, 0d3FE62E42FEFA39EF, %fd2258;
	fma.rn.f64 	%fd2277, %fd2275, 0dBFE62E42FEFA39EF, %fd2276;
	sub.f64 	%fd2278, %fd2277, %fd2258;
	sub.f64 	%fd2279, %fd2273, %fd2278;
	fma.rn.f64 	%fd2280, %fd2275, 0d3C7ABC9E3B39803F, %fd2279;
	add.f64 	%fd3453, %fd2276, %fd2280;
$L__BB1_447:
	mul.f64 	%fd2281, %fd3453, 0d3C695355BAAAFAD3;
	fma.rn.f64 	%fd2282, %fd3453, 0d3FDBCB7B1526E50E, %fd2281;
	mul.wide.u32 	%rd884, %r1453, 8;
	add.s64 	%rd885, %rd16, %rd884;
	st.global.f64 	[%rd885], %fd2282;
$L__BB1_448:
	{
	.reg .b32 %temp; 
	mov.b64 	{%temp, %r1458}, %fd3454;
	}
	{
	.reg .b32 %temp; 
	mov.b64 	{%r1459, %temp}, %fd3454;
	}
	setp.gt.s32 	%p270, %r1458, 1048575;
	mov.b32 	%r1460, -1023;
	@%p270 bra 	$L__BB1_450;
	mul.f64 	%fd3454, %fd3454, 0d4350000000000000;
	{
	.reg .b32 %temp; 
	mov.b64 	{%temp, %r1458}, %fd3454;
	}
	{
	.reg .b32 %temp; 
	mov.b64 	{%r1459, %temp}, %fd3454;
	}
	mov.b32 	%r1460, -1077;
$L__BB1_450:
	add.s32 	%r1080, %r1458, -1;
	setp.gt.u32 	%p271, %r1080, 2146435070;
	@%p271 bra 	$L__BB1_454;
	shr.u32 	%r1083, %r1458, 20;
	add.s32 	%r1461, %r1460, %r1083;
	and.b32  	%r1084, %r1458, 1048575;
	or.b32  	%r1085, %r1084, 1072693248;
	mov.b64 	%fd3455, {%r1459, %r1085};
	setp.lt.u32 	%p273, %r1085, 1073127583;
	@%p273 bra 	$L__BB1_453;
	{
	.reg .b32 %temp; 
	mov.b64 	{%r1086, %temp}, %fd3455;
	}
	{
	.reg .b32 %temp; 
	mov.b64 	{%temp, %r1087}, %fd3455;
	}
	add.s32 	%r1088, %r1087, -1048576;
	mov.b64 	%fd3455, {%r1086, %r1088};
	add.s32 	%r1461, %r1461, 1;
$L__BB1_453:
	add.f64 	%fd2284, %fd3455, 0dBFF0000000000000;
	add.f64 	%fd2285, %fd3455, 0d3FF0000000000000;
	rcp.approx.ftz.f64 	%fd2286, %fd2285;
	neg.f64 	%fd2287, %fd2285;
	fma.rn.f64 	%fd2288, %fd2287, %fd2286, 0d3FF0000000000000;
	fma.rn.f64 	%fd2289, %fd2288, %fd2288, %fd2288;
	fma.rn.f64 	%fd2290, %fd2289, %fd2286, %fd2286;
	mul.f64 	%fd2291, %fd2284, %fd2290;
	fma.rn.f64 	%fd2292, %fd2284, %fd2290, %fd2291;
	mul.f64 	%fd2293, %fd2292, %fd2292;
	fma.rn.f64 	%fd2294, %fd2293, 0d3EB1380B3AE80F1E, 0d3ED0EE258B7A8B04;
	fma.rn.f64 	%fd2295, %fd2294, %fd2293, 0d3EF3B2669F02676F;
	fma.rn.f64 	%fd2296, %fd2295, %fd2293, 0d3F1745CBA9AB0956;
	fma.rn.f64 	%fd2297, %fd2296, %fd2293, 0d3F3C71C72D1B5154;
	fma.rn.f64 	%fd2298, %fd2297, %fd2293, 0d3F624924923BE72D;
	fma.rn.f64 	%fd2299, %fd2298, %fd2293, 0d3F8999999999A3C4;
	fma.rn.f64 	%fd2300, %fd2299, %fd2293, 0d3FB5555555555554;
	sub.f64 	%fd2301, %fd2284, %fd2292;
	add.f64 	%fd2302, %fd2301, %fd2301;
	neg.f64 	%fd2303, %fd2292;
	fma.rn.f64 	%fd2304, %fd2303, %fd2284, %fd2302;
	mul.f64 	%fd2305, %fd2290, %fd2304;
	mul.f64 	%fd2306, %fd2293, %fd2300;
	fma.rn.f64 	%fd2307, %fd2306, %fd2292, %fd2305;
	xor.b32  	%r1089, %r1461, -2147483648;
	mov.b32 	%r1090, 1127219200;
	mov.b64 	%fd2308, {%r1089, %r1090};
	mov.b32 	%r1091, -2147483648;
	mov.b64 	%fd2309, {%r1091, %r1090};
	sub.f64 	%fd2310, %fd2308, %fd2309;
	fma.rn.f64 	%fd2311, %fd2310, 0d3FE62E42FEFA39EF, %fd2292;
	fma.rn.f64 	%fd2312, %fd2310, 0dBFE62E42FEFA39EF, %fd2311;
	sub.f64 	%fd2313, %fd2312, %fd2292;
	sub.f64 	%fd2314, %fd2307, %fd2313;
	fma.rn.f64 	%fd2315, %fd2310, 0d3C7ABC9E3B39803F, %fd2314;
	add.f64 	%fd3456, %fd2311, %fd2315;
	bra.uni 	$L__BB1_455;
$L__BB1_454:
	fma.rn.f64 	%fd2283, %fd3454, 0d7FF0000000000000, 0d7FF0000000000000;
	{
	.reg .b32 %temp; 
	mov.b64 	{%temp, %r1081}, %fd3454;
	}
	and.b32  	%r1082, %r1081, 2147483647;
	setp.eq.s32 	%p272, %r1082, 0;
	selp.f64 	%fd3456, 0dFFF0000000000000, %fd2283, %p272;
$L__BB1_455:
	mul.f64 	%fd2316, %fd3456, 0d3C695355BAAAFAD3;
	fma.rn.f64 	%fd272, %fd3456, 0d3FDBCB7B1526E50E, %fd2316;
	ld.global.u32 	%r399, [%rd20];
	mov.b32 	%r1462, 0;
$L__BB1_456:
	mov.u32 	%r400, %r1462;
	setp.eq.s32 	%p274, %r400, %r51;
	mov.b32 	%r1463, 0;
	@%p274 bra 	$L__BB1_458;
	add.s32 	%r1462, %r400, 1;
	mul.wide.u32 	%rd886, %r400, 8;
	add.s64 	%rd887, %rd16, %rd886;
	ld.global.f64 	%fd2317, [%rd887+8];
	setp.geu.f64 	%p275, %fd272, %fd2317;
	mov.u32 	%r1463, %r400;
	@%p275 bra 	$L__BB1_456;
$L__BB1_458:
	ld.global.u32 	%r1094, [%rd21+6256];
	setp.lt.s32 	%p276, %r1094, 1;
	@%p276 bra 	$L__BB1_486;
	mad.lo.s32 	%r1096, %r1, 246, %r399;
	add.s32 	%r403, %r1096, 164;
	add.s32 	%r404, %r594, -3;
	add.s32 	%r405, %r594, -2;
	mul.wide.s32 	%rd888, %r404, 8;
	add.s64 	%rd108, %rd9, %rd888;
	add.s32 	%r406, %r594, -4;
	mul.wide.s32 	%rd889, %r405, 8;
	add.s64 	%rd109, %rd8, %rd889;
	mul.wide.u32 	%rd890, %r1463, 8;
	add.s64 	%rd110, %rd16, %rd890;
	mul.lo.s32 	%r407, %r1463, 5;
	and.b32  	%r408, %r594, 7;
	add.s32 	%r409, %r408, -1;
	and.b32  	%r410, %r594, 3;
	add.s32 	%r411, %r410, -1;
	add.s32 	%r1097, %r594, 14;
	and.b32  	%r1098, %r1097, 15;
	add.s32 	%r412, %r1098, -1;
	add.s32 	%r1099, %r594, 6;
	and.b32  	%r1100, %r1099, 7;
	add.s32 	%r413, %r1100, -1;
	add.s32 	%r1101, %r594, 3;
	and.b32  	%r414, %r1101, 3;
	and.b32  	%r415, %r594, 2147483640;
	and.b32  	%r416, %r594, 1;
	and.b32  	%r417, %r1097, 7;
	and.b32  	%r418, %r1099, 3;
	and.b32  	%r419, %r1101, 1;
	mov.b32 	%r1464, 0;
$L__BB1_460:
	@%p4 bra 	$L__BB1_472;
	setp.lt.u32 	%p278, %r50, 7;
	mad.lo.s32 	%r421, %r1464, 17220, %r403;
	mov.b32 	%r1466, 0;
	@%p278 bra 	$L__BB1_464;
	mov.b32 	%r1468, 0;
$L__BB1_463:
	.pragma "nounroll";
	mad.lo.s32 	%r1104, %r1468, 68880, %r421;
	mul.wide.s32 	%rd891, %r1104, 8;
	add.s64 	%rd892, %rd2, %rd891;
	ld.global.f64 	%fd2318, [%rd892];
	mul.wide.u32 	%rd893, %r1468, 8;
	add.s64 	%rd894, %rd11, %rd893;
	st.global.f64 	[%rd894], %fd2318;
	mad.lo.s32 	%r1105, %r1468, 5, %r1464;
	mul.wide.u32 	%rd895, %r1105, 8;
	add.s64 	%rd896, %rd6, %rd895;
	st.global.f64 	[%rd896], %fd2318;
	ld.global.f64 	%fd2319, [%rd892+551040];
	st.global.f64 	[%rd894+8], %fd2319;
	st.global.f64 	[%rd896+40], %fd2319;
	ld.global.f64 	%fd2320, [%rd892+1102080];
	st.global.f64 	[%rd894+16], %fd2320;
	add.s32 	%r1106, %r1105, 10;
	mul.wide.u32 	%rd897, %r1106, 8;
	add.s64 	%rd898, %rd6, %rd897;
	st.global.f64 	[%rd898], %fd2320;
	ld.global.f64 	%fd2321, [%rd892+1653120];
	st.global.f64 	[%rd894+24], %fd2321;
	add.s32 	%r1107, %r1105, 15;
	mul.wide.u32 	%rd899, %r1107, 8;
	add.s64 	%rd900, %rd6, %rd899;
	st.global.f64 	[%rd900], %fd2321;
	ld.global.f64 	%fd2322, [%rd892+2204160];
	st.global.f64 	[%rd894+32], %fd2322;
	add.s32 	%r1108, %r1105, 20;
	mul.wide.u32 	%rd901, %r1108, 8;
	add.s64 	%rd902, %rd6, %rd901;
	st.global.f64 	[%rd902], %fd2322;
	ld.global.f64 	%fd2323, [%rd892+2755200];
	st.global.f64 	[%rd894+40], %fd2323;
	add.s32 	%r1109, %r1105, 25;
	mul.wide.u32 	%rd903, %r1109, 8;
	add.s64 	%rd904, %rd6, %rd903;
	st.global.f64 	[%rd904], %fd2323;
	ld.global.f64 	%fd2324, [%rd892+3306240];
	st.global.f64 	[%rd894+48], %fd2324;
	add.s32 	%r1110, %r1105, 30;
	mul.wide.u32 	%rd905, %r1110, 8;
	add.s64 	%rd906, %rd6, %rd905;
	st.global.f64 	[%rd906], %fd2324;
	ld.global.f64 	%fd2325, [%rd892+3857280];
	st.global.f64 	[%rd894+56], %fd2325;
	add.s32 	%r1111, %r1105, 35;
	mul.wide.u32 	%rd907, %r1111, 8;
	add.s64 	%rd908, %rd6, %rd907;
	st.global.f64 	[%rd908], %fd2325;
	add.s32 	%r1468, %r1468, 8;
	setp.eq.s32 	%p279, %r1468, %r415;
	mov.u32 	%r1466, %r415;
	@%p279 bra 	$L__BB1_464;
	bra.uni 	$L__BB1_463;
$L__BB1_464:
	setp.eq.s32 	%p280, %r408, 0;
	@%p280 bra 	$L__BB1_472;
	setp.lt.u32 	%p281, %r409, 3;
	@%p281 bra 	$L__BB1_467;
	mad.lo.s32 	%r1112, %r1466, 68880, %r421;
	mul.wide.s32 	%rd909, %r1112, 8;
	add.s64 	%rd910, %rd2, %rd909;
	ld.global.f64 	%fd2326, [%rd910];
	mul.wide.u32 	%rd911, %r1466, 8;
	add.s64 	%rd912, %rd11, %rd911;
	st.global.f64 	[%rd912], %fd2326;
	mad.lo.s32 	%r1113, %r1466, 5, %r1464;
	mul.wide.u32 	%rd913, %r1113, 8;
	add.s64 	%rd914, %rd6, %rd913;
	st.global.f64 	[%rd914], %fd2326;
	ld.global.f64 	%fd2327, [%rd910+551040];
	st.global.f64 	[%rd912+8], %fd2327;
	add.s32 	%r1114, %r1113, 5;
	mul.wide.u32 	%rd915, %r1114, 8;
	add.s64 	%rd916, %rd6, %rd915;
	st.global.f64 	[%rd916], %fd2327;
	ld.global.f64 	%fd2328, [%rd910+1102080];
	st.global.f64 	[%rd912+16], %fd2328;
	add.s32 	%r1115, %r1113, 10;
	mul.wide.u32 	%rd917, %r1115, 8;
	add.s64 	%rd918, %rd6, %rd917;
	st.global.f64 	[%rd918], %fd2328;
	ld.global.f64 	%fd2329, [%rd910+1653120];
	st.global.f64 	[%rd912+24], %fd2329;
	add.s32 	%r1116, %r1113, 15;
	mul.wide.u32 	%rd919, %r1116, 8;
	add.s64 	%rd920, %rd6, %rd919;
	st.global.f64 	[%rd920], %fd2329;
	add.s32 	%r1466, %r1466, 4;
$L__BB1_467:
	setp.eq.s32 	%p282, %r410, 0;
	@%p282 bra 	$L__BB1_472;
	setp.eq.s32 	%p283, %r411, 0;
	@%p283 bra 	$L__BB1_470;
	mad.lo.s32 	%r1117, %r1466, 68880, %r421;
	mul.wide.s32 	%rd921, %r1117, 8;
	add.s64 	%rd922, %rd2, %rd921;
	ld.global.f64 	%fd2330, [%rd922];
	mul.wide.u32 	%rd923, %r1466, 8;
	add.s64 	%rd924, %rd11, %rd923;
	st.global.f64 	[%rd924], %fd2330;
	mad.lo.s32 	%r1118, %r1466, 5, %r1464;
	mul.wide.u32 	%rd925, %r1118, 8;
	add.s64 	%rd926, %rd6, %rd925;
	st.global.f64 	[%rd926], %fd2330;
	ld.global.f64 	%fd2331, [%rd922+551040];
	st.global.f64 	[%rd924+8], %fd2331;
	add.s32 	%r1119, %r1118, 5;
	mul.wide.u32 	%rd927, %r1119, 8;
	add.s64 	%rd928, %rd6, %rd927;
	st.global.f64 	[%rd928], %fd2331;
	add.s32 	%r1466, %r1466, 2;
$L__BB1_470:
	setp.eq.s32 	%p284, %r416, 0;
	@%p284 bra 	$L__BB1_472;
	mad.lo.s32 	%r1120, %r1466, 68880, %r421;
	mul.wide.s32 	%rd929, %r1120, 8;
	add.s64 	%rd930, %rd2, %rd929;
	ld.global.f64 	%fd2332, [%rd930];
	mul.wide.u32 	%rd931, %r1466, 8;
	add.s64 	%rd932, %rd11, %rd931;
	st.global.f64 	[%rd932], %fd2332;
	mad.lo.s32 	%r1121, %r1466, 5, %r1464;
	mul.wide.u32 	%rd933, %r1121, 8;
	add.s64 	%rd934, %rd6, %rd933;
	st.global.f64 	[%rd934], %fd2332;
$L__BB1_472:
	setp.lt.s32 	%p285, %r594, 3;
	@%p285 bra 	$L__BB1_478;
	setp.eq.s32 	%p286, %r404, 0;
	mov.b32 	%r1470, 1;
	@%p286 bra 	$L__BB1_476;
	mov.b32 	%r1469, 1;
$L__BB1_475:
	mul.wide.u32 	%rd935, %r1469, 8;
	add.s64 	%rd936, %rd16, %rd935;
	ld.global.f64 	%fd2333, [%rd936+8];
	ld.global.f64 	%fd2334, [%rd936];
	sub.f64 	%fd2335, %fd2333, %fd2334;
	div.rn.f64 	%fd2336, %fd2335, 0d4008000000000000;
	ld.global.f64 	%fd2337, [%rd936+-8];
	sub.f64 	%fd2338, %fd2334, %fd2337;
	div.rn.f64 	%fd2339, %fd2338, 0d4008000000000000;
	add.s64 	%rd937, %rd11, %rd935;
	ld.global.f64 	%fd2340, [%rd937+8];
	ld.global.f64 	%fd2341, [%rd937];
	sub.f64 	%fd2342, %fd2340, %fd2341;
	div.rn.f64 	%fd2343, %fd2342, %fd2335;
	ld.global.f64 	%fd2344, [%rd937+-8];
	sub.f64 	%fd2345, %fd2341, %fd2344;
	div.rn.f64 	%fd2346, %fd2345, %fd2338;
	mad.lo.s32 	%r1124, %r1469, 3, -3;
	mul.wide.s32 	%rd938, %r1124, 8;
	add.s64 	%rd939, %rd12, %rd938;
	st.global.f64 	[%rd939], %fd2339;
	st.global.f64 	[%rd939+16], %fd2336;
	add.f64 	%fd2347, %fd2336, %fd2339;
	add.f64 	%fd2348, %fd2347, %fd2347;
	st.global.f64 	[%rd939+8], %fd2348;
	sub.f64 	%fd2349, %fd2343, %fd2346;
	mul.wide.s32 	%rd940, %r1469, 8;
	add.s64 	%rd941, %rd9, %rd940;
	st.global.f64 	[%rd941+-8], %fd2349;
	add.s32 	%r1470, %r1469, 2;
	ld.global.f64 	%fd2350, [%rd936+16];
	ld.global.f64 	%fd2351, [%rd936+8];
	sub.f64 	%fd2352, %fd2350, %fd2351;
	div.rn.f64 	%fd2353, %fd2352, 0d4008000000000000;
	ld.global.f64 	%fd2354, [%rd936];
	sub.f64 	%fd2355, %fd2351, %fd2354;
	div.rn.f64 	%fd2356, %fd2355, 0d4008000000000000;
	ld.global.f64 	%fd2357, [%rd937+16];
	ld.global.f64 	%fd2358, [%rd937+8];
	sub.f64 	%fd2359, %fd2357, %fd2358;
	div.rn.f64 	%fd2360, %fd2359, %fd2352;
	ld.global.f64 	%fd2361, [%rd937];
	sub.f64 	%fd2362, %fd2358, %fd2361;
	div.rn.f64 	%fd2363, %fd2362, %fd2355;
	st.global.f64 	[%rd939+24], %fd2356;
	st.global.f64 	[%rd939+40], %fd2353;
	add.f64 	%fd2364, %fd2353, %fd2356;
	add.f64 	%fd2365, %fd2364, %fd2364;
	st.global.f64 	[%rd939+32], %fd2365;
	sub.f64 	%fd2366, %fd2360, %fd2363;
	st.global.f64 	[%rd941], %fd2366;
	add.s32 	%r1125, %r1469, 1;
	and.b32  	%r1126, %r405, -2;
	setp.ne.s32 	%p287, %r1125, %r1126;
	mov.u32 	%r1469, %r1470;
	@%p287 bra 	$L__BB1_475;
$L__BB1_476:
	setp.eq.s32 	%p288, %r416, 0;
	@%p288 bra 	$L__BB1_478;
	mul.wide.u32 	%rd942, %r1470, 8;
	add.s64 	%rd943, %rd16, %rd942;
	ld.global.f64 	%fd2367, [%rd943+8];
	ld.global.f64 	%fd2368, [%rd943];
	sub.f64 	%fd2369, %fd2367, %fd2368;
	div.rn.f64 	%fd2370, %fd2369, 0d4008000000000000;
	mul.wide.s32 	%rd944, %r1470, 8;
	add.s64 	%rd945, %rd16, %rd944;
	ld.global.f64 	%fd2371, [%rd945+-8];
	sub.f64 	%fd2372, %fd2368, %fd2371;
	div.rn.f64 	%fd2373, %fd2372, 0d4008000000000000;
	add.s64 	%rd946, %rd11, %rd942;
	ld.global.f64 	%fd2374, [%rd946+8];
	ld.global.f64 	%fd2375, [%rd946];
	sub.f64 	%fd2376, %fd2374, %fd2375;
	div.rn.f64 	%fd2377, %fd2376, %fd2369;
	add.s64 	%rd947, %rd11, %rd944;
	ld.global.f64 	%fd2378, [%rd947+-8];
	sub.f64 	%fd2379, %fd2375, %fd2378;
	div.rn.f64 	%fd2380, %fd2379, %fd2372;
	mad.lo.s32 	%r1127, %r1470, 3, -3;
	mul.wide.s32 	%rd948, %r1127, 8;
	add.s64 	%rd949, %rd12, %rd948;
	st.global.f64 	[%rd949], %fd2373;
	st.global.f64 	[%rd949+16], %fd2370;
	add.f64 	%fd2381, %fd2370, %fd2373;
	add.f64 	%fd2382, %fd2381, %fd2381;
	st.global.f64 	[%rd949+8], %fd2382;
	sub.f64 	%fd2383, %fd2377, %fd2380;
	add.s64 	%rd950, %rd9, %rd944;
	st.global.f64 	[%rd950+-8], %fd2383;
$L__BB1_478:
	setp.lt.s32 	%p289, %r594, 4;
	mov.b64 	%rd951, 0;
	st.global.u64 	[%rd12], %rd951;
	st.global.u64 	[%rd22], %rd951;
	ld.global.f64 	%fd2384, [%rd11+16];
	ld.global.f64 	%fd2385, [%rd11];
	sub.f64 	%fd2386, %fd2384, %fd2385;
	ld.global.f64 	%fd2387, [%rd16+16];
	ld.global.f64 	%fd2388, [%rd16];
	sub.f64 	%fd2389, %fd2387, %fd2388;
	div.rn.f64 	%fd2390, %fd2386, %fd2389;
	ld.global.f64 	%fd2391, [%rd11+8];
	sub.f64 	%fd2392, %fd2391, %fd2385;
	ld.global.f64 	%fd2393, [%rd16+8];
	sub.f64 	%fd2394, %fd2393, %fd2388;
	div.rn.f64 	%fd2395, %fd2392, %fd2394;
	sub.f64 	%fd2396, %fd2390, %fd2395;
	sub.f64 	%fd2397, %fd2387, %fd2393;
	div.rn.f64 	%fd2398, %fd2396, %fd2397;
	st.global.f64 	[%rd10], %fd2398;
	ld.global.f64 	%fd2399, [%rd23+-8];
	ld.global.f64 	%fd2400, [%rd23+-24];
	sub.f64 	%fd2401, %fd2399, %fd2400;
	ld.global.f64 	%fd2402, [%rd24+-8];
	ld.global.f64 	%fd2403, [%rd24+-24];
	sub.f64 	%fd2404, %fd2402, %fd2403;
	div.rn.f64 	%fd2405, %fd2401, %fd2404;
	ld.global.f64 	%fd2406, [%rd23+-16];
	sub.f64 	%fd2407, %fd2406, %fd2400;
	ld.global.f64 	%fd2408, [%rd24+-16];
	sub.f64 	%fd2409, %fd2408, %fd2403;
	div.rn.f64 	%fd2410, %fd2407, %fd2409;
	sub.f64 	%fd2411, %fd2405, %fd2410;
	sub.f64 	%fd2412, %fd2402, %fd2408;
	div.rn.f64 	%fd2413, %fd2411, %fd2412;
	st.global.f64 	[%rd25+-8], %fd2413;
	ld.global.f64 	%fd2414, [%rd10];
	ld.global.f64 	%fd2415, [%rd16+8];
	ld.global.f64 	%fd2416, [%rd16];
	sub.f64 	%fd2417, %fd2415, %fd2416;
	mul.f64 	%fd2418, %fd2414, %fd2417;
	div.rn.f64 	%fd2419, %fd2418, 0d4008000000000000;
	ld.global.f64 	%fd2420, [%rd9];
	sub.f64 	%fd2421, %fd2420, %fd2419;
	st.global.f64 	[%rd9], %fd2421;
	ld.global.f64 	%fd2422, [%rd25+-8];
	ld.global.f64 	%fd2423, [%rd24+-8];
	ld.global.f64 	%fd2424, [%rd24+-16];
	sub.f64 	%fd2425, %fd2423, %fd2424;
	mul.f64 	%fd2426, %fd2422, %fd2425;
	div.rn.f64 	%fd2427, %fd2426, 0d4008000000000000;
	ld.global.f64 	%fd2428, [%rd108];
	sub.f64 	%fd2429, %fd2428, %fd2427;
	st.global.f64 	[%rd108], %fd2429;
	ld.global.f64 	%fd2430, [%rd12+16];
	ld.global.f64 	%fd2431, [%rd12+8];
	div.rn.f64 	%fd2432, %fd2430, %fd2431;
	st.global.f64 	[%rd12+16], %fd2432;
	ld.global.f64 	%fd2433, [%rd9];
	div.rn.f64 	%fd2434, %fd2433, %fd2431;
	st.global.f64 	[%rd9], %fd2434;
	mov.b64 	%rd952, 4607182418800017408;
	st.global.u64 	[%rd12+8], %rd952;
	@%p289 bra 	$L__BB1_523;
	setp.eq.s32 	%p290, %r406, 0;
	mov.b32 	%r1472, 1;
	@%p290 bra 	$L__BB1_500;
	mov.b32 	%r1471, 1;
$L__BB1_481:
	mul.lo.s32 	%r433, %r1471, 3;
	mul.wide.u32 	%rd953, %r433, 8;
	add.s64 	%rd111, %rd12, %rd953;
	ld.global.f64 	%fd273, [%rd111];
	setp.neu.f64 	%p291, %fd273, 0d0000000000000000;
	mul.wide.u32 	%rd954, %r1471, 8;
	add.s64 	%rd112, %rd9, %rd954;
	add.s32 	%r1130, %r433, -1;
	mul.wide.s32 	%rd955, %r1130, 8;
	add.s64 	%rd113, %rd12, %rd955;
	@%p291 bra 	$L__BB1_495;
	ld.global.f64 	%fd3457, [%rd112];
	bra.uni 	$L__BB1_496;
$L__BB1_483:
	setp.lt.s32 	%p334, %r468, 1;
	@%p334 bra 	$L__BB1_486;
	mov.b32 	%r1488, 0;
$L__BB1_485:
	mad.lo.s32 	%r1172, %r1488, 391, %r3;
	mul.wide.s32 	%rd1095, %r1172, 8;
	add.s64 	%rd1096, %rd14, %rd1095;
	ld.global.f64 	%fd2773, [%rd1096];
	mul.wide.u32 	%rd1097, %r1488, 8;
	add.s64 	%rd1098, %rd13, %rd1097;
	st.global.f64 	[%rd1098], %fd2773;
	add.s32 	%r1488, %r1488, 1;
	ld.global.u32 	%r1173, [%rd21+6256];
	setp.lt.s32 	%p335, %r1488, %r1173;
	@%p335 bra 	$L__BB1_485;
$L__BB1_486:
	ld.global.f64 	%fd2774, [%rd15];
	ld.global.f64 	%fd2775, [%rd51+3360];
	mul.f64 	%fd2776, %fd2774, %fd2775;
	cvta.to.global.u64 	%rd1099, %rd168;
	mul.wide.s32 	%rd1100, %r4, 8;
	add.s64 	%rd1101, %rd1099, %rd1100;
	st.global.f64 	[%rd1101], %fd2776;
	ld.global.f64 	%fd3476, [%rd17];
	@%p4 bra 	$L__BB1_588;
	mov.b32 	%r1175, 1127219200;
	mov.b32 	%r1176, -2147483648;
	mov.b64 	%fd314, {%r1176, %r1175};
	setp.eq.s32 	%p337, %r50, 0;
	mov.b32 	%r1498, 0;
	@%p337 bra 	$L__BB1_579;
	and.b32  	%r1498, %r594, 2147483646;
	mov.b32 	%r1489, 0;
$L__BB1_489:
	mad.lo.s32 	%r1179, %r1489, 391, %r3;
	mul.wide.s32 	%rd1102, %r1179, 8;
	add.s64 	%rd133, %rd1, %rd1102;
	ld.global.f64 	%fd3467, [%rd133];
	{
	.reg .b32 %temp; 
	mov.b64 	{%temp, %r1490}, %fd3467;
	}
	{
	.reg .b32 %temp; 
	mov.b64 	{%r1491, %temp}, %fd3467;
	}
	setp.gt.s32 	%p338, %r1490, 1048575;
	mov.b32 	%r1492, -1023;
	@%p338 bra 	$L__BB1_491;
	mul.f64 	%fd3467, %fd3467, 0d4350000000000000;
	{
	.reg .b32 %temp; 
	mov.b64 	{%temp, %r1490}, %fd3467;
	}
	{
	.reg .b32 %temp; 
	mov.b64 	{%r1491, %temp}, %fd3467;
	}
	mov.b32 	%r1492, -1077;
$L__BB1_491:
	add.s32 	%r1181, %r1490, -1;
	setp.gt.u32 	%p339, %r1181, 2146435070;
	@%p339 bra 	$L__BB1_570;
	shr.u32 	%r1184, %r1490, 20;
	add.s32 	%r1493, %r1492, %r1184;
	and.b32  	%r1185, %r1490, 1048575;
	or.b32  	%r1186, %r1185, 1072693248;
	mov.b64 	%fd3468, {%r1491, %r1186};
	setp.lt.u32 	%p341, %r1186, 1073127583;
	@%p341 bra 	$L__BB1_494;
	{
	.reg .b32 %temp; 
	mov.b64 	{%r1187, %temp}, %fd3468;
	}
	{
	.reg .b32 %temp; 
	mov.b64 	{%temp, %r1188}, %fd3468;
	}
	add.s32 	%r1189, %r1188, -1048576;
	mov.b64 	%fd3468, {%r1187, %r1189};
	add.s32 	%r1493, %r1493, 1;
$L__BB1_494:
	add.f64 	%fd2778, %fd3468, 0dBFF0000000000000;
	add.f64 	%fd2779, %fd3468, 0d3FF0000000000000;
	rcp.approx.ftz.f64 	%fd2780, %fd2779;
	neg.f64 	%fd2781, %fd2779;
	fma.rn.f64 	%fd2782, %fd2781, %fd2780, 0d3FF0000000000000;
	fma.rn.f64 	%fd2783, %fd2782, %fd2782, %fd2782;
	fma.rn.f64 	%fd2784, %fd2783, %fd2780, %fd2780;
	mul.f64 	%fd2785, %fd2778, %fd2784;
	fma.rn.f64 	%fd2786, %fd2778, %fd2784, %fd2785;
	mul.f64 	%fd2787, %fd2786, %fd2786;
	fma.rn.f64 	%fd2788, %fd2787, 0d3EB1380B3AE80F1E, 0d3ED0EE258B7A8B04;
	fma.rn.f64 	%fd2789, %fd2788, %fd2787, 0d3EF3B2669F02676F;
	fma.rn.f64 	%fd2790, %fd2789, %fd2787, 0d3F1745CBA9AB0956;
	fma.rn.f64 	%fd2791, %fd2790, %fd2787, 0d3F3C71C72D1B5154;
	fma.rn.f64 	%fd2792, %fd2791, %fd2787, 0d3F624924923BE72D;
	fma.rn.f64 	%fd2793, %fd2792, %fd2787, 0d3F8999999999A3C4;
	fma.rn.f64 	%fd2794, %fd2793, %fd2787, 0d3FB5555555555554;
	sub.f64 	%fd2795, %fd2778, %fd2786;
	add.f64 	%fd2796, %fd2795, %fd2795;
	neg.f64 	%fd2797, %fd2786;
	fma.rn.f64 	%fd2798, %fd2797, %fd2778, %fd2796;
	mul.f64 	%fd2799, %fd2784, %fd2798;
	mul.f64 	%fd2800, %fd2787, %fd2794;
	fma.rn.f64 	%fd2801, %fd2800, %fd2786, %fd2799;
	xor.b32  	%r1190, %r1493, -2147483648;
	mov.b32 	%r1191, 1127219200;
	mov.b64 	%fd2802, {%r1190, %r1191};
	sub.f64 	%fd2803, %fd2802, %fd314;
	fma.rn.f64 	%fd2804, %fd2803, 0d3FE62E42FEFA39EF, %fd2786;
	fma.rn.f64 	%fd2805, %fd2803, 0dBFE62E42FEFA39EF, %fd2804;
	sub.f64 	%fd2806, %fd2805, %fd2786;
	sub.f64 	%fd2807, %fd2801, %fd2806;
	fma.rn.f64 	%fd2808, %fd2803, 0d3C7ABC9E3B39803F, %fd2807;
	add.f64 	%fd3469, %fd2804, %fd2808;
	bra.uni 	$L__BB1_571;
$L__BB1_495:
	div.rn.f64 	%fd2435, %fd273, %fd273;
	st.global.f64 	[%rd111], %fd2435;
	ld.global.f64 	%fd2436, [%rd111+8];
	div.rn.f64 	%fd2437, %fd2436, %fd273;
	st.global.f64 	[%rd111+8], %fd2437;
	ld.global.f64 	%fd2438, [%rd111+16];
	div.rn.f64 	%fd2439, %fd2438, %fd273;
	st.global.f64 	[%rd111+16], %fd2439;
	ld.global.f64 	%fd2440, [%rd112];
	div.rn.f64 	%fd2441, %fd2440, %fd273;
	st.global.f64 	[%rd112], %fd2441;
	ld.global.f64 	%fd2442, [%rd113];
	ld.global.f64 	%fd2443, [%rd111+8];
	sub.f64 	%fd2444, %fd2443, %fd2442;
	st.global.f64 	[%rd111+8], %fd2444;
	ld.global.f64 	%fd2445, [%rd113+-8];
	ld.global.f64 	%fd2446, [%rd111];
	sub.f64 	%fd2447, %fd2446, %fd2445;
	st.global.f64 	[%rd111], %fd2447;
	ld.global.f64 	%fd2448, [%rd112+-8];
	ld.global.f64 	%fd2449, [%rd112];
	sub.f64 	%fd3457, %fd2449, %fd2448;
	st.global.f64 	[%rd112], %fd3457;
$L__BB1_496:
	ld.global.f64 	%fd2450, [%rd111+8];
	div.rn.f64 	%fd2451, %fd3457, %fd2450;
	st.global.f64 	[%rd112], %fd2451;
	ld.global.f64 	%fd2452, [%rd111+16];
	ld.global.f64 	%fd2453, [%rd111+8];
	div.rn.f64 	%fd2454, %fd2452, %fd2453;
	st.global.f64 	[%rd111+16], %fd2454;
	mov.b64 	%rd956, 4607182418800017408;
	st.global.u64 	[%rd111+8], %rd956;
	add.s32 	%r1131, %r433, 3;
	mul.wide.u32 	%rd957, %r1131, 8;
	add.s64 	%rd114, %rd12, %rd957;
	ld.global.f64 	%fd277, [%rd114];
	setp.neu.f64 	%p292, %fd277, 0d0000000000000000;
	@%p292 bra 	$L__BB1_498;
	ld.global.f64 	%fd3458, [%rd112+8];
	bra.uni 	$L__BB1_499;
$L__BB1_498:
	div.rn.f64 	%fd2455, %fd277, %fd277;
	st.global.f64 	[%rd114], %fd2455;
	ld.global.f64 	%fd2456, [%rd114+8];
	div.rn.f64 	%fd2457, %fd2456, %fd277;
	st.global.f64 	[%rd114+8], %fd2457;
	ld.global.f64 	%fd2458, [%rd114+16];
	div.rn.f64 	%fd2459, %fd2458, %fd277;
	st.global.f64 	[%rd114+16], %fd2459;
	ld.global.f64 	%fd2460, [%rd112+8];
	div.rn.f64 	%fd2461, %fd2460, %fd277;
	st.global.f64 	[%rd112+8], %fd2461;
	ld.global.f64 	%fd2462, [%rd113+24];
	ld.global.f64 	%fd2463, [%rd114+8];
	sub.f64 	%fd2464, %fd2463, %fd2462;
	st.global.f64 	[%rd114+8], %fd2464;
	ld.global.f64 	%fd2465, [%rd113+16];
	ld.global.f64 	%fd2466, [%rd114];
	sub.f64 	%fd2467, %fd2466, %fd2465;
	st.global.f64 	[%rd114], %fd2467;
	ld.global.f64 	%fd2468, [%rd112];
	ld.global.f64 	%fd2469, [%rd112+8];
	sub.f64 	%fd3458, %fd2469, %fd2468;
	st.global.f64 	[%rd112+8], %fd3458;
$L__BB1_499:
	ld.global.f64 	%fd2470, [%rd114+8];
	div.rn.f64 	%fd2471, %fd3458, %fd2470;
	st.global.f64 	[%rd112+8], %fd2471;
	ld.global.f64 	%fd2472, [%rd114+16];
	ld.global.f64 	%fd2473, [%rd114+8];
	div.rn.f64 	%fd2474, %fd2472, %fd2473;
	st.global.f64 	[%rd114+16], %fd2474;
	mov.b64 	%rd958, 4607182418800017408;
	st.global.u64 	[%rd114+8], %rd958;
	add.s32 	%r1472, %r1471, 2;
	add.s32 	%r1132, %r1471, 1;
	and.b32  	%r1133, %r404, -2;
	setp.ne.s32 	%p293, %r1132, %r1133;
	mov.u32 	%r1471, %r1472;
	@%p293 bra 	$L__BB1_481;
$L__BB1_500:
	and.b32  	%r1134, %r404, 1;
	setp.eq.b32 	%p294, %r1134, 1;
	not.pred 	%p295, %p294;
	@%p295 bra 	$L__BB1_505;
	mul.lo.s32 	%r436, %r1472, 3;
	mul.wide.u32 	%rd959, %r436, 8;
	add.s64 	%rd115, %rd12, %rd959;
	ld.global.f64 	%fd281, [%rd115];
	setp.neu.f64 	%p296, %fd281, 0d0000000000000000;
	mul.wide.u32 	%rd960, %r1472, 8;
	add.s64 	%rd116, %rd9, %rd960;
	@%p296 bra 	$L__BB1_503;
	ld.global.f64 	%fd3459, [%rd116];
	bra.uni 	$L__BB1_504;
$L__BB1_503:
	div.rn.f64 	%fd2475, %fd281, %fd281;
	st.global.f64 	[%rd115], %fd2475;
	ld.global.f64 	%fd2476, [%rd115+8];
	div.rn.f64 	%fd2477, %fd2476, %fd281;
	st.global.f64 	[%rd115+8], %fd2477;
	ld.global.f64 	%fd2478, [%rd115+16];
	div.rn.f64 	%fd2479, %fd2478, %fd281;
	st.global.f64 	[%rd115+16], %fd2479;
	ld.global.f64 	%fd2480, [%rd116];
	div.rn.f64 	%fd2481, %fd2480, %fd281;
	st.global.f64 	[%rd116], %fd2481;
	add.s32 	%r1135, %r436, -1;
	mul.wide.s32 	%rd961, %r1135, 8;
	add.s64 	%rd962, %rd12, %rd961;
	ld.global.f64 	%fd2482, [%rd962];
	ld.global.f64 	%fd2483, [%rd115+8];
	sub.f64 	%fd2484, %fd2483, %fd2482;
	st.global.f64 	[%rd115+8], %fd2484;
	ld.global.f64 	%fd2485, [%rd962+-8];
	ld.global.f64 	%fd2486, [%rd115];
	sub.f64 	%fd2487, %fd2486, %fd2485;
	st.global.f64 	[%rd115], %fd2487;
	mul.wide.s32 	%rd963, %r1472, 8;
	add.s64 	%rd964, %rd9, %rd963;
	ld.global.f64 	%fd2488, [%rd964+-8];
	ld.global.f64 	%fd2489, [%rd116];
	sub.f64 	%fd3459, %fd2489, %fd2488;
	st.global.f64 	[%rd116], %fd3459;
$L__BB1_504:
	ld.global.f64 	%fd2490, [%rd115+8];
	div.rn.f64 	%fd2491, %fd3459, %fd2490;
	st.global.f64 	[%rd116], %fd2491;
	ld.global.f64 	%fd2492, [%rd115+16];
	ld.global.f64 	%fd2493, [%rd115+8];
	div.rn.f64 	%fd2494, %fd2492, %fd2493;
	st.global.f64 	[%rd115+16], %fd2494;
	mov.b64 	%rd965, 4607182418800017408;
	st.global.u64 	[%rd115+8], %rd965;
$L__BB1_505:
	setp.lt.u32 	%p297, %r406, 3;
	mov.u32 	%r1475, %r406;
	@%p297 bra 	$L__BB1_509;
	mov.b32 	%r1476, 0;
	mov.u32 	%r1475, %r406;
$L__BB1_507:
	.pragma "nounroll";
	mul.lo.s32 	%r443, %r1475, 3;
	mul.wide.u32 	%rd966, %r443, 8;
	add.s64 	%rd123, %rd12, %rd966;
	ld.global.f64 	%fd297, [%rd123+16];
	setp.neu.f64 	%p298, %fd297, 0d0000000000000000;
	mul.wide.u32 	%rd967, %r1475, 8;
	add.s64 	%rd124, %rd9, %rd967;
	@%p298 bra 	$L__BB1_559;
	ld.global.f64 	%fd3463, [%rd124];
	bra.uni 	$L__BB1_560;
$L__BB1_509:
	and.b32  	%r1144, %r404, 3;
	setp.eq.s32 	%p303, %r1144, 0;
	@%p303 bra 	$L__BB1_523;
	setp.eq.s32 	%p304, %r410, 0;
	@%p304 bra 	$L__BB1_518;
	mul.lo.s32 	%r438, %r1475, 3;
	mul.wide.u32 	%rd978, %r438, 8;
	add.s64 	%rd117, %rd12, %rd978;
	ld.global.f64 	%fd285, [%rd117+16];
	setp.neu.f64 	%p305, %fd285, 0d0000000000000000;
	mul.wide.u32 	%rd979, %r1475, 8;
	add.s64 	%rd118, %rd9, %rd979;
	@%p305 bra 	$L__BB1_513;
	ld.global.f64 	%fd3460, [%rd118];
	bra.uni 	$L__BB1_514;
$L__BB1_513:
	ld.global.f64 	%fd2515, [%rd118+8];
	mul.f64 	%fd2516, %fd2515, %fd285;
	ld.global.f64 	%fd2517, [%rd118];
	sub.f64 	%fd3460, %fd2517, %fd2516;
	st.global.f64 	[%rd118], %fd3460;
$L__BB1_514:
	ld.global.f64 	%fd2518, [%rd117+8];
	div.rn.f64 	%fd2519, %fd3460, %fd2518;
	st.global.f64 	[%rd118], %fd2519;
	mov.b64 	%rd980, 4607182418800017408;
	st.global.u64 	[%rd117+8], %rd980;
	add.s32 	%r1145, %r1475, -1;
	add.s32 	%r1146, %r438, -3;
	mul.wide.u32 	%rd981, %r1146, 8;
	add.s64 	%rd119, %rd12, %rd981;
	ld.global.f64 	%fd289, [%rd119+16];
	setp.neu.f64 	%p306, %fd289, 0d0000000000000000;
	mul.wide.u32 	%rd982, %r1145, 8;
	add.s64 	%rd120, %rd9, %rd982;
	@%p306 bra 	$L__BB1_516;
	ld.global.f64 	%fd3461, [%rd120];
	bra.uni 	$L__BB1_517;
$L__BB1_516:
	ld.global.f64 	%fd2520, [%rd118];
	mul.f64 	%fd2521, %fd2520, %fd289;
	ld.global.f64 	%fd2522, [%rd120];
	sub.f64 	%fd3461, %fd2522, %fd2521;
	st.global.f64 	[%rd120], %fd3461;
$L__BB1_517:
	ld.global.f64 	%fd2523, [%rd119+8];
	div.rn.f64 	%fd2524, %fd3461, %fd2523;
	st.global.f64 	[%rd120], %fd2524;
	mov.b64 	%rd983, 4607182418800017408;
	st.global.u64 	[%rd119+8], %rd983;
	add.s32 	%r1475, %r1475, -2;
$L__BB1_518:
	setp.ne.s32 	%p307, %r416, 0;
	@%p307 bra 	$L__BB1_523;
	mul.lo.s32 	%r1147, %r1475, 3;
	mul.wide.u32 	%rd984, %r1147, 8;
	add.s64 	%rd121, %rd12, %rd984;
	ld.global.f64 	%fd293, [%rd121+16];
	setp.neu.f64 	%p308, %fd293, 0d0000000000000000;
	mul.wide.u32 	%rd985, %r1475, 8;
	add.s64 	%rd122, %rd9, %rd985;
	@%p308 bra 	$L__BB1_521;
	ld.global.f64 	%fd3462, [%rd122];
	bra.uni 	$L__BB1_522;
$L__BB1_521:
	ld.global.f64 	%fd2525, [%rd122+8];
	mul.f64 	%fd2526, %fd2525, %fd293;
	ld.global.f64 	%fd2527, [%rd122];
	sub.f64 	%fd3462, %fd2527, %fd2526;
	st.global.f64 	[%rd122], %fd3462;
$L__BB1_522:
	ld.global.f64 	%fd2528, [%rd121+8];
	div.rn.f64 	%fd2529, %fd3462, %fd2528;
	st.global.f64 	[%rd122], %fd2529;
	mov.b64 	%rd986, 4607182418800017408;
	st.global.u64 	[%rd121+8], %rd986;
$L__BB1_523:
	@%p285 bra 	$L__BB1_537;
	setp.lt.u32 	%p310, %r404, 15;
	mov.b32 	%r1478, 0;
	@%p310 bra 	$L__BB1_527;
	mov.b32 	%r1480, 0;
$L__BB1_526:
	.pragma "nounroll";
	mul.wide.u32 	%rd987, %r1480, 8;
	add.s64 	%rd988, %rd9, %rd987;
	ld.global.f64 	%fd2530, [%rd988];
	add.s64 	%rd989, %rd10, %rd987;
	st.global.f64 	[%rd989+8], %fd2530;
	ld.global.f64 	%fd2531, [%rd988+8];
	st.global.f64 	[%rd989+16], %fd2531;
	ld.global.f64 	%fd2532, [%rd988+16];
	st.global.f64 	[%rd989+24], %fd2532;
	ld.global.f64 	%fd2533, [%rd988+24];
	st.global.f64 	[%rd989+32], %fd2533;
	ld.global.f64 	%fd2534, [%rd988+32];
	st.global.f64 	[%rd989+40], %fd2534;
	ld.global.f64 	%fd2535, [%rd988+40];
	st.global.f64 	[%rd989+48], %fd2535;
	ld.global.f64 	%fd2536, [%rd988+48];
	st.global.f64 	[%rd989+56], %fd2536;
	ld.global.f64 	%fd2537, [%rd988+56];
	st.global.f64 	[%rd989+64], %fd2537;
	ld.global.f64 	%fd2538, [%rd988+64];
	st.global.f64 	[%rd989+72], %fd2538;
	ld.global.f64 	%fd2539, [%rd988+72];
	st.global.f64 	[%rd989+80], %fd2539;
	ld.global.f64 	%fd2540, [%rd988+80];
	st.global.f64 	[%rd989+88], %fd2540;
	ld.global.f64 	%fd2541, [%rd988+88];
	st.global.f64 	[%rd989+96], %fd2541;
	ld.global.f64 	%fd2542, [%rd988+96];
	st.global.f64 	[%rd989+104], %fd2542;
	ld.global.f64 	%fd2543, [%rd988+104];
	st.global.f64 	[%rd989+112], %fd2543;
	ld.global.f64 	%fd2544, [%rd988+112];
	st.global.f64 	[%rd989+120], %fd2544;
	ld.global.f64 	%fd2545, [%rd988+120];
	add.s32 	%r1480, %r1480, 16;
	st.global.f64 	[%rd989+128], %fd2545;
	and.b32  	%r1478, %r405, -16;
	setp.eq.s32 	%p311, %r1480, %r1478;
	@%p311 bra 	$L__BB1_527;
	bra.uni 	$L__BB1_526;
$L__BB1_527:
	and.b32  	%r1150, %r405, 15;
	setp.eq.s32 	%p312, %r1150, 0;
	@%p312 bra 	$L__BB1_537;
	setp.lt.u32 	%p313, %r412, 7;
	@%p313 bra 	$L__BB1_530;
	mul.wide.u32 	%rd990, %r1478, 8;
	add.s64 	%rd991, %rd9, %rd990;
	ld.global.f64 	%fd2546, [%rd991];
	add.s64 	%rd992, %rd10, %rd990;
	st.global.f64 	[%rd992+8], %fd2546;
	ld.global.f64 	%fd2547, [%rd991+8];
	st.global.f64 	[%rd992+16], %fd2547;
	ld.global.f64 	%fd2548, [%rd991+16];
	st.global.f64 	[%rd992+24], %fd2548;
	ld.global.f64 	%fd2549, [%rd991+24];
	st.global.f64 	[%rd992+32], %fd2549;
	ld.global.f64 	%fd2550, [%rd991+32];
	st.global.f64 	[%rd992+40], %fd2550;
	ld.global.f64 	%fd2551, [%rd991+40];
	st.global.f64 	[%rd992+48], %fd2551;
	ld.global.f64 	%fd2552, [%rd991+48];
	st.global.f64 	[%rd992+56], %fd2552;
	ld.global.f64 	%fd2553, [%rd991+56];
	add.s32 	%r1478, %r1478, 8;
	st.global.f64 	[%rd992+64], %fd2553;
$L__BB1_530:
	setp.eq.s32 	%p314, %r417, 0;
	@%p314 bra 	$L__BB1_537;
	setp.lt.u32 	%p315, %r413, 3;
	@%p315 bra 	$L__BB1_533;
	mul.wide.u32 	%rd993, %r1478, 8;
	add.s64 	%rd994, %rd9, %rd993;
	ld.global.f64 	%fd2554, [%rd994];
	add.s64 	%rd995, %rd10, %rd993;
	st.global.f64 	[%rd995+8], %fd2554;
	ld.global.f64 	%fd2555, [%rd994+8];
	st.global.f64 	[%rd995+16], %fd2555;
	ld.global.f64 	%fd2556, [%rd994+16];
	st.global.f64 	[%rd995+24], %fd2556;
	ld.global.f64 	%fd2557, [%rd994+24];
	add.s32 	%r1478, %r1478, 4;
	st.global.f64 	[%rd995+32], %fd2557;
$L__BB1_533:
	setp.eq.s32 	%p316, %r418, 0;
	@%p316 bra 	$L__BB1_537;
	setp.eq.s32 	%p317, %r418, 1;
	mul.wide.u32 	%rd996, %r1478, 8;
	add.s64 	%rd131, %rd9, %rd996;
	ld.global.f64 	%fd2558, [%rd131];
	add.s64 	%rd132, %rd10, %rd996;
	st.global.f64 	[%rd132+8], %fd2558;
	@%p317 bra 	$L__BB1_537;
	setp.eq.s32 	%p318, %r418, 2;
	ld.global.f64 	%fd2559, [%rd131+8];
	st.global.f64 	[%rd132+16], %fd2559;
	@%p318 bra 	$L__BB1_537;
	ld.global.f64 	%fd2560, [%rd131+16];
	st.global.f64 	[%rd132+24], %fd2560;
$L__BB1_537:
	setp.lt.s32 	%p319, %r594, 2;
	@%p319 bra 	$L__BB1_546;
	setp.lt.u32 	%p320, %r405, 3;
	mov.b32 	%r1483, 0;
	@%p320 bra 	$L__BB1_541;
	mov.b32 	%r1481, 0;
$L__BB1_540:
	.pragma "nounroll";
	mul.wide.u32 	%rd997, %r1481, 8;
	add.s64 	%rd998, %rd10, %rd997;
	ld.global.f64 	%fd2561, [%rd998+8];
	ld.global.f64 	%fd2562, [%rd998];
	sub.f64 	%fd2563, %fd2561, %fd2562;
	add.s64 	%rd999, %rd16, %rd997;
	ld.global.f64 	%fd2564, [%rd999+8];
	ld.global.f64 	%fd2565, [%rd999];
	sub.f64 	%fd2566, %fd2564, %fd2565;
	div.rn.f64 	%fd2567, %fd2563, %fd2566;
	div.rn.f64 	%fd2568, %fd2567, 0d4008000000000000;
	add.s64 	%rd1000, %rd7, %rd997;
	st.global.f64 	[%rd1000], %fd2568;
	add.s64 	%rd1001, %rd11, %rd997;
	ld.global.f64 	%fd2569, [%rd1001+8];
	ld.global.f64 	%fd2570, [%rd1001];
	sub.f64 	%fd2571, %fd2569, %fd2570;
	ld.global.f64 	%fd2572, [%rd999+8];
	ld.global.f64 	%fd2573, [%rd999];
	sub.f64 	%fd2574, %fd2572, %fd2573;
	div.rn.f64 	%fd2575, %fd2571, %fd2574;
	ld.global.f64 	%fd2576, [%rd998+8];
	ld.global.f64 	%fd2577, [%rd998];
	fma.rn.f64 	%fd2578, %fd2577, 0d4000000000000000, %fd2576;
	mul.f64 	%fd2579, %fd2578, %fd2574;
	div.rn.f64 	%fd2580, %fd2579, 0d4008000000000000;
	sub.f64 	%fd2581, %fd2575, %fd2580;
	add.s64 	%rd1002, %rd8, %rd997;
	st.global.f64 	[%rd1002], %fd2581;
	ld.global.f64 	%fd2582, [%rd998+16];
	ld.global.f64 	%fd2583, [%rd998+8];
	sub.f64 	%fd2584, %fd2582, %fd2583;
	ld.global.f64 	%fd2585, [%rd999+16];
	ld.global.f64 	%fd2586, [%rd999+8];
	sub.f64 	%fd2587, %fd2585, %fd2586;
	div.rn.f64 	%fd2588, %fd2584, %fd2587;
	div.rn.f64 	%fd2589, %fd2588, 0d4008000000000000;
	st.global.f64 	[%rd1000+8], %fd2589;
	ld.global.f64 	%fd2590, [%rd1001+16];
	ld.global.f64 	%fd2591, [%rd1001+8];
	sub.f64 	%fd2592, %fd2590, %fd2591;
	ld.global.f64 	%fd2593, [%rd999+16];
	ld.global.f64 	%fd2594, [%rd999+8];
	sub.f64 	%fd2595, %fd2593, %fd2594;
	div.rn.f64 	%fd2596, %fd2592, %fd2595;
	ld.global.f64 	%fd2597, [%rd998+16];
	ld.global.f64 	%fd2598, [%rd998+8];
	fma.rn.f64 	%fd2599, %fd2598, 0d4000000000000000, %fd2597;
	mul.f64 	%fd2600, %fd2599, %fd2595;
	div.rn.f64 	%fd2601, %fd2600, 0d4008000000000000;
	sub.f64 	%fd2602, %fd2596, %fd2601;
	st.global.f64 	[%rd1002+8], %fd2602;
	ld.global.f64 	%fd2603, [%rd998+24];
	ld.global.f64 	%fd2604, [%rd998+16];
	sub.f64 	%fd2605, %fd2603, %fd2604;
	ld.global.f64 	%fd2606, [%rd999+24];
	ld.global.f64 	%fd2607, [%rd999+16];
	sub.f64 	%fd2608, %fd2606, %fd2607;
	div.rn.f64 	%fd2609, %fd2605, %fd2608;
	div.rn.f64 	%fd2610, %fd2609, 0d4008000000000000;
	st.global.f64 	[%rd1000+16], %fd2610;
	ld.global.f64 	%fd2611, [%rd1001+24];
	ld.global.f64 	%fd2612, [%rd1001+16];
	sub.f64 	%fd2613, %fd2611, %fd2612;
	ld.global.f64 	%fd2614, [%rd999+24];
	ld.global.f64 	%fd2615, [%rd999+16];
	sub.f64 	%fd2616, %fd2614, %fd2615;
	div.rn.f64 	%fd2617, %fd2613, %fd2616;
	ld.global.f64 	%fd2618, [%rd998+24];
	ld.global.f64 	%fd2619, [%rd998+16];
	fma.rn.f64 	%fd2620, %fd2619, 0d4000000000000000, %fd2618;
	mul.f64 	%fd2621, %fd2620, %fd2616;
	div.rn.f64 	%fd2622, %fd2621, 0d4008000000000000;
	sub.f64 	%fd2623, %fd2617, %fd2622;
	st.global.f64 	[%rd1002+16], %fd2623;
	add.s32 	%r1481, %r1481, 4;
	ld.global.f64 	%fd2624, [%rd998+32];
	ld.global.f64 	%fd2625, [%rd998+24];
	sub.f64 	%fd2626, %fd2624, %fd2625;
	ld.global.f64 	%fd2627, [%rd999+32];
	ld.global.f64 	%fd2628, [%rd999+24];
	sub.f64 	%fd2629, %fd2627, %fd2628;
	div.rn.f64 	%fd2630, %fd2626, %fd2629;
	div.rn.f64 	%fd2631, %fd2630, 0d4008000000000000;
	st.global.f64 	[%rd1000+24], %fd2631;
	ld.global.f64 	%fd2632, [%rd1001+32];
	ld.global.f64 	%fd2633, [%rd1001+24];
	sub.f64 	%fd2634, %fd2632, %fd2633;
	ld.global.f64 	%fd2635, [%rd999+32];
	ld.global.f64 	%fd2636, [%rd999+24];
	sub.f64 	%fd2637, %fd2635, %fd2636;
	div.rn.f64 	%fd2638, %fd2634, %fd2637;
	ld.global.f64 	%fd2639, [%rd998+32];
	ld.global.f64 	%fd2640, [%rd998+24];
	fma.rn.f64 	%fd2641, %fd2640, 0d4000000000000000, %fd2639;
	mul.f64 	%fd2642, %fd2641, %fd2637;
	div.rn.f64 	%fd2643, %fd2642, 0d4008000000000000;
	sub.f64 	%fd2644, %fd2638, %fd2643;
	st.global.f64 	[%rd1002+24], %fd2644;
	and.b32  	%r1483, %r50, -4;
	setp.ne.s32 	%p321, %r1481, %r1483;
	@%p321 bra 	$L__BB1_540;
$L__BB1_541:
	and.b32  	%r1153, %r50, 3;
	setp.eq.s32 	%p322, %r1153, 0;
	@%p322 bra 	$L__BB1_546;
	setp.eq.s32 	%p323, %r414, 1;
	@%p323 bra 	$L__BB1_544;
	mul.wide.u32 	%rd1003, %r1483, 8;
	add.s64 	%rd1004, %rd10, %rd1003;
	ld.global.f64 	%fd2645, [%rd1004+8];
	ld.global.f64 	%fd2646, [%rd1004];
	sub.f64 	%fd2647, %fd2645, %fd2646;
	add.s64 	%rd1005, %rd16, %rd1003;
	ld.global.f64 	%fd2648, [%rd1005+8];
	ld.global.f64 	%fd2649, [%rd1005];
	sub.f64 	%fd2650, %fd2648, %fd2649;
	div.rn.f64 	%fd2651, %fd2647, %fd2650;
	div.rn.f64 	%fd2652, %fd2651, 0d4008000000000000;
	add.s64 	%rd1006, %rd7, %rd1003;
	st.global.f64 	[%rd1006], %fd2652;
	add.s64 	%rd1007, %rd11, %rd1003;
	ld.global.f64 	%fd2653, [%rd1007+8];
	ld.global.f64 	%fd2654, [%rd1007];
	sub.f64 	%fd2655, %fd2653, %fd2654;
	ld.global.f64 	%fd2656, [%rd1005+8];
	ld.global.f64 	%fd2657, [%rd1005];
	sub.f64 	%fd2658, %fd2656, %fd2657;
	div.rn.f64 	%fd2659, %fd2655, %fd2658;
	ld.global.f64 	%fd2660, [%rd1004+8];
	ld.global.f64 	%fd2661, [%rd1004];
	fma.rn.f64 	%fd2662, %fd2661, 0d4000000000000000, %fd2660;
	mul.f64 	%fd2663, %fd2662, %fd2658;
	div.rn.f64 	%fd2664, %fd2663, 0d4008000000000000;
	sub.f64 	%fd2665, %fd2659, %fd2664;
	add.s64 	%rd1008, %rd8, %rd1003;
	st.global.f64 	[%rd1008], %fd2665;
	add.s32 	%r1483, %r1483, 2;
	ld.global.f64 	%fd2666, [%rd1004+16];
	ld.global.f64 	%fd2667, [%rd1004+8];
	sub.f64 	%fd2668, %fd2666, %fd2667;
	ld.global.f64 	%fd2669, [%rd1005+16];
	ld.global.f64 	%fd2670, [%rd1005+8];
	sub.f64 	%fd2671, %fd2669, %fd2670;
	div.rn.f64 	%fd2672, %fd2668, %fd2671;
	div.rn.f64 	%fd2673, %fd2672, 0d4008000000000000;
	st.global.f64 	[%rd1006+8], %fd2673;
	ld.global.f64 	%fd2674, [%rd1007+16];
	ld.global.f64 	%fd2675, [%rd1007+8];
	sub.f64 	%fd2676, %fd2674, %fd2675;
	ld.global.f64 	%fd2677, [%rd1005+16];
	ld.global.f64 	%fd2678, [%rd1005+8];
	sub.f64 	%fd2679, %fd2677, %fd2678;
	div.rn.f64 	%fd2680, %fd2676, %fd2679;
	ld.global.f64 	%fd2681, [%rd1004+16];
	ld.global.f64 	%fd2682, [%rd1004+8];
	fma.rn.f64 	%fd2683, %fd2682, 0d4000000000000000, %fd2681;
	mul.f64 	%fd2684, %fd2683, %fd2679;
	div.rn.f64 	%fd2685, %fd2684, 0d4008000000000000;
	sub.f64 	%fd2686, %fd2680, %fd2685;
	st.global.f64 	[%rd1008+8], %fd2686;
$L__BB1_544:
	setp.eq.s32 	%p324, %r419, 0;
	@%p324 bra 	$L__BB1_546;
	mul.wide.u32 	%rd1009, %r1483, 8;
	add.s64 	%rd1010, %rd10, %rd1009;
	ld.global.f64 	%fd2687, [%rd1010+8];
	ld.global.f64 	%fd2688, [%rd1010];
	sub.f64 	%fd2689, %fd2687, %fd2688;
	add.s64 	%rd1011, %rd16, %rd1009;
	ld.global.f64 	%fd2690, [%rd1011+8];
	ld.global.f64 	%fd2691, [%rd1011];
	sub.f64 	%fd2692, %fd2690, %fd2691;
	div.rn.f64 	%fd2693, %fd2689, %fd2692;
	div.rn.f64 	%fd2694, %fd2693, 0d4008000000000000;
	add.s64 	%rd1012, %rd7, %rd1009;
	st.global.f64 	[%rd1012], %fd2694;
	add.s64 	%rd1013, %rd11, %rd1009;
	ld.global.f64 	%fd2695, [%rd1013+8];
	ld.global.f64 	%fd2696, [%rd1013];
	sub.f64 	%fd2697, %fd2695, %fd2696;
	ld.global.f64 	%fd2698, [%rd1011+8];
	ld.global.f64 	%fd2699, [%rd1011];
	sub.f64 	%fd2700, %fd2698, %fd2699;
	div.rn.f64 	%fd2701, %fd2697, %fd2700;
	ld.global.f64 	%fd2702, [%rd1010+8];
	ld.global.f64 	%fd2703, [%rd1010];
	fma.rn.f64 	%fd2704, %fd2703, 0d4000000000000000, %fd2702;
	mul.f64 	%fd2705, %fd2704, %fd2700;
	div.rn.f64 	%fd2706, %fd2705, 0d4008000000000000;
	sub.f64 	%fd2707, %fd2701, %fd2706;
	add.s64 	%rd1014, %rd8, %rd1009;
	st.global.f64 	[%rd1014], %fd2707;
$L__BB1_546:
	ld.global.f64 	%fd2708, [%rd109];
	ld.global.f64 	%fd2709, [%rd25+-16];
	ld.global.f64 	%fd2710, [%rd25+-8];
	add.f64 	%fd2711, %fd2709, %fd2710;
	ld.global.f64 	%fd2712, [%rd24+-8];
	ld.global.f64 	%fd2713, [%rd24+-16];
	sub.f64 	%fd2714, %fd2712, %fd2713;
	fma.rn.f64 	%fd2715, %fd2711, %fd2714, %fd2708;
	st.global.f64 	[%rd109+8], %fd2715;
	mov.b64 	%rd1015, 0;
	st.global.u64 	[%rd26], %rd1015;
	@%p4 bra 	$L__BB1_558;
	setp.lt.u32 	%p326, %r50, 7;
	mov.b32 	%r1486, 0;
	@%p326 bra 	$L__BB1_550;
	mov.b32 	%r1484, 0;
$L__BB1_549:
	.pragma "nounroll";
	mul.wide.u32 	%rd1016, %r1484, 8;
	add.s64 	%rd1017, %rd8, %rd1016;
	ld.global.f64 	%fd2716, [%rd1017];
	mad.lo.s32 	%r1156, %r1484, 5, %r1464;
	mul.wide.u32 	%rd1018, %r1156, 8;
	add.s64 	%rd1019, %rd5, %rd1018;
	st.global.f64 	[%rd1019], %fd2716;
	add.s64 	%rd1020, %rd10, %rd1016;
	ld.global.f64 	%fd2717, [%rd1020];
	add.s64 	%rd1021, %rd4, %rd1018;
	st.global.f64 	[%rd1021], %fd2717;
	add.s64 	%rd1022, %rd7, %rd1016;
	ld.global.f64 	%fd2718, [%rd1022];
	add.s64 	%rd1023, %rd3, %rd1018;
	st.global.f64 	[%rd1023], %fd2718;
	ld.global.f64 	%fd2719, [%rd1017+8];
	st.global.f64 	[%rd1019+40], %fd2719;
	ld.global.f64 	%fd2720, [%rd1020+8];
	st.global.f64 	[%rd1021+40], %fd2720;
	ld.global.f64 	%fd2721, [%rd1022+8];
	st.global.f64 	[%rd1023+40], %fd2721;
	ld.global.f64 	%fd2722, [%rd1017+16];
	add.s32 	%r1157, %r1156, 10;
	mul.wide.u32 	%rd1024, %r1157, 8;
	add.s64 	%rd1025, %rd5, %rd1024;
	st.global.f64 	[%rd1025], %fd2722;
	ld.global.f64 	%fd2723, [%rd1020+16];
	add.s64 	%rd1026, %rd4, %rd1024;
	st.global.f64 	[%rd1026], %fd2723;
	ld.global.f64 	%fd2724, [%rd1022+16];
	add.s64 	%rd1027, %rd3, %rd1024;
	st.global.f64 	[%rd1027], %fd2724;
	ld.global.f64 	%fd2725, [%rd1017+24];
	add.s32 	%r1158, %r1156, 15;
	mul.wide.u32 	%rd1028, %r1158, 8;
	add.s64 	%rd1029, %rd5, %rd1028;
	st.global.f64 	[%rd1029], %fd2725;
	ld.global.f64 	%fd2726, [%rd1020+24];
	add.s64 	%rd1030, %rd4, %rd1028;
	st.global.f64 	[%rd1030], %fd2726;
	ld.global.f64 	%fd2727, [%rd1022+24];
	add.s64 	%rd1031, %rd3, %rd1028;
	st.global.f64 	[%rd1031], %fd2727;
	ld.global.f64 	%fd2728, [%rd1017+32];
	add.s32 	%r1159, %r1156, 20;
	mul.wide.u32 	%rd1032, %r1159, 8;
	add.s64 	%rd1033, %rd5, %rd1032;
	st.global.f64 	[%rd1033], %fd2728;
	ld.global.f64 	%fd2729, [%rd1020+32];
	add.s64 	%rd1034, %rd4, %rd1032;
	st.global.f64 	[%rd1034], %fd2729;
	ld.global.f64 	%fd2730, [%rd1022+32];
	add.s64 	%rd1035, %rd3, %rd1032;
	st.global.f64 	[%rd1035], %fd2730;
	ld.global.f64 	%fd2731, [%rd1017+40];
	add.s32 	%r1160, %r1156, 25;
	mul.wide.u32 	%rd1036, %r1160, 8;
	add.s64 	%rd1037, %rd5, %rd1036;
	st.global.f64 	[%rd1037], %fd2731;
	ld.global.f64 	%fd2732, [%rd1020+40];
	add.s64 	%rd1038, %rd4, %rd1036;
	st.global.f64 	[%rd1038], %fd2732;
	ld.global.f64 	%fd2733, [%rd1022+40];
	add.s64 	%rd1039, %rd3, %rd1036;
	st.global.f64 	[%rd1039], %fd2733;
	ld.global.f64 	%fd2734, [%rd1017+48];
	add.s32 	%r1161, %r1156, 30;
	mul.wide.u32 	%rd1040, %r1161, 8;
	add.s64 	%rd1041, %rd5, %rd1040;
	st.global.f64 	[%rd1041], %fd2734;
	ld.global.f64 	%fd2735, [%rd1020+48];
	add.s64 	%rd1042, %rd4, %rd1040;
	st.global.f64 	[%rd1042], %fd2735;
	ld.global.f64 	%fd2736, [%rd1022+48];
	add.s64 	%rd1043, %rd3, %rd1040;
	st.global.f64 	[%rd1043], %fd2736;
	ld.global.f64 	%fd2737, [%rd1017+56];
	add.s32 	%r1162, %r1156, 35;
	mul.wide.u32 	%rd1044, %r1162, 8;
	add.s64 	%rd1045, %rd5, %rd1044;
	st.global.f64 	[%rd1045], %fd2737;
	ld.global.f64 	%fd2738, [%rd1020+56];
	add.s64 	%rd1046, %rd4, %rd1044;
	st.global.f64 	[%rd1046], %fd2738;
	ld.global.f64 	%fd2739, [%rd1022+56];
	add.s64 	%rd1047, %rd3, %rd1044;
	st.global.f64 	[%rd1047], %fd2739;
	add.s32 	%r1484, %r1484, 8;
	setp.ne.s32 	%p327, %r1484, %r415;
	mov.u32 	%r1486, %r415;
	@%p327 bra 	$L__BB1_549;
$L__BB1_550:
	setp.eq.s32 	%p328, %r408, 0;
	@%p328 bra 	$L__BB1_558;
	setp.lt.u32 	%p329, %r409, 3;
	@%p329 bra 	$L__BB1_553;
	mul.wide.u32 	%rd1048, %r1486, 8;
	add.s64 	%rd1049, %rd8, %rd1048;
	ld.global.f64 	%fd2740, [%rd1049];
	mad.lo.s32 	%r1163, %r1486, 5, %r1464;
	mul.wide.u32 	%rd1050, %r1163, 8;
	add.s64 	%rd1051, %rd5, %rd1050;
	st.global.f64 	[%rd1051], %fd2740;
	add.s64 	%rd1052, %rd10, %rd1048;
	ld.global.f64 	%fd2741, [%rd1052];
	add.s64 	%rd1053, %rd4, %rd1050;
	st.global.f64 	[%rd1053], %fd2741;
	add.s64 	%rd1054, %rd7, %rd1048;
	ld.global.f64 	%fd2742, [%rd1054];
	add.s64 	%rd1055, %rd3, %rd1050;
	st.global.f64 	[%rd1055], %fd2742;
	ld.global.f64 	%fd2743, [%rd1049+8];
	add.s32 	%r1164, %r1163, 5;
	mul.wide.u32 	%rd1056, %r1164, 8;
	add.s64 	%rd1057, %rd5, %rd1056;
	st.global.f64 	[%rd1057], %fd2743;
	ld.global.f64 	%fd2744, [%rd1052+8];
	add.s64 	%rd1058, %rd4, %rd1056;
	st.global.f64 	[%rd1058], %fd2744;
	ld.global.f64 	%fd2745, [%rd1054+8];
	add.s64 	%rd1059, %rd3, %rd1056;
	st.global.f64 	[%rd1059], %fd2745;
	ld.global.f64 	%fd2746, [%rd1049+16];
	add.s32 	%r1165, %r1163, 10;
	mul.wide.u32 	%rd1060, %r1165, 8;
	add.s64 	%rd1061, %rd5, %rd1060;
	st.global.f64 	[%rd1061], %fd2746;
	ld.global.f64 	%fd2747, [%rd1052+16];
	add.s64 	%rd1062, %rd4, %rd1060;
	st.global.f64 	[%rd1062], %fd2747;
	ld.global.f64 	%fd2748, [%rd1054+16];
	add.s64 	%rd1063, %rd3, %rd1060;
	st.global.f64 	[%rd1063], %fd2748;
	ld.global.f64 	%fd2749, [%rd1049+24];
	add.s32 	%r1166, %r1163, 15;
	mul.wide.u32 	%rd1064, %r1166, 8;
	add.s64 	%rd1065, %rd5, %rd1064;
	st.global.f64 	[%rd1065], %fd2749;
	ld.global.f64 	%fd2750, [%rd1052+24];
	add.s64 	%rd1066, %rd4, %rd1064;
	st.global.f64 	[%rd1066], %fd2750;
	ld.global.f64 	%fd2751, [%rd1054+24];
	add.s64 	%rd1067, %rd3, %rd1064;
	st.global.f64 	[%rd1067], %fd2751;
	add.s32 	%r1486, %r1486, 4;
$L__BB1_553:
	setp.eq.s32 	%p330, %r410, 0;
	@%p330 bra 	$L__BB1_558;
	setp.eq.s32 	%p331, %r411, 0;
	@%p331 bra 	$L__BB1_556;
	mul.wide.u32 	%rd1068, %r1486, 8;
	add.s64 	%rd1069, %rd8, %rd1068;
	ld.global.f64 	%fd2752, [%rd1069];
	mad.lo.s32 	%r1167, %r1486, 5, %r1464;
	mul.wide.u32 	%rd1070, %r1167, 8;
	add.s64 	%rd1071, %rd5, %rd1070;
	st.global.f64 	[%rd1071], %fd2752;
	add.s64 	%rd1072, %rd10, %rd1068;
	ld.global.f64 	%fd2753, [%rd1072];
	add.s64 	%rd1073, %rd4, %rd1070;
	st.global.f64 	[%rd1073], %fd2753;
	add.s64 	%rd1074, %rd7, %rd1068;
	ld.global.f64 	%fd2754, [%rd1074];
	add.s64 	%rd1075, %rd3, %rd1070;
	st.global.f64 	[%rd1075], %fd2754;
	ld.global.f64 	%fd2755, [%rd1069+8];
	add.s32 	%r1168, %r1167, 5;
	mul.wide.u32 	%rd1076, %r1168, 8;
	add.s64 	%rd1077, %rd5, %rd1076;
	st.global.f64 	[%rd1077], %fd2755;
	ld.global.f64 	%fd2756, [%rd1072+8];
	add.s64 	%rd1078, %rd4, %rd1076;
	st.global.f64 	[%rd1078], %fd2756;
	ld.global.f64 	%fd2757, [%rd1074+8];
	add.s64 	%rd1079, %rd3, %rd1076;
	st.global.f64 	[%rd1079], %fd2757;
	add.s32 	%r1486, %r1486, 2;
$L__BB1_556:
	setp.eq.s32 	%p332, %r416, 0;
	@%p332 bra 	$L__BB1_558;
	mul.wide.u32 	%rd1080, %r1486, 8;
	add.s64 	%rd1081, %rd8, %rd1080;
	ld.global.f64 	%fd2758, [%rd1081];
	mad.lo.s32 	%r1169, %r1486, 5, %r1464;
	mul.wide.u32 	%rd1082, %r1169, 8;
	add.s64 	%rd1083, %rd5, %rd1082;
	st.global.f64 	[%rd1083], %fd2758;
	add.s64 	%rd1084, %rd10, %rd1080;
	ld.global.f64 	%fd2759, [%rd1084];
	add.s64 	%rd1085, %rd4, %rd1082;
	st.global.f64 	[%rd1085], %fd2759;
	add.s64 	%rd1086, %rd7, %rd1080;
	ld.global.f64 	%fd2760, [%rd1086];
	add.s64 	%rd1087, %rd3, %rd1082;
	st.global.f64 	[%rd1087], %fd2760;
$L__BB1_558:
	ld.global.f64 	%fd2761, [%rd110];
	sub.f64 	%fd2762, %fd272, %fd2761;
	add.s32 	%r1170, %r1464, %r407;
	mul.wide.u32 	%rd1088, %r1170, 8;
	add.s64 	%rd1089, %rd6, %rd1088;
	ld.global.f64 	%fd2763, [%rd1089];
	add.s64 	%rd1090, %rd5, %rd1088;
	ld.global.f64 	%fd2764, [%rd1090];
	fma.rn.f64 	%fd2765, %fd2762, %fd2764, %fd2763;
	add.s64 	%rd1091, %rd4, %rd1088;
	ld.global.f64 	%fd2766, [%rd1091];
	mul.f64 	%fd2767, %fd2762, %fd2766;
	fma.rn.f64 	%fd2768, %fd2762, %fd2767, %fd2765;
	add.s64 	%rd1092, %rd3, %rd1088;
	ld.global.f64 	%fd2769, [%rd1092];
	mul.f64 	%fd2770, %fd2762, %fd2769;
	mul.f64 	%fd2771, %fd2762, %fd2770;
	fma.rn.f64 	%fd2772, %fd2762, %fd2771, %fd2768;
	mul.wide.u32 	%rd1093, %r1464, 8;
	add.s64 	%rd1094, %rd15, %rd1093;
	st.global.f64 	[%rd1094], %fd2772;
	add.s32 	%r1464, %r1464, 1;
	ld.global.u32 	%r468, [%rd21+6256];
	setp.lt.s32 	%p333, %r1464, %r468;
	@%p333 bra 	$L__BB1_460;
	bra.uni 	$L__BB1_483;
$L__BB1_559:
	ld.global.f64 	%fd2495, [%rd124+8];
	mul.f64 	%fd2496, %fd2495, %fd297;
	ld.global.f64 	%fd2497, [%rd124];
	sub.f64 	%fd3463, %fd2497, %fd2496;
	st.global.f64 	[%rd124], %fd3463;
$L__BB1_560:
	ld.global.f64 	%fd2498, [%rd123+8];
	div.rn.f64 	%fd2499, %fd3463, %fd2498;
	st.global.f64 	[%rd124], %fd2499;
	mov.b64 	%rd968, 4607182418800017408;
	st.global.u64 	[%rd123+8], %rd968;
	add.s32 	%r1137, %r1475, -1;
	add.s32 	%r1138, %r443, -3;
	mul.wide.u32 	%rd969, %r1138, 8;
	add.s64 	%rd125, %rd12, %rd969;
	ld.global.f64 	%fd301, [%rd125+16];
	setp.neu.f64 	%p299, %fd301, 0d0000000000000000;
	mul.wide.u32 	%rd970, %r1137, 8;
	add.s64 	%rd126, %rd9, %rd970;
	@%p299 bra 	$L__BB1_562;
	ld.global.f64 	%fd3464, [%rd126];
	bra.uni 	$L__BB1_563;
$L__BB1_562:
	ld.global.f64 	%fd2500, [%rd124];
	mul.f64 	%fd2501, %fd2500, %fd301;
	ld.global.f64 	%fd2502, [%rd126];
	sub.f64 	%fd3464, %fd2502, %fd2501;
	st.global.f64 	[%rd126], %fd3464;
$L__BB1_563:
	ld.global.f64 	%fd2503, [%rd125+8];
	div.rn.f64 	%fd2504, %fd3464, %fd2503;
	st.global.f64 	[%rd126], %fd2504;
	mov.b64 	%rd971, 4607182418800017408;
	st.global.u64 	[%rd125+8], %rd971;
	add.s32 	%r1139, %r1475, -2;
	add.s32 	%r1140, %r443, -6;
	mul.wide.u32 	%rd972, %r1140, 8;
	add.s64 	%rd127, %rd12, %rd972;
	ld.global.f64 	%fd305, [%rd127+16];
	setp.neu.f64 	%p300, %fd305, 0d0000000000000000;
	mul.wide.u32 	%rd973, %r1139, 8;
	add.s64 	%rd128, %rd9, %rd973;
	@%p300 bra 	$L__BB1_565;
	ld.global.f64 	%fd3465, [%rd128];
	bra.uni 	$L__BB1_566;
$L__BB1_565:
	ld.global.f64 	%fd2505, [%rd126];
	mul.f64 	%fd2506, %fd2505, %fd305;
	ld.global.f64 	%fd2507, [%rd128];
	sub.f64 	%fd3465, %fd2507, %fd2506;
	st.global.f64 	[%rd128], %fd3465;
$L__BB1_566:
	ld.global.f64 	%fd2508, [%rd127+8];
	div.rn.f64 	%fd2509, %fd3465, %fd2508;
	st.global.f64 	[%rd128], %fd2509;
	mov.b64 	%rd974, 4607182418800017408;
	st.global.u64 	[%rd127+8], %rd974;
	add.s32 	%r1141, %r1475, -3;
	add.s32 	%r1142, %r443, -9;
	mul.wide.u32 	%rd975, %r1142, 8;
	add.s64 	%rd129, %rd12, %rd975;
	ld.global.f64 	%fd309, [%rd129+16];
	setp.neu.f64 	%p301, %fd309, 0d0000000000000000;
	mul.wide.u32 	%rd976, %r1141, 8;
	add.s64 	%rd130, %rd9, %rd976;
	@%p301 bra 	$L__BB1_568;
	ld.global.f64 	%fd3466, [%rd130];
	bra.uni 	$L__BB1_569;
$L__BB1_568:
	ld.global.f64 	%fd2510, [%rd128];
	mul.f64 	%fd2511, %fd2510, %fd309;
	ld.global.f64 	%fd2512, [%rd130];
	sub.f64 	%fd3466, %fd2512, %fd2511;
	st.global.f64 	[%rd130], %fd3466;
$L__BB1_569:
	ld.global.f64 	%fd2513, [%rd129+8];
	div.rn.f64 	%fd2514, %fd3466, %fd2513;
	st.global.f64 	[%rd130], %fd2514;
	mov.b64 	%rd977, 4607182418800017408;
	st.global.u64 	[%rd129+8], %rd977;
	add.s32 	%r1475, %r1475, -4;
	add.s32 	%r1476, %r1476, 4;
	and.b32  	%r1143, %r404, -4;
	setp.eq.s32 	%p302, %r1476, %r1143;
	@%p302 bra 	$L__BB1_509;
	bra.uni 	$L__BB1_507;
$L__BB1_570:
	fma.rn.f64 	%fd2777, %fd3467, 0d7FF0000000000000, 0d7FF0000000000000;
	{
	.reg .b32 %temp; 
	mov.b64 	{%temp, %r1182}, %fd3467;
	}
	and.b32  	%r1183, %r1182, 2147483647;
	setp.eq.s32 	%p340, %r1183, 0;
	selp.f64 	%fd3469, 0dFFF0000000000000, %fd2777, %p340;
$L__BB1_571:
	mul.f64 	%fd2809, %fd3469, 0d3C695355BAAAFAD3;
	fma.rn.f64 	%fd2810, %fd3469, 0d3FDBCB7B1526E50E, %fd2809;
	mul.wide.u32 	%rd1103, %r1489, 8;
	add.s64 	%rd134, %rd16, %rd1103;
	st.global.f64 	[%rd134], %fd2810;
	ld.global.f64 	%fd3470, [%rd133+3128];
	{
	.reg .b32 %temp; 
	mov.b64 	{%temp, %r1494}, %fd3470;
	}
	{
	.reg .b32 %temp; 
	mov.b64 	{%r1495, %temp}, %fd3470;
	}
	setp.gt.s32 	%p342, %r1494, 1048575;
	mov.b32 	%r1496, -1023;
	@%p342 bra 	$L__BB1_573;
	mul.f64 	%fd3470, %fd3470, 0d4350000000000000;
	{
	.reg .b32 %temp; 
	mov.b64 	{%temp, %r1494}, %fd3470;
	}
	{
	.reg .b32 %temp; 
	mov.b64 	{%r1495, %temp}, %fd3470;
	}
	mov.b32 	%r1496, -1077;
$L__BB1_573:
	add.s32 	%r1194, %r1494, -1;
	setp.lt.u32 	%p343, %r1194, 2146435071;
	@%p343 bra 	$L__BB1_575;
	fma.rn.f64 	%fd2811, %fd3470, 0d7FF0000000000000, 0d7FF0000000000000;
	{
	.reg .b32 %temp; 
	mov.b64 	{%temp, %r1195}, %fd3470;
	}
	and.b32  	%r1196, %r1195, 2147483647;
	setp.eq.s32 	%p344, %r1196, 0;
	selp.f64 	%fd3472, 0dFFF0000000000000, %fd2811, %p344;
	bra.uni 	$L__BB1_578;
$L__BB1_575:
	shr.u32 	%r1197, %r1494, 20;
	add.s32 	%r1497, %r1496, %r1197;
	and.b32  	%r1198, %r1494, 1048575;
	or.b32  	%r1199, %r1198, 1072693248;
	mov.b64 	%fd3471, {%r1495, %r1199};
	setp.lt.u32 	%p345, %r1199, 1073127583;
	@%p345 bra 	$L__BB1_577;
	{
	.reg .b32 %temp; 
	mov.b64 	{%r1200, %temp}, %fd3471;
	}
	{
	.reg .b32 %temp; 
	mov.b64 	{%temp, %r1201}, %fd3471;
	}
	add.s32 	%r1202, %r1201, -1048576;
	mov.b64 	%fd3471, {%r1200, %r1202};
	add.s32 	%r1497, %r1497, 1;
$L__BB1_577:
	add.f64 	%fd2812, %fd3471, 0dBFF0000000000000;
	add.f64 	%fd2813, %fd3471, 0d3FF0000000000000;
	rcp.approx.ftz.f64 	%fd2814, %fd2813;
	neg.f64 	%fd2815, %fd2813;
	fma.rn.f64 	%fd2816, %fd2815, %fd2814, 0d3FF0000000000000;
	fma.rn.f64 	%fd2817, %fd2816, %fd2816, %fd2816;
	fma.rn.f64 	%fd2818, %fd2817, %fd2814, %fd2814;
	mul.f64 	%fd2819, %fd2812, %fd2818;
	fma.rn.f64 	%fd2820, %fd2812, %fd2818, %fd2819;
	mul.f64 	%fd2821, %fd2820, %fd2820;
	fma.rn.f64 	%fd2822, %fd2821, 0d3EB1380B3AE80F1E, 0d3ED0EE258B7A8B04;
	fma.rn.f64 	%fd2823, %fd2822, %fd2821, 0d3EF3B2669F02676F;
	fma.rn.f64 	%fd2824, %fd2823, %fd2821, 0d3F1745CBA9AB0956;
	fma.rn.f64 	%fd2825, %fd2824, %fd2821, 0d3F3C71C72D1B5154;
	fma.rn.f64 	%fd2826, %fd2825, %fd2821, 0d3F624924923BE72D;
	fma.rn.f64 	%fd2827, %fd2826, %fd2821, 0d3F8999999999A3C4;
	fma.rn.f64 	%fd2828, %fd2827, %fd2821, 0d3FB5555555555554;
	sub.f64 	%fd2829, %fd2812, %fd2820;
	add.f64 	%fd2830, %fd2829, %fd2829;
	neg.f64 	%fd2831, %fd2820;
	fma.rn.f64 	%fd2832, %fd2831, %fd2812, %fd2830;
	mul.f64 	%fd2833, %fd2818, %fd2832;
	mul.f64 	%fd2834, %fd2821, %fd2828;
	fma.rn.f64 	%fd2835, %fd2834, %fd2820, %fd2833;
	xor.b32  	%r1203, %r1497, -2147483648;
	mov.b32 	%r1204, 1127219200;
	mov.b64 	%fd2836, {%r1203, %r1204};
	sub.f64 	%fd2837, %fd2836, %fd314;
	fma.rn.f64 	%fd2838, %fd2837, 0d3FE62E42FEFA39EF, %fd2820;
	fma.rn.f64 	%fd2839, %fd2837, 0dBFE62E42FEFA39EF, %fd2838;
	sub.f64 	%fd2840, %fd2839, %fd2820;
	sub.f64 	%fd2841, %fd2835, %fd2840;
	fma.rn.f64 	%fd2842, %fd2837, 0d3C7ABC9E3B39803F, %fd2841;
	add.f64 	%fd3472, %fd2838, %fd2842;
$L__BB1_578:
	mul.f64 	%fd2843, %fd3472, 0d3C695355BAAAFAD3;
	fma.rn.f64 	%fd2844, %fd3472, 0d3FDBCB7B1526E50E, %fd2843;
	st.global.f64 	[%rd134+8], %fd2844;
	add.s32 	%r1489, %r1489, 2;
	setp.ne.s32 	%p346, %r1489, %r1498;
	@%p346 bra 	$L__BB1_489;
$L__BB1_579:
	and.b32  	%r1205, %r594, 1;
	setp.eq.b32 	%p347, %r1205, 1;
	not.pred 	%p348, %p347;
	@%p348 bra 	$L__BB1_588;
	mad.lo.s32 	%r1207, %r1498, 391, %r3;
	mul.wide.s32 	%rd1104, %r1207, 8;
	add.s64 	%rd1105, %rd1, %rd1104;
	ld.global.f64 	%fd3473, [%rd1105];
	{
	.reg .b32 %temp; 
	mov.b64 	{%temp, %r1499}, %fd3473;
	}
	{
	.reg .b32 %temp; 
	mov.b64 	{%r1500, %temp}, %fd3473;
	}
	setp.gt.s32 	%p349, %r1499, 1048575;
	mov.b32 	%r1501, -1023;
	@%p349 bra 	$L__BB1_582;
	mul.f64 	%fd3473, %fd3473, 0d4350000000000000;
	{
	.reg .b32 %temp; 
	mov.b64 	{%temp, %r1499}, %fd3473;
	}
	{
	.reg .b32 %temp; 
	mov.b64 	{%r1500, %temp}, %fd3473;
	}
	mov.b32 	%r1501, -1077;
$L__BB1_582:
	add.s32 	%r1209, %r1499, -1;
	setp.lt.u32 	%p350, %r1209, 2146435071;
	@%p350 bra 	$L__BB1_584;
	fma.rn.f64 	%fd2845, %fd3473, 0d7FF0000000000000, 0d7FF0000000000000;
	{
	.reg .b32 %temp; 
	mov.b64 	{%temp, %r1210}, %fd3473;
	}
	and.b32  	%r1211, %r1210, 2147483647;
	setp.eq.s32 	%p351, %r1211, 0;
	selp.f64 	%fd3475, 0dFFF0000000000000, %fd2845, %p351;
	bra.uni 	$L__BB1_587;
$L__BB1_584:
	shr.u32 	%r1212, %r1499, 20;
	add.s32 	%r1502, %r1501, %r1212;
	and.b32  	%r1213, %r1499, 1048575;
	or.b32  	%r1214, %r1213, 1072693248;
	mov.b64 	%fd3474, {%r1500, %r1214};
	setp.lt.u32 	%p352, %r1214, 1073127583;
	@%p352 bra 	$L__BB1_586;
	{
	.reg .b32 %temp; 
	mov.b64 	{%r1215, %temp}, %fd3474;
	}
	{
	.reg .b32 %temp; 
	mov.b64 	{%temp, %r1216}, %fd3474;
	}
	add.s32 	%r1217, %r1216, -1048576;
	mov.b64 	%fd3474, {%r1215, %r1217};
	add.s32 	%r1502, %r1502, 1;
$L__BB1_586:
	add.f64 	%fd2846, %fd3474, 0dBFF0000000000000;
	add.f64 	%fd2847, %fd3474, 0d3FF0000000000000;
	rcp.approx.ftz.f64 	%fd2848, %fd2847;
	neg.f64 	%fd2849, %fd2847;
	fma.rn.f64 	%fd2850, %fd2849, %fd2848, 0d3FF0000000000000;
	fma.rn.f64 	%fd2851, %fd2850, %fd2850, %fd2850;
	fma.rn.f64 	%fd2852, %fd2851, %fd2848, %fd2848;
	mul.f64 	%fd2853, %fd2846, %fd2852;
	fma.rn.f64 	%fd2854, %fd2846, %fd2852, %fd2853;
	mul.f64 	%fd2855, %fd2854, %fd2854;
	fma.rn.f64 	%fd2856, %fd2855, 0d3EB1380B3AE80F1E, 0d3ED0EE258B7A8B04;
	fma.rn.f64 	%fd2857, %fd2856, %fd2855, 0d3EF3B2669F02676F;
	fma.rn.f64 	%fd2858, %fd2857, %fd2855, 0d3F1745CBA9AB0956;
	fma.rn.f64 	%fd2859, %fd2858, %fd2855, 0d3F3C71C72D1B5154;
	fma.rn.f64 	%fd2860, %fd2859, %fd2855, 0d3F624924923BE72D;
	fma.rn.f64 	%fd2861, %fd2860, %fd2855, 0d3F8999999999A3C4;
	fma.rn.f64 	%fd2862, %fd2861, %fd2855, 0d3FB5555555555554;
	sub.f64 	%fd2863, %fd2846, %fd2854;
	add.f64 	%fd2864, %fd2863, %fd2863;
	neg.f64 	%fd2865, %fd2854;
	fma.rn.f64 	%fd2866, %fd2865, %fd2846, %fd2864;
	mul.f64 	%fd2867, %fd2852, %fd2866;
	mul.f64 	%fd2868, %fd2855, %fd2862;
	fma.rn.f64 	%fd2869, %fd2868, %fd2854, %fd2867;
	xor.b32  	%r1218, %r1502, -2147483648;
	mov.b32 	%r1219, 1127219200;
	mov.b64 	%fd2870, {%r1218, %r1219};
	sub.f64 	%fd2871, %fd2870, %fd314;
	fma.rn.f64 	%fd2872, %fd2871, 0d3FE62E42FEFA39EF, %fd2854;
	fma.rn.f64 	%fd2873, %fd2871, 0dBFE62E42FEFA39EF, %fd2872;
	sub.f64 	%fd2874, %fd2873, %fd2854;
	sub.f64 	%fd2875, %fd2869, %fd2874;
	fma.rn.f64 	%fd2876, %fd2871, 0d3C7ABC9E3B39803F, %fd2875;
	add.f64 	%fd3475, %fd2872, %fd2876;
$L__BB1_587:
	mul.f64 	%fd2877, %fd3475, 0d3C695355BAAAFAD3;
	fma.rn.f64 	%fd2878, %fd3475, 0d3FDBCB7B1526E50E, %fd2877;
	mul.wide.u32 	%rd1106, %r1498, 8;
	add.s64 	%rd1107, %rd16, %rd1106;
	st.global.f64 	[%rd1107], %fd2878;
$L__BB1_588:
	{
	.reg .b32 %temp; 
	mov.b64 	{%temp, %r1503}, %fd3476;
	}
	{
	.reg .b32 %temp; 
	mov.b64 	{%r1504, %temp}, %fd3476;
	}
	setp.gt.s32 	%p353, %r1503, 1048575;
	mov.b32 	%r1505, -1023;
	@%p353 bra 	$L__BB1_590;
	mul.f64 	%fd3476, %fd3476, 0d4350000000000000;
	{
	.reg .b32 %temp; 
	mov.b64 	{%temp, %r1503}, %fd3476;
	}
	{
	.reg .b32 %temp; 
	mov.b64 	{%r1504, %temp}, %fd3476;
	}
	mov.b32 	%r1505, -1077;
$L__BB1_590:
	add.s32 	%r1222, %r1503, -1;
	setp.gt.u32 	%p354, %r1222, 2146435070;
	@%p354 bra 	$L__BB1_594;
	shr.u32 	%r1225, %r1503, 20;
	add.s32 	%r1506, %r1505, %r1225;
	and.b32  	%r1226, %r1503, 1048575;
	or.b32  	%r1227, %r1226, 1072693248;
	mov.b64 	%fd3477, {%r1504, %r1227};
	setp.lt.u32 	%p356, %r1227, 1073127583;
	@%p356 bra 	$L__BB1_593;
	{
	.reg .b32 %temp; 
	mov.b64 	{%r1228, %temp}, %fd3477;
	}
	{
	.reg .b32 %temp; 
	mov.b64 	{%temp, %r1229}, %fd3477;
	}
	add.s32 	%r1230, %r1229, -1048576;
	mov.b64 	%fd3477, {%r1228, %r1230};
	add.s32 	%r1506, %r1506, 1;
$L__BB1_593:
	add.f64 	%fd2880, %fd3477, 0dBFF0000000000000;
	add.f64 	%fd2881, %fd3477, 0d3FF0000000000000;
	rcp.approx.ftz.f64 	%fd2882, %fd2881;
	neg.f64 	%fd2883, %fd2881;
	fma.rn.f64 	%fd2884, %fd2883, %fd2882, 0d3FF0000000000000;
	fma.rn.f64 	%fd2885, %fd2884, %fd2884, %fd2884;
	fma.rn.f64 	%fd2886, %fd2885, %fd2882, %fd2882;
	mul.f64 	%fd2887, %fd2880, %fd2886;
	fma.rn.f64 	%fd2888, %fd2880, %fd2886, %fd2887;
	mul.f64 	%fd2889, %fd2888, %fd2888;
	fma.rn.f64 	%fd2890, %fd2889, 0d3EB1380B3AE80F1E, 0d3ED0EE258B7A8B04;
	fma.rn.f64 	%fd2891, %fd2890, %fd2889, 0d3EF3B2669F02676F;
	fma.rn.f64 	%fd2892, %fd2891, %fd2889, 0d3F1745CBA9AB0956;
	fma.rn.f64 	%fd2893, %fd2892, %fd2889, 0d3F3C71C72D1B5154;
	fma.rn.f64 	%fd2894, %fd2893, %fd2889, 0d3F624924923BE72D;
	fma.rn.f64 	%fd2895, %fd2894, %fd2889, 0d3F8999999999A3C4;
	fma.rn.f64 	%fd2896, %fd2895, %fd2889, 0d3FB5555555555554;
	sub.f64 	%fd2897, %fd2880, %fd2888;
	add.f64 	%fd2898, %fd2897, %fd2897;
	neg.f64 	%fd2899, %fd2888;
	fma.rn.f64 	%fd2900, %fd2899, %fd2880, %fd2898;
	mul.f64 	%fd2901, %fd2886, %fd2900;
	mul.f64 	%fd2902, %fd2889, %fd2896;
	fma.rn.f64 	%fd2903, %fd2902, %fd2888, %fd2901;
	xor.b32  	%r1231, %r1506, -2147483648;
	mov.b32 	%r1232, 1127219200;
	mov.b64 	%fd2904, {%r1231, %r1232};
	mov.b32 	%r1233, -2147483648;
	mov.b64 	%fd2905, {%r1233, %r1232};
	sub.f64 	%fd2906, %fd2904, %fd2905;
	fma.rn.f64 	%fd2907, %fd2906, 0d3FE62E42FEFA39EF, %fd2888;
	fma.rn.f64 	%fd2908, %fd2906, 0dBFE62E42FEFA39EF, %fd2907;
	sub.f64 	%fd2909, %fd2908, %fd2888;
	sub.f64 	%fd2910, %fd2903, %fd2909;
	fma.rn.f64 	%fd2911, %fd2906, 0d3C7ABC9E3B39803F, %fd2910;
	add.f64 	%fd3478, %fd2907, %fd2911;
	bra.uni 	$L__BB1_595;
$L__BB1_594:
	fma.rn.f64 	%fd2879, %fd3476, 0d7FF0000000000000, 0d7FF0000000000000;
	{
	.reg .b32 %temp; 
	mov.b64 	{%temp, %r1223}, %fd3476;
	}
	and.b32  	%r1224, %r1223, 2147483647;
	setp.eq.s32 	%p355, %r1224, 0;
	selp.f64 	%fd3478, 0dFFF0000000000000, %fd2879, %p355;
$L__BB1_595:
	mul.f64 	%fd2912, %fd3478, 0d3C695355BAAAFAD3;
	fma.rn.f64 	%fd350, %fd3478, 0d3FDBCB7B1526E50E, %fd2912;
	ld.global.u32 	%r515, [%rd20];
	mov.b32 	%r1507, 0;
$L__BB1_596:
	mov.u32 	%r516, %r1507;
	setp.eq.s32 	%p357, %r516, %r51;
	mov.b32 	%r1508, 0;
	@%p357 bra 	$L__BB1_598;
	add.s32 	%r1507, %r516, 1;
	mul.wide.u32 	%rd1108, %r516, 8;
	add.s64 	%rd1109, %rd16, %rd1108;
	ld.global.f64 	%fd2913, [%rd1109+8];
	setp.geu.f64 	%p358, %fd350, %fd2913;
	mov.u32 	%r1508, %r516;
	@%p358 bra 	$L__BB1_596;
$L__BB1_598:
	ld.global.u32 	%r1236, [%rd21+7820];
	setp.lt.s32 	%p359, %r1236, 1;
	@%p359 bra 	$L__BB1_626;
	mad.lo.s32 	%r1238, %r1, 246, %r515;
	add.s32 	%r519, %r1238, 205;
	add.s32 	%r520, %r594, -3;
	add.s32 	%r521, %r594, -2;
	mul.wide.s32 	%rd1110, %r520, 8;
	add.s64 	%rd135, %rd9, %rd1110;
	add.s32 	%r522, %r594, -4;
	mul.wide.s32 	%rd1111, %r521, 8;
	add.s64 	%rd136, %rd8, %rd1111;
	mul.wide.u32 	%rd1112, %r1508, 8;
	add.s64 	%rd137, %rd16, %rd1112;
	mul.lo.s32 	%r523, %r1508, 5;
	and.b32  	%r524, %r594, 7;
	add.s32 	%r525, %r524, -1;
	and.b32  	%r526, %r594, 3;
	add.s32 	%r527, %r526, -1;
	add.s32 	%r1239, %r594, 14;
	and.b32  	%r1240, %r1239, 15;
	add.s32 	%r528, %r1240, -1;
	add.s32 	%r1241, %r594, 6;
	and.b32  	%r1242, %r1241, 7;
	add.s32 	%r529, %r1242, -1;
	add.s32 	%r1243, %r594, 3;
	and.b32  	%r530, %r1243, 3;
	and.b32  	%r531, %r594, 2147483640;
	and.b32  	%r532, %r594, 1;
	and.b32  	%r533, %r521, -2;
	and.b32  	%r534, %r520, 1;
	and.b32  	%r535, %r520, -2;
	and.b32  	%r536, %r520, 3;
	and.b32  	%r537, %r520, -4;
	and.b32  	%r538, %r521, 15;
	and.b32  	%r539, %r521, -16;
	and.b32  	%r540, %r1239, 7;
	and.b32  	%r541, %r1241, 3;
	and.b32  	%r542, %r50, 3;
	and.b32  	%r543, %r50, -4;
	and.b32  	%r544, %r1243, 1;
	mov.b32 	%r1509, 0;
$L__BB1_600:
	@%p4 bra 	$L__BB1_612;
	setp.lt.u32 	%p361, %r50, 7;
	mad.lo.s32 	%r546, %r1509, 17220, %r519;
	mov.b32 	%r1511, 0;
	@%p361 bra 	$L__BB1_604;
	mov.b32 	%r1513, 0;
$L__BB1_603:
	.pragma "nounroll";
	mad.lo.s32 	%r1246, %r1513, 68880, %r546;
	mul.wide.s32 	%rd1113, %r1246, 8;
	add.s64 	%rd1114, %rd2, %rd1113;
	ld.global.f64 	%fd2914, [%rd1114];
	mul.wide.u32 	%rd1115, %r1513, 8;
	add.s64 	%rd1116, %rd11, %rd1115;
	st.global.f64 	[%rd1116], %fd2914;
	mad.lo.s32 	%r1247, %r1513, 5, %r1509;
	mul.wide.u32 	%rd1117, %r1247, 8;
	add.s64 	%rd1118, %rd6, %rd1117;
	st.global.f64 	[%rd1118], %fd2914;
	ld.global.f64 	%fd2915, [%rd1114+551040];
	st.global.f64 	[%rd1116+8], %fd2915;
	st.global.f64 	[%rd1118+40], %fd2915;
	ld.global.f64 	%fd2916, [%rd1114+1102080];
	st.global.f64 	[%rd1116+16], %fd2916;
	add.s32 	%r1248, %r1247, 10;
	mul.wide.u32 	%rd1119, %r1248, 8;
	add.s64 	%rd1120, %rd6, %rd1119;
	st.global.f64 	[%rd1120], %fd2916;
	ld.global.f64 	%fd2917, [%rd1114+1653120];
	st.global.f64 	[%rd1116+24], %fd2917;
	add.s32 	%r1249, %r1247, 15;
	mul.wide.u32 	%rd1121, %r1249, 8;
	add.s64 	%rd1122, %rd6, %rd1121;
	st.global.f64 	[%rd1122], %fd2917;
	ld.global.f64 	%fd2918, [%rd1114+2204160];
	st.global.f64 	[%rd1116+32], %fd2918;
	add.s32 	%r1250, %r1247, 20;
	mul.wide.u32 	%rd1123, %r1250, 8;
	add.s64 	%rd1124, %rd6, %rd1123;
	st.global.f64 	[%rd1124], %fd2918;
	ld.global.f64 	%fd2919, [%rd1114+2755200];
	st.global.f64 	[%rd1116+40], %fd2919;
	add.s32 	%r1251, %r1247, 25;
	mul.wide.u32 	%rd1125, %r1251, 8;
	add.s64 	%rd1126, %rd6, %rd1125;
	st.global.f64 	[%rd1126], %fd2919;
	ld.global.f64 	%fd2920, [%rd1114+3306240];
	st.global.f64 	[%rd1116+48], %fd2920;
	add.s32 	%r1252, %r1247, 30;
	mul.wide.u32 	%rd1127, %r1252, 8;
	add.s64 	%rd1128, %rd6, %rd1127;
	st.global.f64 	[%rd1128], %fd2920;
	ld.global.f64 	%fd2921, [%rd1114+3857280];
	st.global.f64 	[%rd1116+56], %fd2921;
	add.s32 	%r1253, %r1247, 35;
	mul.wide.u32 	%rd1129, %r1253, 8;
	add.s64 	%rd1130, %rd6, %rd1129;
	st.global.f64 	[%rd1130], %fd2921;
	add.s32 	%r1513, %r1513, 8;
	setp.eq.s32 	%p362, %r1513, %r531;
	mov.u32 	%r1511, %r531;
	@%p362 bra 	$L__BB1_604;
	bra.uni 	$L__BB1_603;
$L__BB1_604:
	setp.eq.s32 	%p363, %r524, 0;
	@%p363 bra 	$L__BB1_612;
	setp.lt.u32 	%p364, %r525, 3;
	@%p364 bra 	$L__BB1_607;
	mad.lo.s32 	%r1254, %r1511, 68880, %r546;
	mul.wide.s32 	%rd1131, %r1254, 8;
	add.s64 	%rd1132, %rd2, %rd1131;
	ld.global.f64 	%fd2922, [%rd1132];
	mul.wide.u32 	%rd1133, %r1511, 8;
	add.s64 	%rd1134, %rd11, %rd1133;
	st.global.f64 	[%rd1134], %fd2922;
	mad.lo.s32 	%r1255, %r1511, 5, %r1509;
	mul.wide.u32 	%rd1135, %r1255, 8;
	add.s64 	%rd1136, %rd6, %rd1135;
	st.global.f64 	[%rd1136], %fd2922;
	ld.global.f64 	%fd2923, [%rd1132+551040];
	st.global.f64 	[%rd1134+8], %fd2923;
	add.s32 	%r1256, %r1255, 5;
	mul.wide.u32 	%rd1137, %r1256, 8;
	add.s64 	%rd1138, %rd6, %rd1137;
	st.global.f64 	[%rd1138], %fd2923;
	ld.global.f64 	%fd2924, [%rd1132+1102080];
	st.global.f64 	[%rd1134+16], %fd2924;
	add.s32 	%r1257, %r1255, 10;
	mul.wide.u32 	%rd1139, %r1257, 8;
	add.s64 	%rd1140, %rd6, %rd1139;
	st.global.f64 	[%rd1140], %fd2924;
	ld.global.f64 	%fd2925, [%rd1132+1653120];
	st.global.f64 	[%rd1134+24], %fd2925;
	add.s32 	%r1258, %r1255, 15;
	mul.wide.u32 	%rd1141, %r1258, 8;
	add.s64 	%rd1142, %rd6, %rd1141;
	st.global.f64 	[%rd1142], %fd2925;
	add.s32 	%r1511, %r1511, 4;
$L__BB1_607:
	setp.eq.s32 	%p365, %r526, 0;
	@%p365 bra 	$L__BB1_612;
	setp.eq.s32 	%p366, %r527, 0;
	@%p366 bra 	$L__BB1_610;
	mad.lo.s32 	%r1259, %r1511, 68880, %r546;
	mul.wide.s32 	%rd1143, %r1259, 8;
	add.s64 	%rd1144, %rd2, %rd1143;
	ld.global.f64 	%fd2926, [%rd1144];
	mul.wide.u32 	%rd1145, %r1511, 8;
	add.s64 	%rd1146, %rd11, %rd1145;
	st.global.f64 	[%rd1146], %fd2926;
	mad.lo.s32 	%r1260, %r1511, 5, %r1509;
	mul.wide.u32 	%rd1147, %r1260, 8;
	add.s64 	%rd1148, %rd6, %rd1147;
	st.global.f64 	[%rd1148], %fd2926;
	ld.global.f64 	%fd2927, [%rd1144+551040];
	st.global.f64 	[%rd1146+8], %fd2927;
	add.s32 	%r1261, %r1260, 5;
	mul.wide.u32 	%rd1149, %r1261, 8;
	add.s64 	%rd1150, %rd6, %rd1149;
	st.global.f64 	[%rd1150], %fd2927;
	add.s32 	%r1511, %r1511, 2;
$L__BB1_610:
	setp.eq.s32 	%p367, %r532, 0;
	@%p367 bra 	$L__BB1_612;
	mad.lo.s32 	%r1262, %r1511, 68880, %r546;
	mul.wide.s32 	%rd1151, %r1262, 8;
	add.s64 	%rd1152, %rd2, %rd1151;
	ld.global.f64 	%fd2928, [%rd1152];
	mul.wide.u32 	%rd1153, %r1511, 8;
	add.s64 	%rd1154, %rd11, %rd1153;
	st.global.f64 	[%rd1154], %fd2928;
	mad.lo.s32 	%r1263, %r1511, 5, %r1509;
	mul.wide.u32 	%rd1155, %r1263, 8;
	add.s64 	%rd1156, %rd6, %rd1155;
	st.global.f64 	[%rd1156], %fd2928;
$L__BB1_612:
	setp.lt.s32 	%p368, %r594, 3;
	@%p368 bra 	$L__BB1_618;
	setp.eq.s32 	%p369, %r520, 0;
	mov.b32 	%r1515, 1;
	@%p369 bra 	$L__BB1_616;
	mov.b32 	%r1514, 1;
$L__BB1_615:
	mul.wide.u32 	%rd1157, %r1514, 8;
	add.s64 	%rd1158, %rd16, %rd1157;
	ld.global.f64 	%fd2929, [%rd1158+8];
	ld.global.f64 	%fd2930, [%rd1158];
	sub.f64 	%fd2931, %fd2929, %fd2930;
	div.rn.f64 	%fd2932, %fd2931, 0d4008000000000000;
	ld.global.f64 	%fd2933, [%rd1158+-8];
	sub.f64 	%fd2934, %fd2930, %fd2933;
	div.rn.f64 	%fd2935, %fd2934, 0d4008000000000000;
	add.s64 	%rd1159, %rd11, %rd1157;
	ld.global.f64 	%fd2936, [%rd1159+8];
	ld.global.f64 	%fd2937, [%rd1159];
	sub.f64 	%fd2938, %fd2936, %fd2937;
	div.rn.f64 	%fd2939, %fd2938, %fd2931;
	ld.global.f64 	%fd2940, [%rd1159+-8];
	sub.f64 	%fd2941, %fd2937, %fd2940;
	div.rn.f64 	%fd2942, %fd2941, %fd2934;
	mad.lo.s32 	%r1266, %r1514, 3, -3;
	mul.wide.s32 	%rd1160, %r1266, 8;
	add.s64 	%rd1161, %rd12, %rd1160;
	st.global.f64 	[%rd1161], %fd2935;
	st.global.f64 	[%rd1161+16], %fd2932;
	add.f64 	%fd2943, %fd2932, %fd2935;
	add.f64 	%fd2944, %fd2943, %fd2943;
	st.global.f64 	[%rd1161+8], %fd2944;
	sub.f64 	%fd2945, %fd2939, %fd2942;
	mul.wide.s32 	%rd1162, %r1514, 8;
	add.s64 	%rd1163, %rd9, %rd1162;
	st.global.f64 	[%rd1163+-8], %fd2945;
	add.s32 	%r1515, %r1514, 2;
	ld.global.f64 	%fd2946, [%rd1158+16];
	ld.global.f64 	%fd2947, [%rd1158+8];
	sub.f64 	%fd2948, %fd2946, %fd2947;
	div.rn.f64 	%fd2949, %fd2948, 0d4008000000000000;
	ld.global.f64 	%fd2950, [%rd1158];
	sub.f64 	%fd2951, %fd2947, %fd2950;
	div.rn.f64 	%fd2952, %fd2951, 0d4008000000000000;
	ld.global.f64 	%fd2953, [%rd1159+16];
	ld.global.f64 	%fd2954, [%rd1159+8];
	sub.f64 	%fd2955, %fd2953, %fd2954;
	div.rn.f64 	%fd2956, %fd2955, %fd2948;
	ld.global.f64 	%fd2957, [%rd1159];
	sub.f64 	%fd2958, %fd2954, %fd2957;
	div.rn.f64 	%fd2959, %fd2958, %fd2951;
	st.global.f64 	[%rd1161+24], %fd2952;
	st.global.f64 	[%rd1161+40], %fd2949;
	add.f64 	%fd2960, %fd2949, %fd2952;
	add.f64 	%fd2961, %fd2960, %fd2960;
	st.global.f64 	[%rd1161+32], %fd2961;
	sub.f64 	%fd2962, %fd2956, %fd2959;
	st.global.f64 	[%rd1163], %fd2962;
	add.s32 	%r1267, %r1514, 1;
	setp.ne.s32 	%p370, %r1267, %r533;
	mov.u32 	%r1514, %r1515;
	@%p370 bra 	$L__BB1_615;
$L__BB1_616:
	setp.eq.s32 	%p371, %r532, 0;
	@%p371 bra 	$L__BB1_618;
	mul.wide.u32 	%rd1164, %r1515, 8;
	add.s64 	%rd1165, %rd16, %rd1164;
	ld.global.f64 	%fd2963, [%rd1165+8];
	ld.global.f64 	%fd2964, [%rd1165];
	sub.f64 	%fd2965, %fd2963, %fd2964;
	div.rn.f64 	%fd2966, %fd2965, 0d4008000000000000;
	mul.wide.s32 	%rd1166, %r1515, 8;
	add.s64 	%rd1167, %rd16, %rd1166;
	ld.global.f64 	%fd2967, [%rd1167+-8];
	sub.f64 	%fd2968, %fd2964, %fd2967;
	div.rn.f64 	%fd2969, %fd2968, 0d4008000000000000;
	add.s64 	%rd1168, %rd11, %rd1164;
	ld.global.f64 	%fd2970, [%rd1168+8];
	ld.global.f64 	%fd2971, [%rd1168];
	sub.f64 	%fd2972, %fd2970, %fd2971;
	div.rn.f64 	%fd2973, %fd2972, %fd2965;
	add.s64 	%rd1169, %rd11, %rd1166;
	ld.global.f64 	%fd2974, [%rd1169+-8];
	sub.f64 	%fd2975, %fd2971, %fd2974;
	div.rn.f64 	%fd2976, %fd2975, %fd2968;
	mad.lo.s32 	%r1268, %r1515, 3, -3;
	mul.wide.s32 	%rd1170, %r1268, 8;
	add.s64 	%rd1171, %rd12, %rd1170;
	st.global.f64 	[%rd1171], %fd2969;
	st.global.f64 	[%rd1171+16], %fd2966;
	add.f64 	%fd2977, %fd2966, %fd2969;
	add.f64 	%fd2978, %fd2977, %fd2977;
	st.global.f64 	[%rd1171+8], %fd2978;
	sub.f64 	%fd2979, %fd2973, %fd2976;
	add.s64 	%rd1172, %rd9, %rd1166;
	st.global.f64 	[%rd1172+-8], %fd2979;
$L__BB1_618:
	setp.lt.s32 	%p372, %r594, 4;
	mov.b64 	%rd1173, 0;
	st.global.u64 	[%rd12], %rd1173;
	st.global.u64 	[%rd22], %rd1173;
	ld.global.f64 	%fd2980, [%rd11+16];
	ld.global.f64 	%fd2981, [%rd11];
	sub.f64 	%fd2982, %fd2980, %fd2981;
	ld.global.f64 	%fd2983, [%rd16+16];
	ld.global.f64 	%fd2984, [%rd16];
	sub.f64 	%fd2985, %fd2983, %fd2984;
	div.rn.f64 	%fd2986, %fd2982, %fd2985;
	ld.global.f64 	%fd2987, [%rd11+8];
	sub.f64 	%fd2988, %fd2987, %fd2981;
	ld.global.f64 	%fd2989, [%rd16+8];
	sub.f64 	%fd2990, %fd2989, %fd2984;
	div.rn.f64 	%fd2991, %fd2988, %fd2990;
	sub.f64 	%fd2992, %fd2986, %fd2991;
	sub.f64 	%fd2993, %fd2983, %fd2989;
	div.rn.f64 	%fd2994, %fd2992, %fd2993;
	st.global.f64 	[%rd10], %fd2994;
	ld.global.f64 	%fd2995, [%rd23+-8];
	ld.global.f64 	%fd2996, [%rd23+-24];
	sub.f64 	%fd2997, %fd2995, %fd2996;
	ld.global.f64 	%fd2998, [%rd24+-8];
	ld.global.f64 	%fd2999, [%rd24+-24];
	sub.f64 	%fd3000, %fd2998, %fd2999;
	div.rn.f64 	%fd3001, %fd2997, %fd3000;
	ld.global.f64 	%fd3002, [%rd23+-16];
	sub.f64 	%fd3003, %fd3002, %fd2996;
	ld.global.f64 	%fd3004, [%rd24+-16];
	sub.f64 	%fd3005, %fd3004, %fd2999;
	div.rn.f64 	%fd3006, %fd3003, %fd3005;
	sub.f64 	%fd3007, %fd3001, %fd3006;
	sub.f64 	%fd3008, %fd2998, %fd3004;
	div.rn.f64 	%fd3009, %fd3007, %fd3008;
	st.global.f64 	[%rd25+-8], %fd3009;
	ld.global.f64 	%fd3010, [%rd10];
	ld.global.f64 	%fd3011, [%rd16+8];
	ld.global.f64 	%fd3012, [%rd16];
	sub.f64 	%fd3013, %fd3011, %fd3012;
	mul.f64 	%fd3014, %fd3010, %fd3013;
	div.rn.f64 	%fd3015, %fd3014, 0d4008000000000000;
	ld.global.f64 	%fd3016, [%rd9];
	sub.f64 	%fd3017, %fd3016, %fd3015;
	st.global.f64 	[%rd9], %fd3017;
	ld.global.f64 	%fd3018, [%rd25+-8];
	ld.global.f64 	%fd3019, [%rd24+-8];
	ld.global.f64 	%fd3020, [%rd24+-16];
	sub.f64 	%fd3021, %fd3019, %fd3020;
	mul.f64 	%fd3022, %fd3018, %fd3021;
	div.rn.f64 	%fd3023, %fd3022, 0d4008000000000000;
	ld.global.f64 	%fd3024, [%rd135];
	sub.f64 	%fd3025, %fd3024, %fd3023;
	st.global.f64 	[%rd135], %fd3025;
	ld.global.f64 	%fd3026, [%rd12+16];
	ld.global.f64 	%fd3027, [%rd12+8];
	div.rn.f64 	%fd3028, %fd3026, %fd3027;
	st.global.f64 	[%rd12+16], %fd3028;
	ld.global.f64 	%fd3029, [%rd9];
	div.rn.f64 	%fd3030, %fd3029, %fd3027;
	st.global.f64 	[%rd9], %fd3030;
	mov.b64 	%rd1174, 4607182418800017408;
	st.global.u64 	[%rd12+8], %rd1174;
	@%p372 bra 	$L__BB1_656;
	setp.eq.s32 	%p373, %r522, 0;
	mov.b32 	%r1517, 1;
	@%p373 bra 	$L__BB1_633;
	mov.b32 	%r1516, 1;
$L__BB1_621:
	mul.lo.s32 	%r558, %r1516, 3;
	mul.wide.u32 	%rd1175, %r558, 8;
	add.s64 	%rd138, %rd12, %rd1175;
	ld.global.f64 	%fd351, [%rd138];
	setp.neu.f64 	%p374, %fd351, 0d0000000000000000;
	mul.wide.u32 	%rd1176, %r1516, 8;
	add.s64 	%rd139, %rd9, %rd1176;
	add.s32 	%r1271, %r558, -1;
	mul.wide.s32 	%rd1177, %r1271, 8;
	add.s64 	%rd140, %rd12, %rd1177;
	@%p374 bra 	$L__BB1_628;
	ld.global.f64 	%fd3479, [%rd139];
	bra.uni 	$L__BB1_629;
$L__BB1_623:
	setp.lt.s32 	%p416, %r591, 1;
	@%p416 bra 	$L__BB1_626;
	mov.b32 	%r1533, 0;
$L__BB1_625:
	mad.lo.s32 	%r1307, %r1533, 391, %r3;
	mul.wide.s32 	%rd1317, %r1307, 8;
	add.s64 	%rd1318, %rd14, %rd1317;
	ld.global.f64 	%fd3369, [%rd1318];
	mul.wide.u32 	%rd1319, %r1533, 8;
	add.s64 	%rd1320, %rd13, %rd1319;
	st.global.f64 	[%rd1320], %fd3369;
	add.s32 	%r1533, %r1533, 1;
	ld.global.u32 	%r1308, [%rd21+7820];
	setp.lt.s32 	%p417, %r1533, %r1308;
	@%p417 bra 	$L__BB1_625;
$L__BB1_626:
	ld.global.f64 	%fd3370, [%rd15];
	ld.global.f64 	%fd3371, [%rd51+1680];
	mul.f64 	%fd3372, %fd3370, %fd3371;
	cvta.to.global.u64 	%rd1321, %rd169;
	mul.wide.s32 	%rd1322, %r4, 8;
	add.s64 	%rd1323, %rd1321, %rd1322;
	st.global.f64 	[%rd1323], %fd3372;
	ld.global.f64 	%fd3373, [%rd51+3920];
	cvta.to.global.u64 	%rd1324, %rd170;
	add.s64 	%rd1325, %rd1324, %rd1322;
	st.global.f64 	[%rd1325], %fd3373;
	ld.global.f64 	%fd3374, [%rd51+560];
	cvta.to.global.u64 	%rd1326, %rd171;
	add.s64 	%rd1327, %rd1326, %rd1322;
	st.global.f64 	[%rd1327], %fd3374;
	ld.global.f64 	%fd3375, [%rd51+2800];
	cvta.to.global.u64 	%rd1328, %rd172;
	add.s64 	%rd1329, %rd1328, %rd1322;
	st.global.f64 	[%rd1329], %fd3375;
	ld.global.f64 	%fd3376, [%rd79];
	ld.global.f64 	%fd3377, [%rd52];
	add.f64 	%fd3378, %fd3376, %fd3377;
	cvta.to.global.u64 	%rd1330, %rd173;
	add.s64 	%rd1331, %rd1330, %rd1322;
	st.global.f64 	[%rd1331], %fd3378;
$L__BB1_627:
	ret;
$L__BB1_628:
	div.rn.f64 	%fd3031, %fd351, %fd351;
	st.global.f64 	[%rd138], %fd3031;
	ld.global.f64 	%fd3032, [%rd138+8];
	div.rn.f64 	%fd3033, %fd3032, %fd351;
	st.global.f64 	[%rd138+8], %fd3033;
	ld.global.f64 	%fd3034, [%rd138+16];
	div.rn.f64 	%fd3035, %fd3034, %fd351;
	st.global.f64 	[%rd138+16], %fd3035;
	ld.global.f64 	%fd3036, [%rd139];
	div.rn.f64 	%fd3037, %fd3036, %fd351;
	st.global.f64 	[%rd139], %fd3037;
	ld.global.f64 	%fd3038, [%rd140];
	ld.global.f64 	%fd3039, [%rd138+8];
	sub.f64 	%fd3040, %fd3039, %fd3038;
	st.global.f64 	[%rd138+8], %fd3040;
	ld.global.f64 	%fd3041, [%rd140+-8];
	ld.global.f64 	%fd3042, [%rd138];
	sub.f64 	%fd3043, %fd3042, %fd3041;
	st.global.f64 	[%rd138], %fd3043;
	ld.global.f64 	%fd3044, [%rd139+-8];
	ld.global.f64 	%fd3045, [%rd139];
	sub.f64 	%fd3479, %fd3045, %fd3044;
	st.global.f64 	[%rd139], %fd3479;
$L__BB1_629:
	ld.global.f64 	%fd3046, [%rd138+8];
	div.rn.f64 	%fd3047, %fd3479, %fd3046;
	st.global.f64 	[%rd139], %fd3047;
	ld.global.f64 	%fd3048, [%rd138+16];
	ld.global.f64 	%fd3049, [%rd138+8];
	div.rn.f64 	%fd3050, %fd3048, %fd3049;
	st.global.f64 	[%rd138+16], %fd3050;
	mov.b64 	%rd1178, 4607182418800017408;
	st.global.u64 	[%rd138+8], %rd1178;
	add.s32 	%r1272, %r558, 3;
	mul.wide.u32 	%rd1179, %r1272, 8;
	add.s64 	%rd141, %rd12, %rd1179;
	ld.global.f64 	%fd355, [%rd141];
	setp.neu.f64 	%p375, %fd355, 0d0000000000000000;
	@%p375 bra 	$L__BB1_631;
	ld.global.f64 	%fd3480, [%rd139+8];
	bra.uni 	$L__BB1_632;
$L__BB1_631:
	div.rn.f64 	%fd3051, %fd355, %fd355;
	st.global.f64 	[%rd141], %fd3051;
	ld.global.f64 	%fd3052, [%rd141+8];
	div.rn.f64 	%fd3053, %fd3052, %fd355;
	st.global.f64 	[%rd141+8], %fd3053;
	ld.global.f64 	%fd3054, [%rd141+16];
	div.rn.f64 	%fd3055, %fd3054, %fd355;
	st.global.f64 	[%rd141+16], %fd3055;
	ld.global.f64 	%fd3056, [%rd139+8];
	div.rn.f64 	%fd3057, %fd3056, %fd355;
	st.global.f64 	[%rd139+8], %fd3057;
	ld.global.f64 	%fd3058, [%rd140+24];
	ld.global.f64 	%fd3059, [%rd141+8];
	sub.f64 	%fd3060, %fd3059, %fd3058;
	st.global.f64 	[%rd141+8], %fd3060;
	ld.global.f64 	%fd3061, [%rd140+16];
	ld.global.f64 	%fd3062, [%rd141];
	sub.f64 	%fd3063, %fd3062, %fd3061;
	st.global.f64 	[%rd141], %fd3063;
	ld.global.f64 	%fd3064, [%rd139];
	ld.global.f64 	%fd3065, [%rd139+8];
	sub.f64 	%fd3480, %fd3065, %fd3064;
	st.global.f64 	[%rd139+8], %fd3480;
$L__BB1_632:
	ld.global.f64 	%fd3066, [%rd141+8];
	div.rn.f64 	%fd3067, %fd3480, %fd3066;
	st.global.f64 	[%rd139+8], %fd3067;
	ld.global.f64 	%fd3068, [%rd141+16];
	ld.global.f64 	%fd3069, [%rd141+8];
	div.rn.f64 	%fd3070, %fd3068, %fd3069;
	st.global.f64 	[%rd141+16], %fd3070;
	mov.b64 	%rd1180, 4607182418800017408;
	st.global.u64 	[%rd141+8], %rd1180;
	add.s32 	%r1517, %r1516, 2;
	add.s32 	%r1273, %r1516, 1;
	setp.ne.s32 	%p376, %r1273, %r535;
	mov.u32 	%r1516, %r1517;
	@%p376 bra 	$L__BB1_621;
$L__BB1_633:
	setp.eq.s32 	%p377, %r534, 0;
	@%p377 bra 	$L__BB1_638;
	mul.lo.s32 	%r561, %r1517, 3;
	mul.wide.u32 	%rd1181, %r561, 8;
	add.s64 	%rd142, %rd12, %rd1181;
	ld.global.f64 	%fd359, [%rd142];
	setp.neu.f64 	%p378, %fd359, 0d0000000000000000;
	mul.wide.u32 	%rd1182, %r1517, 8;
	add.s64 	%rd143, %rd9, %rd1182;
	@%p378 bra 	$L__BB1_636;
	ld.global.f64 	%fd3481, [%rd143];
	bra.uni 	$L__BB1_637;
$L__BB1_636:
	div.rn.f64 	%fd3071, %fd359, %fd359;
	st.global.f64 	[%rd142], %fd3071;
	ld.global.f64 	%fd3072, [%rd142+8];
	div.rn.f64 	%fd3073, %fd3072, %fd359;
	st.global.f64 	[%rd142+8], %fd3073;
	ld.global.f64 	%fd3074, [%rd142+16];
	div.rn.f64 	%fd3075, %fd3074, %fd359;
	st.global.f64 	[%rd142+16], %fd3075;
	ld.global.f64 	%fd3076, [%rd143];
	div.rn.f64 	%fd3077, %fd3076, %fd359;
	st.global.f64 	[%rd143], %fd3077;
	add.s32 	%r1274, %r561, -1;
	mul.wide.s32 	%rd1183, %r1274, 8;
	add.s64 	%rd1184, %rd12, %rd1183;
	ld.global.f64 	%fd3078, [%rd1184];
	ld.global.f64 	%fd3079, [%rd142+8];
	sub.f64 	%fd3080, %fd3079, %fd3078;
	st.global.f64 	[%rd142+8], %fd3080;
	ld.global.f64 	%fd3081, [%rd1184+-8];
	ld.global.f64 	%fd3082, [%rd142];
	sub.f64 	%fd3083, %fd3082, %fd3081;
	st.global.f64 	[%rd142], %fd3083;
	mul.wide.s32 	%rd1185, %r1517, 8;
	add.s64 	%rd1186, %rd9, %rd1185;
	ld.global.f64 	%fd3084, [%rd1186+-8];
	ld.global.f64 	%fd3085, [%rd143];
	sub.f64 	%fd3481, %fd3085, %fd3084;
	st.global.f64 	[%rd143], %fd3481;
$L__BB1_637:
	ld.global.f64 	%fd3086, [%rd142+8];
	div.rn.f64 	%fd3087, %fd3481, %fd3086;
	st.global.f64 	[%rd143], %fd3087;
	ld.global.f64 	%fd3088, [%rd142+16];
	ld.global.f64 	%fd3089, [%rd142+8];
	div.rn.f64 	%fd3090, %fd3088, %fd3089;
	st.global.f64 	[%rd142+16], %fd3090;
	mov.b64 	%rd1187, 4607182418800017408;
	st.global.u64 	[%rd142+8], %rd1187;
$L__BB1_638:
	setp.lt.u32 	%p379, %r522, 3;
	mov.u32 	%r1520, %r522;
	@%p379 bra 	$L__BB1_642;
	mov.b32 	%r1521, 0;
	mov.u32 	%r1520, %r522;
$L__BB1_640:
	.pragma "nounroll";
	mul.lo.s32 	%r568, %r1520, 3;
	mul.wide.u32 	%rd1188, %r568, 8;
	add.s64 	%rd150, %rd12, %rd1188;
	ld.global.f64 	%fd375, [%rd150+16];
	setp.neu.f64 	%p380, %fd375, 0d0000000000000000;
	mul.wide.u32 	%rd1189, %r1520, 8;
	add.s64 	%rd151, %rd9, %rd1189;
	@%p380 bra 	$L__BB1_692;
	ld.global.f64 	%fd3485, [%rd151];
	bra.uni 	$L__BB1_693;
$L__BB1_642:
	setp.eq.s32 	%p385, %r536, 0;
	@%p385 bra 	$L__BB1_656;
	setp.eq.s32 	%p386, %r526, 0;
	@%p386 bra 	$L__BB1_651;
	mul.lo.s32 	%r563, %r1520, 3;
	mul.wide.u32 	%rd1200, %r563, 8;
	add.s64 	%rd144, %rd12, %rd1200;
	ld.global.f64 	%fd363, [%rd144+16];
	setp.neu.f64 	%p387, %fd363, 0d0000000000000000;
	mul.wide.u32 	%rd1201, %r1520, 8;
	add.s64 	%rd145, %rd9, %rd1201;
	@%p387 bra 	$L__BB1_646;
	ld.global.f64 	%fd3482, [%rd145];
	bra.uni 	$L__BB1_647;
$L__BB1_646:
	ld.global.f64 	%fd3111, [%rd145+8];
	mul.f64 	%fd3112, %fd3111, %fd363;
	ld.global.f64 	%fd3113, [%rd145];
	sub.f64 	%fd3482, %fd3113, %fd3112;
	st.global.f64 	[%rd145], %fd3482;
$L__BB1_647:
	ld.global.f64 	%fd3114, [%rd144+8];
	div.rn.f64 	%fd3115, %fd3482, %fd3114;
	st.global.f64 	[%rd145], %fd3115;
	mov.b64 	%rd1202, 4607182418800017408;
	st.global.u64 	[%rd144+8], %rd1202;
	add.s32 	%r1282, %r1520, -1;
	add.s32 	%r1283, %r563, -3;
	mul.wide.u32 	%rd1203, %r1283, 8;
	add.s64 	%rd146, %rd12, %rd1203;
	ld.global.f64 	%fd367, [%rd146+16];
	setp.neu.f64 	%p388, %fd367, 0d0000000000000000;
	mul.wide.u32 	%rd1204, %r1282, 8;
	add.s64 	%rd147, %rd9, %rd1204;
	@%p388 bra 	$L__BB1_649;
	ld.global.f64 	%fd3483, [%rd147];
	bra.uni 	$L__BB1_650;
$L__BB1_649:
	ld.global.f64 	%fd3116, [%rd145];
	mul.f64 	%fd3117, %fd3116, %fd367;
	ld.global.f64 	%fd3118, [%rd147];
	sub.f64 	%fd3483, %fd3118, %fd3117;
	st.global.f64 	[%rd147], %fd3483;
$L__BB1_650:
	ld.global.f64 	%fd3119, [%rd146+8];
	div.rn.f64 	%fd3120, %fd3483, %fd3119;
	st.global.f64 	[%rd147], %fd3120;
	mov.b64 	%rd1205, 4607182418800017408;
	st.global.u64 	[%rd146+8], %rd1205;
	add.s32 	%r1520, %r1520, -2;
$L__BB1_651:
	setp.ne.s32 	%p389, %r532, 0;
	@%p389 bra 	$L__BB1_656;
	mul.lo.s32 	%r1284, %r1520, 3;
	mul.wide.u32 	%rd1206, %r1284, 8;
	add.s64 	%rd148, %rd12, %rd1206;
	ld.global.f64 	%fd371, [%rd148+16];
	setp.neu.f64 	%p390, %fd371, 0d0000000000000000;
	mul.wide.u32 	%rd1207, %r1520, 8;
	add.s64 	%rd149, %rd9, %rd1207;
	@%p390 bra 	$L__BB1_654;
	ld.global.f64 	%fd3484, [%rd149];
	bra.uni 	$L__BB1_655;
$L__BB1_654:
	ld.global.f64 	%fd3121, [%rd149+8];
	mul.f64 	%fd3122, %fd3121, %fd371;
	ld.global.f64 	%fd3123, [%rd149];
	sub.f64 	%fd3484, %fd3123, %fd3122;
	st.global.f64 	[%rd149], %fd3484;
$L__BB1_655:
	ld.global.f64 	%fd3124, [%rd148+8];
	div.rn.f64 	%fd3125, %fd3484, %fd3124;
	st.global.f64 	[%rd149], %fd3125;
	mov.b64 	%rd1208, 4607182418800017408;
	st.global.u64 	[%rd148+8], %rd1208;
$L__BB1_656:
	@%p368 bra 	$L__BB1_670;
	setp.lt.u32 	%p392, %r520, 15;
	mov.b32 	%r1523, 0;
	@%p392 bra 	$L__BB1_660;
	mov.b32 	%r1525, 0;
$L__BB1_659:
	.pragma "nounroll";
	mul.wide.u32 	%rd1209, %r1525, 8;
	add.s64 	%rd1210, %rd9, %rd1209;
	ld.global.f64 	%fd3126, [%rd1210];
	add.s64 	%rd1211, %rd10, %rd1209;
	st.global.f64 	[%rd1211+8], %fd3126;
	ld.global.f64 	%fd3127, [%rd1210+8];
	st.global.f64 	[%rd1211+16], %fd3127;
	ld.global.f64 	%fd3128, [%rd1210+16];
	st.global.f64 	[%rd1211+24], %fd3128;
	ld.global.f64 	%fd3129, [%rd1210+24];
	st.global.f64 	[%rd1211+32], %fd3129;
	ld.global.f64 	%fd3130, [%rd1210+32];
	st.global.f64 	[%rd1211+40], %fd3130;
	ld.global.f64 	%fd3131, [%rd1210+40];
	st.global.f64 	[%rd1211+48], %fd3131;
	ld.global.f64 	%fd3132, [%rd1210+48];
	st.global.f64 	[%rd1211+56], %fd3132;
	ld.global.f64 	%fd3133, [%rd1210+56];
	st.global.f64 	[%rd1211+64], %fd3133;
	ld.global.f64 	%fd3134, [%rd1210+64];
	st.global.f64 	[%rd1211+72], %fd3134;
	ld.global.f64 	%fd3135, [%rd1210+72];
	st.global.f64 	[%rd1211+80], %fd3135;
	ld.global.f64 	%fd3136, [%rd1210+80];
	st.global.f64 	[%rd1211+88], %fd3136;
	ld.global.f64 	%fd3137, [%rd1210+88];
	st.global.f64 	[%rd1211+96], %fd3137;
	ld.global.f64 	%fd3138, [%rd1210+96];
	st.global.f64 	[%rd1211+104], %fd3138;
	ld.global.f64 	%fd3139, [%rd1210+104];
	st.global.f64 	[%rd1211+112], %fd3139;
	ld.global.f64 	%fd3140, [%rd1210+112];
	st.global.f64 	[%rd1211+120], %fd3140;
	ld.global.f64 	%fd3141, [%rd1210+120];
	add.s32 	%r1525, %r1525, 16;
	st.global.f64 	[%rd1211+128], %fd3141;
	setp.eq.s32 	%p393, %r1525, %r539;
	mov.u32 	%r1523, %r539;
	@%p393 bra 	$L__BB1_660;
	bra.uni 	$L__BB1_659;
$L__BB1_660:
	setp.eq.s32 	%p394, %r538, 0;
	@%p394 bra 	$L__BB1_670;
	setp.lt.u32 	%p395, %r528, 7;
	@%p395 bra 	$L__BB1_663;
	mul.wide.u32 	%rd1212, %r1523, 8;
	add.s64 	%rd1213, %rd9, %rd1212;
	ld.global.f64 	%fd3142, [%rd1213];
	add.s64 	%rd1214, %rd10, %rd1212;
	st.global.f64 	[%rd1214+8], %fd3142;
	ld.global.f64 	%fd3143, [%rd1213+8];
	st.global.f64 	[%rd1214+16], %fd3143;
	ld.global.f64 	%fd3144, [%rd1213+16];
	st.global.f64 	[%rd1214+24], %fd3144;
	ld.global.f64 	%fd3145, [%rd1213+24];
	st.global.f64 	[%rd1214+32], %fd3145;
	ld.global.f64 	%fd3146, [%rd1213+32];
	st.global.f64 	[%rd1214+40], %fd3146;
	ld.global.f64 	%fd3147, [%rd1213+40];
	st.global.f64 	[%rd1214+48], %fd3147;
	ld.global.f64 	%fd3148, [%rd1213+48];
	st.global.f64 	[%rd1214+56], %fd3148;
	ld.global.f64 	%fd3149, [%rd1213+56];
	add.s32 	%r1523, %r1523, 8;
	st.global.f64 	[%rd1214+64], %fd3149;
$L__BB1_663:
	setp.eq.s32 	%p396, %r540, 0;
	@%p396 bra 	$L__BB1_670;
	setp.lt.u32 	%p397, %r529, 3;
	@%p397 bra 	$L__BB1_666;
	mul.wide.u32 	%rd1215, %r1523, 8;
	add.s64 	%rd1216, %rd9, %rd1215;
	ld.global.f64 	%fd3150, [%rd1216];
	add.s64 	%rd1217, %rd10, %rd1215;
	st.global.f64 	[%rd1217+8], %fd3150;
	ld.global.f64 	%fd3151, [%rd1216+8];
	st.global.f64 	[%rd1217+16], %fd3151;
	ld.global.f64 	%fd3152, [%rd1216+16];
	st.global.f64 	[%rd1217+24], %fd3152;
	ld.global.f64 	%fd3153, [%rd1216+24];
	add.s32 	%r1523, %r1523, 4;
	st.global.f64 	[%rd1217+32], %fd3153;
$L__BB1_666:
	setp.eq.s32 	%p398, %r541, 0;
	@%p398 bra 	$L__BB1_670;
	setp.eq.s32 	%p399, %r541, 1;
	mul.wide.u32 	%rd1218, %r1523, 8;
	add.s64 	%rd158, %rd9, %rd1218;
	ld.global.f64 	%fd3154, [%rd158];
	add.s64 	%rd159, %rd10, %rd1218;
	st.global.f64 	[%rd159+8], %fd3154;
	@%p399 bra 	$L__BB1_670;
	setp.eq.s32 	%p400, %r541, 2;
	ld.global.f64 	%fd3155, [%rd158+8];
	st.global.f64 	[%rd159+16], %fd3155;
	@%p400 bra 	$L__BB1_670;
	ld.global.f64 	%fd3156, [%rd158+16];
	st.global.f64 	[%rd159+24], %fd3156;
$L__BB1_670:
	setp.lt.s32 	%p401, %r594, 2;
	@%p401 bra 	$L__BB1_679;
	setp.lt.u32 	%p402, %r521, 3;
	mov.b32 	%r1528, 0;
	@%p402 bra 	$L__BB1_674;
	mov.b32 	%r1526, 0;
$L__BB1_673:
	.pragma "nounroll";
	mul.wide.u32 	%rd1219, %r1526, 8;
	add.s64 	%rd1220, %rd10, %rd1219;
	ld.global.f64 	%fd3157, [%rd1220+8];
	ld.global.f64 	%fd3158, [%rd1220];
	sub.f64 	%fd3159, %fd3157, %fd3158;
	add.s64 	%rd1221, %rd16, %rd1219;
	ld.global.f64 	%fd3160, [%rd1221+8];
	ld.global.f64 	%fd3161, [%rd1221];
	sub.f64 	%fd3162, %fd3160, %fd3161;
	div.rn.f64 	%fd3163, %fd3159, %fd3162;
	div.rn.f64 	%fd3164, %fd3163, 0d4008000000000000;
	add.s64 	%rd1222, %rd7, %rd1219;
	st.global.f64 	[%rd1222], %fd3164;
	add.s64 	%rd1223, %rd11, %rd1219;
	ld.global.f64 	%fd3165, [%rd1223+8];
	ld.global.f64 	%fd3166, [%rd1223];
	sub.f64 	%fd3167, %fd3165, %fd3166;
	ld.global.f64 	%fd3168, [%rd1221+8];
	ld.global.f64 	%fd3169, [%rd1221];
	sub.f64 	%fd3170, %fd3168, %fd3169;
	div.rn.f64 	%fd3171, %fd3167, %fd3170;
	ld.global.f64 	%fd3172, [%rd1220+8];
	ld.global.f64 	%fd3173, [%rd1220];
	fma.rn.f64 	%fd3174, %fd3173, 0d4000000000000000, %fd3172;
	mul.f64 	%fd3175, %fd3174, %fd3170;
	div.rn.f64 	%fd3176, %fd3175, 0d4008000000000000;
	sub.f64 	%fd3177, %fd3171, %fd3176;
	add.s64 	%rd1224, %rd8, %rd1219;
	st.global.f64 	[%rd1224], %fd3177;
	ld.global.f64 	%fd3178, [%rd1220+16];
	ld.global.f64 	%fd3179, [%rd1220+8];
	sub.f64 	%fd3180, %fd3178, %fd3179;
	ld.global.f64 	%fd3181, [%rd1221+16];
	ld.global.f64 	%fd3182, [%rd1221+8];
	sub.f64 	%fd3183, %fd3181, %fd3182;
	div.rn.f64 	%fd3184, %fd3180, %fd3183;
	div.rn.f64 	%fd3185, %fd3184, 0d4008000000000000;
	st.global.f64 	[%rd1222+8], %fd3185;
	ld.global.f64 	%fd3186, [%rd1223+16];
	ld.global.f64 	%fd3187, [%rd1223+8];
	sub.f64 	%fd3188, %fd3186, %fd3187;
	ld.global.f64 	%fd3189, [%rd1221+16];
	ld.global.f64 	%fd3190, [%rd1221+8];
	sub.f64 	%fd3191, %fd3189, %fd3190;
	div.rn.f64 	%fd3192, %fd3188, %fd3191;
	ld.global.f64 	%fd3193, [%rd1220+16];
	ld.global.f64 	%fd3194, [%rd1220+8];
	fma.rn.f64 	%fd3195, %fd3194, 0d4000000000000000, %fd3193;
	mul.f64 	%fd3196, %fd3195, %fd3191;
	div.rn.f64 	%fd3197, %fd3196, 0d4008000000000000;
	sub.f64 	%fd3198, %fd3192, %fd3197;
	st.global.f64 	[%rd1224+8], %fd3198;
	ld.global.f64 	%fd3199, [%rd1220+24];
	ld.global.f64 	%fd3200, [%rd1220+16];
	sub.f64 	%fd3201, %fd3199, %fd3200;
	ld.global.f64 	%fd3202, [%rd1221+24];
	ld.global.f64 	%fd3203, [%rd1221+16];
	sub.f64 	%fd3204, %fd3202, %fd3203;
	div.rn.f64 	%fd3205, %fd3201, %fd3204;
	div.rn.f64 	%fd3206, %fd3205, 0d4008000000000000;
	st.global.f64 	[%rd1222+16], %fd3206;
	ld.global.f64 	%fd3207, [%rd1223+24];
	ld.global.f64 	%fd3208, [%rd1223+16];
	sub.f64 	%fd3209, %fd3207, %fd3208;
	ld.global.f64 	%fd3210, [%rd1221+24];
	ld.global.f64 	%fd3211, [%rd1221+16];
	sub.f64 	%fd3212, %fd3210, %fd3211;
	div.rn.f64 	%fd3213, %fd3209, %fd3212;
	ld.global.f64 	%fd3214, [%rd1220+24];
	ld.global.f64 	%fd3215, [%rd1220+16];
	fma.rn.f64 	%fd3216, %fd3215, 0d4000000000000000, %fd3214;
	mul.f64 	%fd3217, %fd3216, %fd3212;
	div.rn.f64 	%fd3218, %fd3217, 0d4008000000000000;
	sub.f64 	%fd3219, %fd3213, %fd3218;
	st.global.f64 	[%rd1224+16], %fd3219;
	add.s32 	%r1526, %r1526, 4;
	ld.global.f64 	%fd3220, [%rd1220+32];
	ld.global.f64 	%fd3221, [%rd1220+24];
	sub.f64 	%fd3222, %fd3220, %fd3221;
	ld.global.f64 	%fd3223, [%rd1221+32];
	ld.global.f64 	%fd3224, [%rd1221+24];
	sub.f64 	%fd3225, %fd3223, %fd3224;
	div.rn.f64 	%fd3226, %fd3222, %fd3225;
	div.rn.f64 	%fd3227, %fd3226, 0d4008000000000000;
	st.global.f64 	[%rd1222+24], %fd3227;
	ld.global.f64 	%fd3228, [%rd1223+32];
	ld.global.f64 	%fd3229, [%rd1223+24];
	sub.f64 	%fd3230, %fd3228, %fd3229;
	ld.global.f64 	%fd3231, [%rd1221+32];
	ld.global.f64 	%fd3232, [%rd1221+24];
	sub.f64 	%fd3233, %fd3231, %fd3232;
	div.rn.f64 	%fd3234, %fd3230, %fd3233;
	ld.global.f64 	%fd3235, [%rd1220+32];
	ld.global.f64 	%fd3236, [%rd1220+24];
	fma.rn.f64 	%fd3237, %fd3236, 0d4000000000000000, %fd3235;
	mul.f64 	%fd3238, %fd3237, %fd3233;
	div.rn.f64 	%fd3239, %fd3238, 0d4008000000000000;
	sub.f64 	%fd3240, %fd3234, %fd3239;
	st.global.f64 	[%rd1224+24], %fd3240;
	setp.ne.s32 	%p403, %r1526, %r543;
	mov.u32 	%r1528, %r543;
	@%p403 bra 	$L__BB1_673;
$L__BB1_674:
	setp.eq.s32 	%p404, %r542, 0;
	@%p404 bra 	$L__BB1_679;
	setp.eq.s32 	%p405, %r530, 1;
	@%p405 bra 	$L__BB1_677;
	mul.wide.u32 	%rd1225, %r1528, 8;
	add.s64 	%rd1226, %rd10, %rd1225;
	ld.global.f64 	%fd3241, [%rd1226+8];
	ld.global.f64 	%fd3242, [%rd1226];
	sub.f64 	%fd3243, %fd3241, %fd3242;
	add.s64 	%rd1227, %rd16, %rd1225;
	ld.global.f64 	%fd3244, [%rd1227+8];
	ld.global.f64 	%fd3245, [%rd1227];
	sub.f64 	%fd3246, %fd3244, %fd3245;
	div.rn.f64 	%fd3247, %fd3243, %fd3246;
	div.rn.f64 	%fd3248, %fd3247, 0d4008000000000000;
	add.s64 	%rd1228, %rd7, %rd1225;
	st.global.f64 	[%rd1228], %fd3248;
	add.s64 	%rd1229, %rd11, %rd1225;
	ld.global.f64 	%fd3249, [%rd1229+8];
	ld.global.f64 	%fd3250, [%rd1229];
	sub.f64 	%fd3251, %fd3249, %fd3250;
	ld.global.f64 	%fd3252, [%rd1227+8];
	ld.global.f64 	%fd3253, [%rd1227];
	sub.f64 	%fd3254, %fd3252, %fd3253;
	div.rn.f64 	%fd3255, %fd3251, %fd3254;
	ld.global.f64 	%fd3256, [%rd1226+8];
	ld.global.f64 	%fd3257, [%rd1226];
	fma.rn.f64 	%fd3258, %fd3257, 0d4000000000000000, %fd3256;
	mul.f64 	%fd3259, %fd3258, %fd3254;
	div.rn.f64 	%fd3260, %fd3259, 0d4008000000000000;
	sub.f64 	%fd3261, %fd3255, %fd3260;
	add.s64 	%rd1230, %rd8, %rd1225;
	st.global.f64 	[%rd1230], %fd3261;
	add.s32 	%r1528, %r1528, 2;
	ld.global.f64 	%fd3262, [%rd1226+16];
	ld.global.f64 	%fd3263, [%rd1226+8];
	sub.f64 	%fd3264, %fd3262, %fd3263;
	ld.global.f64 	%fd3265, [%rd1227+16];
	ld.global.f64 	%fd3266, [%rd1227+8];
	sub.f64 	%fd3267, %fd3265, %fd3266;
	div.rn.f64 	%fd3268, %fd3264, %fd3267;
	div.rn.f64 	%fd3269, %fd3268, 0d4008000000000000;
	st.global.f64 	[%rd1228+8], %fd3269;
	ld.global.f64 	%fd3270, [%rd1229+16];
	ld.global.f64 	%fd3271, [%rd1229+8];
	sub.f64 	%fd3272, %fd3270, %fd3271;
	ld.global.f64 	%fd3273, [%rd1227+16];
	ld.global.f64 	%fd3274, [%rd1227+8];
	sub.f64 	%fd3275, %fd3273, %fd3274;
	div.rn.f64 	%fd3276, %fd3272, %fd3275;
	ld.global.f64 	%fd3277, [%rd1226+16];
	ld.global.f64 	%fd3278, [%rd1226+8];
	fma.rn.f64 	%fd3279, %fd3278, 0d4000000000000000, %fd3277;
	mul.f64 	%fd3280, %fd3279, %fd3275;
	div.rn.f64 	%fd3281, %fd3280, 0d4008000000000000;
	sub.f64 	%fd3282, %fd3276, %fd3281;
	st.global.f64 	[%rd1230+8], %fd3282;
$L__BB1_677:
	setp.eq.s32 	%p406, %r544, 0;
	@%p406 bra 	$L__BB1_679;
	mul.wide.u32 	%rd1231, %r1528, 8;
	add.s64 	%rd1232, %rd10, %rd1231;
	ld.global.f64 	%fd3283, [%rd1232+8];
	ld.global.f64 	%fd3284, [%rd1232];
	sub.f64 	%fd3285, %fd3283, %fd3284;
	add.s64 	%rd1233, %rd16, %rd1231;
	ld.global.f64 	%fd3286, [%rd1233+8];
	ld.global.f64 	%fd3287, [%rd1233];
	sub.f64 	%fd3288, %fd3286, %fd3287;
	div.rn.f64 	%fd3289, %fd3285, %fd3288;
	div.rn.f64 	%fd3290, %fd3289, 0d4008000000000000;
	add.s64 	%rd1234, %rd7, %rd1231;
	st.global.f64 	[%rd1234], %fd3290;
	add.s64 	%rd1235, %rd11, %rd1231;
	ld.global.f64 	%fd3291, [%rd1235+8];
	ld.global.f64 	%fd3292, [%rd1235];
	sub.f64 	%fd3293, %fd3291, %fd3292;
	ld.global.f64 	%fd3294, [%rd1233+8];
	ld.global.f64 	%fd3295, [%rd1233];
	sub.f64 	%fd3296, %fd3294, %fd3295;
	div.rn.f64 	%fd3297, %fd3293, %fd3296;
	ld.global.f64 	%fd3298, [%rd1232+8];
	ld.global.f64 	%fd3299, [%rd1232];
	fma.rn.f64 	%fd3300, %fd3299, 0d4000000000000000, %fd3298;
	mul.f64 	%fd3301, %fd3300, %fd3296;
	div.rn.f64 	%fd3302, %fd3301, 0d4008000000000000;
	sub.f64 	%fd3303, %fd3297, %fd3302;
	add.s64 	%rd1236, %rd8, %rd1231;
	st.global.f64 	[%rd1236], %fd3303;
$L__BB1_679:
	ld.global.f64 	%fd3304, [%rd136];
	ld.global.f64 	%fd3305, [%rd25+-16];
	ld.global.f64 	%fd3306, [%rd25+-8];
	add.f64 	%fd3307, %fd3305, %fd3306;
	ld.global.f64 	%fd3308, [%rd24+-8];
	ld.global.f64 	%fd3309, [%rd24+-16];
	sub.f64 	%fd3310, %fd3308, %fd3309;
	fma.rn.f64 	%fd3311, %fd3307, %fd3310, %fd3304;
	st.global.f64 	[%rd136+8], %fd3311;
	mov.b64 	%rd1237, 0;
	st.global.u64 	[%rd26], %rd1237;
	@%p4 bra 	$L__BB1_691;
	setp.lt.u32 	%p408, %r50, 7;
	mov.b32 	%r1531, 0;
	@%p408 bra 	$L__BB1_683;
	mov.b32 	%r1529, 0;
$L__BB1_682:
	.pragma "nounroll";
	mul.wide.u32 	%rd1238, %r1529, 8;
	add.s64 	%rd1239, %rd8, %rd1238;
	ld.global.f64 	%fd3312, [%rd1239];
	mad.lo.s32 	%r1291, %r1529, 5, %r1509;
	mul.wide.u32 	%rd1240, %r1291, 8;
	add.s64 	%rd1241, %rd5, %rd1240;
	st.global.f64 	[%rd1241], %fd3312;
	add.s64 	%rd1242, %rd10, %rd1238;
	ld.global.f64 	%fd3313, [%rd1242];
	add.s64 	%rd1243, %rd4, %rd1240;
	st.global.f64 	[%rd1243], %fd3313;
	add.s64 	%rd1244, %rd7, %rd1238;
	ld.global.f64 	%fd3314, [%rd1244];
	add.s64 	%rd1245, %rd3, %rd1240;
	st.global.f64 	[%rd1245], %fd3314;
	ld.global.f64 	%fd3315, [%rd1239+8];
	st.global.f64 	[%rd1241+40], %fd3315;
	ld.global.f64 	%fd3316, [%rd1242+8];
	st.global.f64 	[%rd1243+40], %fd3316;
	ld.global.f64 	%fd3317, [%rd1244+8];
	st.global.f64 	[%rd1245+40], %fd3317;
	ld.global.f64 	%fd3318, [%rd1239+16];
	add.s32 	%r1292, %r1291, 10;
	mul.wide.u32 	%rd1246, %r1292, 8;
	add.s64 	%rd1247, %rd5, %rd1246;
	st.global.f64 	[%rd1247], %fd3318;
	ld.global.f64 	%fd3319, [%rd1242+16];
	add.s64 	%rd1248, %rd4, %rd1246;
	st.global.f64 	[%rd1248], %fd3319;
	ld.global.f64 	%fd3320, [%rd1244+16];
	add.s64 	%rd1249, %rd3, %rd1246;
	st.global.f64 	[%rd1249], %fd3320;
	ld.global.f64 	%fd3321, [%rd1239+24];
	add.s32 	%r1293, %r1291, 15;
	mul.wide.u32 	%rd1250, %r1293, 8;
	add.s64 	%rd1251, %rd5, %rd1250;
	st.global.f64 	[%rd1251], %fd3321;
	ld.global.f64 	%fd3322, [%rd1242+24];
	add.s64 	%rd1252, %rd4, %rd1250;
	st.global.f64 	[%rd1252], %fd3322;
	ld.global.f64 	%fd3323, [%rd1244+24];
	add.s64 	%rd1253, %rd3, %rd1250;
	st.global.f64 	[%rd1253], %fd3323;
	ld.global.f64 	%fd3324, [%rd1239+32];
	add.s32 	%r1294, %r1291, 20;
	mul.wide.u32 	%rd1254, %r1294, 8;
	add.s64 	%rd1255, %rd5, %rd1254;
	st.global.f64 	[%rd1255], %fd3324;
	ld.global.f64 	%fd3325, [%rd1242+32];
	add.s64 	%rd1256, %rd4, %rd1254;
	st.global.f64 	[%rd1256], %fd3325;
	ld.global.f64 	%fd3326, [%rd1244+32];
	add.s64 	%rd1257, %rd3, %rd1254;
	st.global.f64 	[%rd1257], %fd3326;
	ld.global.f64 	%fd3327, [%rd1239+40];
	add.s32 	%r1295, %r1291, 25;
	mul.wide.u32 	%rd1258, %r1295, 8;
	add.s64 	%rd1259, %rd5, %rd1258;
	st.global.f64 	[%rd1259], %fd3327;
	ld.global.f64 	%fd3328, [%rd1242+40];
	add.s64 	%rd1260, %rd4, %rd1258;
	st.global.f64 	[%rd1260], %fd3328;
	ld.global.f64 	%fd3329, [%rd1244+40];
	add.s64 	%rd1261, %rd3, %rd1258;
	st.global.f64 	[%rd1261], %fd3329;
	ld.global.f64 	%fd3330, [%rd1239+48];
	add.s32 	%r1296, %r1291, 30;
	mul.wide.u32 	%rd1262, %r1296, 8;
	add.s64 	%rd1263, %rd5, %rd1262;
	st.global.f64 	[%rd1263], %fd3330;
	ld.global.f64 	%fd3331, [%rd1242+48];
	add.s64 	%rd1264, %rd4, %rd1262;
	st.global.f64 	[%rd1264], %fd3331;
	ld.global.f64 	%fd3332, [%rd1244+48];
	add.s64 	%rd1265, %rd3, %rd1262;
	st.global.f64 	[%rd1265], %fd3332;
	ld.global.f64 	%fd3333, [%rd1239+56];
	add.s32 	%r1297, %r1291, 35;
	mul.wide.u32 	%rd1266, %r1297, 8;
	add.s64 	%rd1267, %rd5, %rd1266;
	st.global.f64 	[%rd1267], %fd3333;
	ld.global.f64 	%fd3334, [%rd1242+56];
	add.s64 	%rd1268, %rd4, %rd1266;
	st.global.f64 	[%rd1268], %fd3334;
	ld.global.f64 	%fd3335, [%rd1244+56];
	add.s64 	%rd1269, %rd3, %rd1266;
	st.global.f64 	[%rd1269], %fd3335;
	add.s32 	%r1529, %r1529, 8;
	setp.ne.s32 	%p409, %r1529, %r531;
	mov.u32 	%r1531, %r531;
	@%p409 bra 	$L__BB1_682;
$L__BB1_683:
	setp.eq.s32 	%p410, %r524, 0;
	@%p410 bra 	$L__BB1_691;
	setp.lt.u32 	%p411, %r525, 3;
	@%p411 bra 	$L__BB1_686;
	mul.wide.u32 	%rd1270, %r1531, 8;
	add.s64 	%rd1271, %rd8, %rd1270;
	ld.global.f64 	%fd3336, [%rd1271];
	mad.lo.s32 	%r1298, %r1531, 5, %r1509;
	mul.wide.u32 	%rd1272, %r1298, 8;
	add.s64 	%rd1273, %rd5, %rd1272;
	st.global.f64 	[%rd1273], %fd3336;
	add.s64 	%rd1274, %rd10, %rd1270;
	ld.global.f64 	%fd3337, [%rd1274];
	add.s64 	%rd1275, %rd4, %rd1272;
	st.global.f64 	[%rd1275], %fd3337;
	add.s64 	%rd1276, %rd7, %rd1270;
	ld.global.f64 	%fd3338, [%rd1276];
	add.s64 	%rd1277, %rd3, %rd1272;
	st.global.f64 	[%rd1277], %fd3338;
	ld.global.f64 	%fd3339, [%rd1271+8];
	add.s32 	%r1299, %r1298, 5;
	mul.wide.u32 	%rd1278, %r1299, 8;
	add.s64 	%rd1279, %rd5, %rd1278;
	st.global.f64 	[%rd1279], %fd3339;
	ld.global.f64 	%fd3340, [%rd1274+8];
	add.s64 	%rd1280, %rd4, %rd1278;
	st.global.f64 	[%rd1280], %fd3340;
	ld.global.f64 	%fd3341, [%rd1276+8];
	add.s64 	%rd1281, %rd3, %rd1278;
	st.global.f64 	[%rd1281], %fd3341;
	ld.global.f64 	%fd3342, [%rd1271+16];
	add.s32 	%r1300, %r1298, 10;
	mul.wide.u32 	%rd1282, %r1300, 8;
	add.s64 	%rd1283, %rd5, %rd1282;
	st.global.f64 	[%rd1283], %fd3342;
	ld.global.f64 	%fd3343, [%rd1274+16];
	add.s64 	%rd1284, %rd4, %rd1282;
	st.global.f64 	[%rd1284], %fd3343;
	ld.global.f64 	%fd3344, [%rd1276+16];
	add.s64 	%rd1285, %rd3, %rd1282;
	st.global.f64 	[%rd1285], %fd3344;
	ld.global.f64 	%fd3345, [%rd1271+24];
	add.s32 	%r1301, %r1298, 15;
	mul.wide.u32 	%rd1286, %r1301, 8;
	add.s64 	%rd1287, %rd5, %rd1286;
	st.global.f64 	[%rd1287], %fd3345;
	ld.global.f64 	%fd3346, [%rd1274+24];
	add.s64 	%rd1288, %rd4, %rd1286;
	st.global.f64 	[%rd1288], %fd3346;
	ld.global.f64 	%fd3347, [%rd1276+24];
	add.s64 	%rd1289, %rd3, %rd1286;
	st.global.f64 	[%rd1289], %fd3347;
	add.s32 	%r1531, %r1531, 4;
$L__BB1_686:
	setp.eq.s32 	%p412, %r526, 0;
	@%p412 bra 	$L__BB1_691;
	setp.eq.s32 	%p413, %r527, 0;
	@%p413 bra 	$L__BB1_689;
	mul.wide.u32 	%rd1290, %r1531, 8;
	add.s64 	%rd1291, %rd8, %rd1290;
	ld.global.f64 	%fd3348, [%rd1291];
	mad.lo.s32 	%r1302, %r1531, 5, %r1509;
	mul.wide.u32 	%rd1292, %r1302, 8;
	add.s64 	%rd1293, %rd5, %rd1292;
	st.global.f64 	[%rd1293], %fd3348;
	add.s64 	%rd1294, %rd10, %rd1290;
	ld.global.f64 	%fd3349, [%rd1294];
	add.s64 	%rd1295, %rd4, %rd1292;
	st.global.f64 	[%rd1295], %fd3349;
	add.s64 	%rd1296, %rd7, %rd1290;
	ld.global.f64 	%fd3350, [%rd1296];
	add.s64 	%rd1297, %rd3, %rd1292;
	st.global.f64 	[%rd1297], %fd3350;
	ld.global.f64 	%fd3351, [%rd1291+8];
	add.s32 	%r1303, %r1302, 5;
	mul.wide.u32 	%rd1298, %r1303, 8;
	add.s64 	%rd1299, %rd5, %rd1298;
	st.global.f64 	[%rd1299], %fd3351;
	ld.global.f64 	%fd3352, [%rd1294+8];
	add.s64 	%rd1300, %rd4, %rd1298;
	st.global.f64 	[%rd1300], %fd3352;
	ld.global.f64 	%fd3353, [%rd1296+8];
	add.s64 	%rd1301, %rd3, %rd1298;
	st.global.f64 	[%rd1301], %fd3353;
	add.s32 	%r1531, %r1531, 2;
$L__BB1_689:
	setp.eq.s32 	%p414, %r532, 0;
	@%p414 bra 	$L__BB1_691;
	mul.wide.u32 	%rd1302, %r1531, 8;
	add.s64 	%rd1303, %rd8, %rd1302;
	ld.global.f64 	%fd3354, [%rd1303];
	mad.lo.s32 	%r1304, %r1531, 5, %r1509;
	mul.wide.u32 	%rd1304, %r1304, 8;
	add.s64 	%rd1305, %rd5, %rd1304;
	st.global.f64 	[%rd1305], %fd3354;
	add.s64 	%rd1306, %rd10, %rd1302;
	ld.global.f64 	%fd3355, [%rd1306];
	add.s64 	%rd1307, %rd4, %rd1304;
	st.global.f64 	[%rd1307], %fd3355;
	add.s64 	%rd1308, %rd7, %rd1302;
	ld.global.f64 	%fd3356, [%rd1308];
	add.s64 	%rd1309, %rd3, %rd1304;
	st.global.f64 	[%rd1309], %fd3356;
$L__BB1_691:
	ld.global.f64 	%fd3357, [%rd137];
	sub.f64 	%fd3358, %fd350, %fd3357;
	add.s32 	%r1305, %r1509, %r523;
	mul.wide.u32 	%rd1310, %r1305, 8;
	add.s64 	%rd1311, %rd6, %rd1310;
	ld.global.f64 	%fd3359, [%rd1311];
	add.s64 	%rd1312, %rd5, %rd1310;
	ld.global.f64 	%fd3360, [%rd1312];
	fma.rn.f64 	%fd3361, %fd3358, %fd3360, %fd3359;
	add.s64 	%rd1313, %rd4, %rd1310;
	ld.global.f64 	%fd3362, [%rd1313];
	mul.f64 	%fd3363, %fd3358, %fd3362;
	fma.rn.f64 	%fd3364, %fd3358, %fd3363, %fd3361;
	add.s64 	%rd1314, %rd3, %rd1310;
	ld.global.f64 	%fd3365, [%rd1314];
	mul.f64 	%fd3366, %fd3358, %fd3365;
	mul.f64 	%fd3367, %fd3358, %fd3366;
	fma.rn.f64 	%fd3368, %fd3358, %fd3367, %fd3364;
	mul.wide.u32 	%rd1315, %r1509, 8;
	add.s64 	%rd1316, %rd15, %rd1315;
	st.global.f64 	[%rd1316], %fd3368;
	add.s32 	%r1509, %r1509, 1;
	ld.global.u32 	%r591, [%rd21+7820];
	setp.lt.s32 	%p415, %r1509, %r591;
	@%p415 bra 	$L__BB1_600;
	bra.uni 	$L__BB1_623;
$L__BB1_692:
	ld.global.f64 	%fd3091, [%rd151+8];
	mul.f64 	%fd3092, %fd3091, %fd375;
	ld.global.f64 	%fd3093, [%rd151];
	sub.f64 	%fd3485, %fd3093, %fd3092;
	st.global.f64 	[%rd151], %fd3485;
$L__BB1_693:
	ld.global.f64 	%fd3094, [%rd150+8];
	div.rn.f64 	%fd3095, %fd3485, %fd3094;
	st.global.f64 	[%rd151], %fd3095;
	mov.b64 	%rd1190, 4607182418800017408;
	st.global.u64 	[%rd150+8], %rd1190;
	add.s32 	%r1276, %r1520, -1;
	add.s32 	%r1277, %r568, -3;
	mul.wide.u32 	%rd1191, %r1277, 8;
	add.s64 	%rd152, %rd12, %rd1191;
	ld.global.f64 	%fd379, [%rd152+16];
	setp.neu.f64 	%p381, %fd379, 0d0000000000000000;
	mul.wide.u32 	%rd1192, %r1276, 8;
	add.s64 	%rd153, %rd9, %rd1192;
	@%p381 bra 	$L__BB1_695;
	ld.global.f64 	%fd3486, [%rd153];
	bra.uni 	$L__BB1_696;
$L__BB1_695:
	ld.global.f64 	%fd3096, [%rd151];
	mul.f64 	%fd3097, %fd3096, %fd379;
	ld.global.f64 	%fd3098, [%rd153];
	sub.f64 	%fd3486, %fd3098, %fd3097;
	st.global.f64 	[%rd153], %fd3486;
$L__BB1_696:
	ld.global.f64 	%fd3099, [%rd152+8];
	div.rn.f64 	%fd3100, %fd3486, %fd3099;
	st.global.f64 	[%rd153], %fd3100;
	mov.b64 	%rd1193, 4607182418800017408;
	st.global.u64 	[%rd152+8], %rd1193;
	add.s32 	%r1278, %r1520, -2;
	add.s32 	%r1279, %r568, -6;
	mul.wide.u32 	%rd1194, %r1279, 8;
	add.s64 	%rd154, %rd12, %rd1194;
	ld.global.f64 	%fd383, [%rd154+16];
	setp.neu.f64 	%p382, %fd383, 0d0000000000000000;
	mul.wide.u32 	%rd1195, %r1278, 8;
	add.s64 	%rd155, %rd9, %rd1195;
	@%p382 bra 	$L__BB1_698;
	ld.global.f64 	%fd3487, [%rd155];
	bra.uni 	$L__BB1_699;
$L__BB1_698:
	ld.global.f64 	%fd3101, [%rd153];
	mul.f64 	%fd3102, %fd3101, %fd383;
	ld.global.f64 	%fd3103, [%rd155];
	sub.f64 	%fd3487, %fd3103, %fd3102;
	st.global.f64 	[%rd155], %fd3487;
$L__BB1_699:
	ld.global.f64 	%fd3104, [%rd154+8];
	div.rn.f64 	%fd3105, %fd3487, %fd3104;
	st.global.f64 	[%rd155], %fd3105;
	mov.b64 	%rd1196, 4607182418800017408;
	st.global.u64 	[%rd154+8], %rd1196;
	add.s32 	%r1280, %r1520, -3;
	add.s32 	%r1281, %r568, -9;
	mul.wide.u32 	%rd1197, %r1281, 8;
	add.s64 	%rd156, %rd12, %rd1197;
	ld.global.f64 	%fd387, [%rd156+16];
	setp.neu.f64 	%p383, %fd387, 0d0000000000000000;
	mul.wide.u32 	%rd1198, %r1280, 8;
	add.s64 	%rd157, %rd9, %rd1198;
	@%p383 bra 	$L__BB1_701;
	ld.global.f64 	%fd3488, [%rd157];
	bra.uni 	$L__BB1_702;
$L__BB1_701:
	ld.global.f64 	%fd3106, [%rd155];
	mul.f64 	%fd3107, %fd3106, %fd387;
	ld.global.f64 	%fd3108, [%rd157];
	sub.f64 	%fd3488, %fd3108, %fd3107;
	st.global.f64 	[%rd157], %fd3488;
$L__BB1_702:
	ld.global.f64 	%fd3109, [%rd156+8];
	div.rn.f64 	%fd3110, %fd3488, %fd3109;
	st.global.f64 	[%rd157], %fd3110;
	mov.b64 	%rd1199, 4607182418800017408;
	st.global.u64 	[%rd156+8], %rd1199;
	add.s32 	%r1520, %r1520, -4;
	add.s32 	%r1521, %r1521, 4;
	setp.eq.s32 	%p384, %r1521, %r537;
	@%p384 bra 	$L__BB1_642;
	bra.uni 	$L__BB1_640;

}
	// .globl	calcp_kernel
.visible .entry calcp_kernel(
	.param .u64 .ptr .align 1 calcp_kernel_param_0,
	.param .u64 .ptr .align 1 calcp_kernel_param_1,
	.param .u64 .ptr .align 1 calcp_kernel_param_2,
	.param .u64 .ptr .align 1 calcp_kernel_param_3,
	.param .u64 .ptr .align 1 calcp_kernel_param_4,
	.param .u64 .ptr .align 1 calcp_kernel_param_5,
	.param .u32 calcp_kernel_param_6,
	.param .u32 calcp_kernel_param_7,
	.param .u32 calcp_kernel_param_8,
	.param .u32 calcp_kernel_param_9
)
{
	.reg .pred 	%p<1168>;
	.reg .b32 	%r<2479>;
	.reg .b32 	%f<133>;
	.reg .b64 	%rd<132>;
	.reg .b64 	%fd<8481>;

	ld.param.u64 	%rd25, [calcp_kernel_param_0];
	ld.param.u64 	%rd26, [calcp_kernel_param_1];
	ld.param.u64 	%rd27, [calcp_kernel_param_2];
	ld.param.u64 	%rd28, [calcp_kernel_param_3];
	ld.param.u64 	%rd29, [calcp_kernel_param_4];
	ld.param.u64 	%rd30, [calcp_kernel_param_5];
	ld.param.u32 	%r741, [calcp_kernel_param_6];
	ld.param.u32 	%r745, [calcp_kernel_param_7];
	ld.param.u32 	%r743, [calcp_kernel_param_8];
	ld.param.u32 	%r744, [calcp_kernel_param_9];
	cvta.to.global.u64 	%rd1, %rd28;
	cvta.to.global.u64 	%rd2, %rd27;
	cvta.to.global.u64 	%rd3, %rd25;
	cvta.to.global.u64 	%rd4, %rd26;
	cvta.to.global.u64 	%rd5, %rd30;
	cvta.to.global.u64 	%rd6, %rd29;
	mov.u32 	%r746, %ctaid.x;
	mov.u32 	%r747, %ntid.x;
	mov.u32 	%r748, %tid.x;
	mad.lo.s32 	%r1, %r746, %r747, %r748;
	mov.u32 	%r749, %ctaid.y;
	mov.u32 	%r750, %ntid.y;
	mov.u32 	%r751, %tid.y;
	mad.lo.s32 	%r752, %r749, %r750, %r751;
	mov.u32 	%r753, %ctaid.z;
	mov.u32 	%r754, %ntid.z;
	mov.u32 	%r755, %tid.z;
	mad.lo.s32 	%r3, %r753, %r754, %r755;
	setp.ge.s32 	%p1, %r1, %r743;
	setp.ge.s32 	%p2, %r752, %r745;
	or.pred  	%p3, %p1, %p2;
	setp.ge.s32 	%p4, %r3, %r745;
	or.pred  	%p5, %p4, %p3;
	@%p5 bra 	$L__BB2_826;
	setp.eq.s32 	%p6, %r752, %r3;
	@%p6 bra 	$L__BB2_17;
	setp.lt.s32 	%p7, %r741, 1;
	mul.wide.u32 	%rd31, %r752, 8;
	add.s64 	%rd7, %rd4, %rd31;
	mad.lo.s32 	%r756, %r752, 70, %r1;
	mul.wide.s32 	%rd32, %r756, 8;
	add.s64 	%rd8, %rd6, %rd32;
	mov.f64 	%fd8480, 0d0000000000000000;
	@%p7 bra 	$L__BB2_825;
	ld.global.f64 	%fd1289, [%rd7];
	mul.f64 	%fd1, %fd1289, 0d3FE0000000000000;
	mul.lo.s32 	%r4, %r741, 100;
	add.s32 	%r5, %r752, 1;
	add.s32 	%r6, %r3, 1;
	mov.b32 	%r758, 1127219200;
	mov.b32 	%r759, -2147483648;
	mov.b64 	%fd2, {%r759, %r758};
	mov.f64 	%fd1290, 0d4338000000000007;
	{
	.reg .b32 %temp; 
	mov.b64 	{%r760, %temp}, %fd1290;
	}
	mov.f64 	%fd1291, 0dC338000000000000;
	add.rn.f64 	%fd1292, %fd1290, %fd1291;
	fma.rn.f64 	%fd1293, %fd1292, 0dBFE62E42FEFA39EF, 0d4014000000000000;
	fma.rn.f64 	%fd1294, %fd1292, 0dBC7ABC9E3B39803F, %fd1293;
	fma.rn.f64 	%fd1295, %fd1294, 0d3E5ADE1569CE2BDF, 0d3E928AF3FCA213EA;
	fma.rn.f64 	%fd1296, %fd1295, %fd1294, 0d3EC71DEE62401315;
	fma.rn.f64 	%fd1297, %fd1296, %fd1294, 0d3EFA01997C89EB71;
	fma.rn.f64 	%fd1298, %fd1297, %fd1294, 0d3F2A01A014761F65;
	fma.rn.f64 	%fd1299, %fd1298, %fd1294, 0d3F56C16C1852B7AF;
	fma.rn.f64 	%fd1300, %fd1299, %fd1294, 0d3F81111111122322;
	fma.rn.f64 	%fd1301, %fd1300, %fd1294, 0d3FA55555555502A1;
	fma.rn.f64 	%fd1302, %fd1301, %fd1294, 0d3FC5555555555511;
	fma.rn.f64 	%fd1303, %fd1302, %fd1294, 0d3FE000000000000B;
	fma.rn.f64 	%fd1304, %fd1303, %fd1294, 0d3FF0000000000000;
	fma.rn.f64 	%fd1305, %fd1304, %fd1294, 0d3FF0000000000000;
	{
	.reg .b32 %temp; 
	mov.b64 	{%r761, %temp}, %fd1305;
	}
	{
	.reg .b32 %temp; 
	mov.b64 	{%temp, %r762}, %fd1305;
	}
	shl.b32 	%r763, %r760, 20;
	add.s32 	%r764, %r763, %r762;
	mov.b64 	%fd1306, {%r761, %r764};
	mov.f64 	%fd1307, 0d4014000000000000;
	{
	.reg .b32 %temp; 
	mov.b64 	{%temp, %r765}, %fd1307;
	}
	mov.b32 	%f56, %r765;
	abs.f32 	%f57, %f56;
	setp.lt.f32 	%p8, %f57, 0f4086232B;
	setp.geu.f32 	%p9, %f57, 0f40874800;
	shr.u32 	%r766, %r760, 31;
	add.s32 	%r767, %r760, %r766;
	shr.s32 	%r768, %r767, 1;
	shl.b32 	%r769, %r768, 20;
	add.s32 	%r770, %r762, %r769;
	mov.b64 	%fd1308, {%r761, %r770};
	sub.s32 	%r771, %r760, %r768;
	shl.b32 	%r772, %r771, 20;
	add.s32 	%r773, %r772, 1072693248;
	mov.b32 	%r2322, 0;
	mov.b64 	%fd1309, {%r2322, %r773};
	mul.f64 	%fd1310, %fd1309, %fd1308;
	and.b32  	%r7, %r765, 2147483647;
	{
	.reg .b32 %temp; 
	mov.b64 	{%r774, %temp}, %fd1307;
	}
	mov.b64 	%fd3, {%r774, %r7};
	setp.lt.u32 	%p10, %r7, 1072693248;
	{
	.reg .b32 %temp; 
	mov.b64 	{%temp, %r8}, %fd3;
	}
	fma.rn.f64 	%fd1311, %fd3, 0d3FF71547652B82FE, 0d4338000000000000;
	{
	.reg .b32 %temp; 
	mov.b64 	{%r775, %temp}, %fd1311;
	}
	add.s32 	%r776, %r775, -1;
	add.rn.f64 	%fd1312, %fd1311, %fd1291;
	fma.rn.f64 	%fd1313, %fd1312, 0dBFE62E42FEFA39EF, %fd3;
	fma.rn.f64 	%fd1314, %fd1312, 0dBC7ABC9E3B39803F, %fd1313;
	shl.b32 	%r777, %r8, 1;
	setp.lt.u32 	%p11, %r777, 2142496327;
	selp.f64 	%fd1315, %fd3, %fd1314, %p11;
	selp.b32 	%r778, 0, %r776, %p11;
	fma.rn.f64 	%fd1316, %fd1315, 0d3E21F4076ACD15B6, 0d3E5AF86D8EBD13CD;
	fma.rn.f64 	%fd1317, %fd1316, %fd1315, 0d3E927E5092BA033D;
	fma.rn.f64 	%fd1318, %fd1317, %fd1315, 0d3EC71DDE6C5F9DA1;
	fma.rn.f64 	%fd1319, %fd1318, %fd1315, 0d3EFA01A018D034E6;
	fma.rn.f64 	%fd1320, %fd1319, %fd1315, 0d3F2A01A01B3B6940;
	fma.rn.f64 	%fd1321, %fd1320, %fd1315, 0d3F56C16C16C1B5DD;
	fma.rn.f64 	%fd1322, %fd1321, %fd1315, 0d3F8111111110F74D;
	fma.rn.f64 	%fd1323, %fd1322, %fd1315, 0d3FA555555555554D;
	fma.rn.f64 	%fd1324, %fd1323, %fd1315, 0d3FC5555555555557;
	fma.rn.f64 	%fd1325, %fd1324, %fd1315, 0d3FE0000000000000;
	mul.f64 	%fd1326, %fd1315, %fd1325;
	fma.rn.f64 	%fd1327, %fd1326, %fd1315, %fd1315;
	setp.eq.s32 	%p12, %r778, 1024;
	shl.b32 	%r779, %r778, 20;
	add.s32 	%r780, %r779, 1072693248;
	selp.b32 	%r781, 2145386496, %r780, %p12;
	mov.b64 	%fd1328, {%r2322, %r781};
	mov.b32 	%r782, 1071644672;
	mov.b64 	%fd1329, {%r2322, %r782};
	sub.f64 	%fd1330, %fd1328, %fd1329;
	fma.rn.f64 	%fd1331, %fd1327, %fd1328, %fd1330;
	add.f64 	%fd1332, %fd1331, %fd1331;
	selp.f64 	%fd1333, %fd1332, %fd1331, %p12;
	setp.eq.s32 	%p13, %r777, 0;
	selp.f64 	%fd1334, %fd3, %fd1333, %p13;
	fma.rn.f64 	%fd1335, %fd1334, 0d4000000000000000, 0d3FF0000000000000;
	div.rn.f64 	%fd1336, %fd1334, %fd1335;
	add.f64 	%fd1337, %fd1334, %fd1336;
	setp.ge.f64 	%p14, %fd3, 0d408633CE8FB9F87E;
	selp.f64 	%fd1338, 0d7FF0000000000000, %fd1337, %p14;
	mul.f64 	%fd1339, %fd3, %fd3;
	fma.rn.f64 	%fd1340, %fd1339, 0d3D6B4C75AB274C53, 0d3DE611A561D87DEF;
	fma.rn.f64 	%fd1341, %fd1340, %fd1339, 0d3E5AE64671B18F5C;
	fma.rn.f64 	%fd1342, %fd1341, %fd1339, 0d3EC71DE3A465B1E4;
	fma.rn.f64 	%fd1343, %fd1342, %fd1339, 0d3F2A01A01A02899D;
	fma.rn.f64 	%fd1344, %fd1343, %fd1339, 0d3F811111111110A6;
	fma.rn.f64 	%fd1345, %fd1344, %fd1339, 0d3FC5555555555556;
	mul.f64 	%fd1346, %fd1339, %fd1345;
	fma.rn.f64 	%fd1347, %fd1346, %fd3, %fd3;
	fma.rn.f64 	%fd1348, %fd1314, 0d3E5ADE1569CE2BDF, 0d3E928AF3FCA213EA;
	fma.rn.f64 	%fd1349, %fd1348, %fd1314, 0d3EC71DEE62401315;
	fma.rn.f64 	%fd1350, %fd1349, %fd1314, 0d3EFA01997C89EB71;
	fma.rn.f64 	%fd1351, %fd1350, %fd1314, 0d3F2A01A014761F65;
	fma.rn.f64 	%fd1352, %fd1351, %fd1314, 0d3F56C16C1852B7AF;
	fma.rn.f64 	%fd1353, %fd1352, %fd1314, 0d3F81111111122322;
	fma.rn.f64 	%fd1354, %fd1353, %fd1314, 0d3FA55555555502A1;
	fma.rn.f64 	%fd1355, %fd1354, %fd1314, 0d3FC5555555555511;
	fma.rn.f64 	%fd1356, %fd1355, %fd1314, 0d3FE000000000000B;
	fma.rn.f64 	%fd1357, %fd1356, %fd1314, 0d3FF0000000000000;
	fma.rn.f64 	%fd1358, %fd1357, %fd1314, 0d3FF0000000000000;
	shl.b32 	%r783, %r775, 20;
	{
	.reg .b32 %temp; 
	mov.b64 	{%r784, %temp}, %fd1358;
	}
	{
	.reg .b32 %temp; 
	mov.b64 	{%temp, %r785}, %fd1358;
	}
	add.s32 	%r786, %r783, %r785;
	add.s32 	%r787, %r786, -2097152;
	mov.b64 	%fd4, {%r784, %r787};
	neg.f64 	%fd5, %fd4;
	add.f64 	%fd1359, %fd3, %fd3;
	cvt.rn.f32.f64 	%f58, %fd1359;
	mul.f32 	%f59, %f58, 0f3FB8AA3B;
	cvt.rni.f32.f32 	%f1, %f59;
	cvt.f64.f32 	%fd1360, %f1;
	fma.rn.f64 	%fd1361, %fd1360, 0dBFE62E42FEFA39EF, %fd1359;
	fma.rn.f64 	%fd1362, %fd1361, 0d3E5AE904A4741B81, 0d3E928A27F89B6999;
	fma.rn.f64 	%fd1363, %fd1362, %fd1361, 0d3EC71DE715FF7E07;
	fma.rn.f64 	%fd1364, %fd1363, %fd1361, 0d3EFA019A6B0AC45A;
	fma.rn.f64 	%fd1365, %fd1364, %fd1361, 0d3F2A01A017EED94F;
	fma.rn.f64 	%fd1366, %fd1365, %fd1361, 0d3F56C16C17F2A71B;
	fma.rn.f64 	%fd1367, %fd1366, %fd1361, 0d3F811111111173C4;
	fma.rn.f64 	%fd1368, %fd1367, %fd1361, 0d3FA555555555211A;
	fma.rn.f64 	%fd1369, %fd1368, %fd1361, 0d3FC5555555555540;
	fma.rn.f64 	%fd1370, %fd1369, %fd1361, 0d3FE0000000000005;
	mul.f64 	%fd1371, %fd1361, %fd1370;
	fma.rn.f64 	%fd1372, %fd1371, %fd1361, %fd1361;
	neg.f64 	%fd6, %fd1372;
	mul.f64 	%fd7, %fd1289, %fd1289;
	add.s32 	%r9, %r752, -1;
	mul.wide.u32 	%rd33, %r9, 8;
	add.s64 	%rd9, %rd4, %rd33;
	ld.global.f64 	%fd8, [%rd8];
	mul.wide.u32 	%rd34, %r3, 8;
	add.s64 	%rd10, %rd4, %rd34;
	ld.global.f64 	%fd1373, [%rd10];
	mul.f64 	%fd9, %fd1373, %fd1373;
	add.s32 	%r10, %r3, -1;
	mul.wide.u32 	%rd35, %r10, 8;
	add.s64 	%rd11, %rd4, %rd35;
	mad.lo.s32 	%r788, %r3, 70, %r1;
	mul.wide.s32 	%rd36, %r788, 8;
	add.s64 	%rd37, %rd6, %rd36;
	ld.global.f64 	%fd10, [%rd37];
	sub.s32 	%r789, %r10, %r752;
	and.b32  	%r11, %r789, 7;
	and.b32  	%r12, %r789, 3;
	sub.s32 	%r790, %r9, %r3;
	sub.s32 	%r791, %r752, %r3;
	add.s32 	%r13, %r791, -2;
	and.b32  	%r14, %r790, 7;
	add.s32 	%r15, %r744, -1;
	and.b32  	%r16, %r789, -8;
	and.b32  	%r17, %r789, 1;
	and.b32  	%r18, %r790, -8;
	and.b32  	%r19, %r744, 1;
	and.b32  	%r20, %r744, 2147483646;
	selp.f64 	%fd1374, 0d7FF0000000000000, %fd1310, %p9;
	selp.f64 	%fd11, %fd1306, %fd1374, %p8;
	selp.f64 	%fd1375, %fd1347, %fd1338, %p10;
	abs.f64 	%fd1376, %fd1375;
	mul.f64 	%fd12, %fd1376, 0d3FE0000000000000;
	abs.f64 	%fd13, %fd11;
	neg.f64 	%fd14, %fd13;
	and.b32  	%r21, %r3, 3;
	and.b32  	%r22, %r752, 3;
	mov.f64 	%fd8154, 0d0000000000000000;
$L__BB2_4:
	setp.gt.u32 	%p15, %r752, %r3;
	add.s32 	%r285, %r2322, %r4;
	mul.wide.u32 	%rd38, %r285, 8;
	add.s64 	%rd39, %rd2, %rd38;
	ld.global.f64 	%fd1377, [%rd39];
	add.f64 	%fd1378, %fd1377, 0d3FF0000000000000;
	mul.f64 	%fd470, %fd1, %fd1378;
	mov.f64 	%fd8171, 0d0000000000000000;
	@%p15 bra 	$L__BB2_303;
	setp.ge.u32 	%p16, %r5, %r3;
	@%p16 bra 	$L__BB2_315;
	sub.s32 	%r792, %r3, %r752;
	add.s32 	%r793, %r792, -2;
	setp.lt.u32 	%p17, %r793, 7;
	mul.f64 	%fd471, %fd470, %fd470;
	mov.f64 	%fd8171, 0d0000000000000000;
	mov.u32 	%r2333, %r5;
	mov.u32 	%r2336, %r752;
	@%p17 bra 	$L__BB2_9;
	ld.global.f64 	%fd8157, [%rd7];
	mov.b32 	%r2326, 0;
	mov.f64 	%fd8171, 0d0000000000000000;
	mov.u32 	%r2333, %r5;
$L__BB2_8:
	.pragma "nounroll";
	mul.wide.u32 	%rd40, %r2333, 8;
	add.s64 	%rd41, %rd4, %rd40;
	ld.global.f64 	%fd1383, [%rd41];
	mul.f64 	%fd1384, %fd1383, %fd1383;
	sub.f64 	%fd1385, %fd1384, %fd471;
	mul.f64 	%fd1386, %fd8157, %fd8157;
	sub.f64 	%fd1387, %fd1386, %fd471;
	setp.gt.f64 	%p18, %fd1387, 0d0000000000000000;
	sqrt.rn.f64 	%fd1388, %fd1387;
	selp.f64 	%fd1389, %fd1388, 0d0000000000000000, %p18;
	setp.gt.f64 	%p19, %fd1385, 0d0000000000000000;
	sqrt.rn.f64 	%fd1390, %fd1385;
	selp.f64 	%fd1391, %fd1390, 0d0000000000000000, %p19;
	sub.f64 	%fd1392, %fd1391, %fd1389;
	mad.lo.s32 	%r795, %r2333, 70, %r1;
	mul.wide.s32 	%rd42, %r795, 8;
	add.s64 	%rd43, %rd6, %rd42;
	ld.global.f64 	%fd1393, [%rd43];
	fma.rn.f64 	%fd1394, %fd1393, %fd1392, %fd8171;
	ld.global.f64 	%fd1395, [%rd41+8];
	mul.f64 	%fd1396, %fd1395, %fd1395;
	sub.f64 	%fd1397, %fd1396, %fd471;
	setp.gt.f64 	%p20, %fd1397, 0d0000000000000000;
	sqrt.rn.f64 	%fd1398, %fd1397;
	selp.f64 	%fd1399, %fd1398, 0d0000000000000000, %p20;
	sub.f64 	%fd1400, %fd1399, %fd1391;
	ld.global.f64 	%fd1401, [%rd43+560];
	fma.rn.f64 	%fd1402, %fd1401, %fd1400, %fd1394;
	ld.global.f64 	%fd1403, [%rd41+16];
	mul.f64 	%fd1404, %fd1403, %fd1403;
	sub.f64 	%fd1405, %fd1404, %fd471;
	setp.gt.f64 	%p21, %fd1405, 0d0000000000000000;
	sqrt.rn.f64 	%fd1406, %fd1405;
	selp.f64 	%fd1407, %fd1406, 0d0000000000000000, %p21;
	sub.f64 	%fd1408, %fd1407, %fd1399;
	ld.global.f64 	%fd1409, [%rd43+1120];
	fma.rn.f64 	%fd1410, %fd1409, %fd1408, %fd1402;
	ld.global.f64 	%fd1411, [%rd41+24];
	mul.f64 	%fd1412, %fd1411, %fd1411;
	sub.f64 	%fd1413, %fd1412, %fd471;
	setp.gt.f64 	%p22, %fd1413, 0d0000000000000000;
	sqrt.rn.f64 	%fd1414, %fd1413;
	selp.f64 	%fd1415, %fd1414, 0d0000000000000000, %p22;
	sub.f64 	%fd1416, %fd1415, %fd1407;
	ld.global.f64 	%fd1417, [%rd43+1680];
	fma.rn.f64 	%fd1418, %fd1417, %fd1416, %fd1410;
	ld.global.f64 	%fd1419, [%rd41+32];
	mul.f64 	%fd1420, %fd1419, %fd1419;
	sub.f64 	%fd1421, %fd1420, %fd471;
	setp.gt.f64 	%p23, %fd1421, 0d0000000000000000;
	sqrt.rn.f64 	%fd1422, %fd1421;
	selp.f64 	%fd1423, %fd1422, 0d0000000000000000, %p23;
	sub.f64 	%fd1424, %fd1423, %fd1415;
	ld.global.f64 	%fd1425, [%rd43+2240];
	fma.rn.f64 	%fd1426, %fd1425, %fd1424, %fd1418;
	ld.global.f64 	%fd1427, [%rd41+40];
	mul.f64 	%fd1428, %fd1427, %fd1427;
	sub.f64 	%fd1429, %fd1428, %fd471;
	setp.gt.f64 	%p24, %fd1429, 0d0000000000000000;
	sqrt.rn.f64 	%fd1430, %fd1429;
	selp.f64 	%fd1431, %fd1430, 0d0000000000000000, %p24;
	sub.f64 	%fd1432, %fd1431, %fd1423;
	ld.global.f64 	%fd1433, [%rd43+2800];
	fma.rn.f64 	%fd1434, %fd1433, %fd1432, %fd1426;
	ld.global.f64 	%fd1435, [%rd41+48];
	mul.f64 	%fd1436, %fd1435, %fd1435;
	sub.f64 	%fd1437, %fd1436, %fd471;
	setp.gt.f64 	%p25, %fd1437, 0d0000000000000000;
	sqrt.rn.f64 	%fd1438, %fd1437;
	selp.f64 	%fd1439, %fd1438, 0d0000000000000000, %p25;
	sub.f64 	%fd1440, %fd1439, %fd1431;
	ld.global.f64 	%fd1441, [%rd43+3360];
	fma.rn.f64 	%fd1442, %fd1441, %fd1440, %fd1434;
	add.s32 	%r2336, %r2333, 7;
	ld.global.f64 	%fd8157, [%rd41+56];
	mul.f64 	%fd1443, %fd8157, %fd8157;
	sub.f64 	%fd1444, %fd1443, %fd471;
	setp.gt.f64 	%p26, %fd1444, 0d0000000000000000;
	sqrt.rn.f64 	%fd1445, %fd1444;
	selp.f64 	%fd1446, %fd1445, 0d0000000000000000, %p26;
	sub.f64 	%fd1447, %fd1446, %fd1439;
	ld.global.f64 	%fd1448, [%rd43+3920];
	fma.rn.f64 	%fd8171, %fd1448, %fd1447, %fd1442;
	add.s32 	%r2333, %r2333, 8;
	add.s32 	%r2326, %r2326, 8;
	setp.eq.s32 	%p27, %r2326, %r16;
	@%p27 bra 	$L__BB2_9;
	bra.uni 	$L__BB2_8;
$L__BB2_9:
	setp.eq.s32 	%p28, %r11, 0;
	@%p28 bra 	$L__BB2_315;
	add.s32 	%r796, %r11, -1;
	setp.lt.u32 	%p29, %r796, 3;
	@%p29 bra 	$L__BB2_12;
	mul.wide.u32 	%rd44, %r2333, 8;
	add.s64 	%rd45, %rd4, %rd44;
	ld.global.f64 	%fd1450, [%rd45];
	mul.f64 	%fd1451, %fd1450, %fd1450;
	sub.f64 	%fd1452, %fd1451, %fd471;
	mul.wide.u32 	%rd46, %r2336, 8;
	add.s64 	%rd47, %rd4, %rd46;
	ld.global.f64 	%fd1453, [%rd47];
	mul.f64 	%fd1454, %fd1453, %fd1453;
	sub.f64 	%fd1455, %fd1454, %fd471;
	setp.gt.f64 	%p30, %fd1455, 0d0000000000000000;
	sqrt.rn.f64 	%fd1456, %fd1455;
	selp.f64 	%fd1457, %fd1456, 0d0000000000000000, %p30;
	setp.gt.f64 	%p31, %fd1452, 0d0000000000000000;
	sqrt.rn.f64 	%fd1458, %fd1452;
	selp.f64 	%fd1459, %fd1458, 0d0000000000000000, %p31;
	sub.f64 	%fd1460, %fd1459, %fd1457;
	mad.lo.s32 	%r797, %r2333, 70, %r1;
	mul.wide.s32 	%rd48, %r797, 8;
	add.s64 	%rd49, %rd6, %rd48;
	ld.global.f64 	%fd1461, [%rd49];
	fma.rn.f64 	%fd1462, %fd1461, %fd1460, %fd8171;
	ld.global.f64 	%fd1463, [%rd45+8];
	mul.f64 	%fd1464, %fd1463, %fd1463;
	sub.f64 	%fd1465, %fd1464, %fd471;
	setp.gt.f64 	%p32, %fd1465, 0d0000000000000000;
	sqrt.rn.f64 	%fd1466, %fd1465;
	selp.f64 	%fd1467, %fd1466, 0d0000000000000000, %p32;
	sub.f64 	%fd1468, %fd1467, %fd1459;
	ld.global.f64 	%fd1469, [%rd49+560];
	fma.rn.f64 	%fd1470, %fd1469, %fd1468, %fd1462;
	ld.global.f64 	%fd1471, [%rd45+16];
	mul.f64 	%fd1472, %fd1471, %fd1471;
	sub.f64 	%fd1473, %fd1472, %fd471;
	setp.gt.f64 	%p33, %fd1473, 0d0000000000000000;
	sqrt.rn.f64 	%fd1474, %fd1473;
	selp.f64 	%fd1475, %fd1474, 0d0000000000000000, %p33;
	sub.f64 	%fd1476, %fd1475, %fd1467;
	ld.global.f64 	%fd1477, [%rd49+1120];
	fma.rn.f64 	%fd1478, %fd1477, %fd1476, %fd1470;
	add.s32 	%r2336, %r2333, 3;
	ld.global.f64 	%fd1479, [%rd45+24];
	mul.f64 	%fd1480, %fd1479, %fd1479;
	sub.f64 	%fd1481, %fd1480, %fd471;
	setp.gt.f64 	%p34, %fd1481, 0d0000000000000000;
	sqrt.rn.f64 	%fd1482, %fd1481;
	selp.f64 	%fd1483, %fd1482, 0d0000000000000000, %p34;
	sub.f64 	%fd1484, %fd1483, %fd1475;
	ld.global.f64 	%fd1485, [%rd49+1680];
	fma.rn.f64 	%fd8171, %fd1485, %fd1484, %fd1478;
	add.s32 	%r2333, %r2333, 4;
$L__BB2_12:
	setp.eq.s32 	%p35, %r12, 0;
	@%p35 bra 	$L__BB2_315;
	setp.eq.s32 	%p36, %r12, 1;
	@%p36 bra 	$L__BB2_15;
	mul.wide.u32 	%rd50, %r2333, 8;
	add.s64 	%rd51, %rd4, %rd50;
	ld.global.f64 	%fd1487, [%rd51];
	mul.f64 	%fd1488, %fd1487, %fd1487;
	sub.f64 	%fd1489, %fd1488, %fd471;
	mul.wide.u32 	%rd52, %r2336, 8;
	add.s64 	%rd53, %rd4, %rd52;
	ld.global.f64 	%fd1490, [%rd53];
	mul.f64 	%fd1491, %fd1490, %fd1490;
	sub.f64 	%fd1492, %fd1491, %fd471;
	setp.gt.f64 	%p37, %fd1492, 0d0000000000000000;
	sqrt.rn.f64 	%fd1493, %fd1492;
	selp.f64 	%fd1494, %fd1493, 0d0000000000000000, %p37;
	setp.gt.f64 	%p38, %fd1489, 0d0000000000000000;
	sqrt.rn.f64 	%fd1495, %fd1489;
	selp.f64 	%fd1496, %fd1495, 0d0000000000000000, %p38;
	sub.f64 	%fd1497, %fd1496, %fd1494;
	mad.lo.s32 	%r798, %r2333, 70, %r1;
	mul.wide.s32 	%rd54, %r798, 8;
	add.s64 	%rd55, %rd6, %rd54;
	ld.global.f64 	%fd1498, [%rd55];
	fma.rn.f64 	%fd1499, %fd1498, %fd1497, %fd8171;
	add.s32 	%r2336, %r2333, 1;
	ld.global.f64 	%fd1500, [%rd51+8];
	mul.f64 	%fd1501, %fd1500, %fd1500;
	sub.f64 	%fd1502, %fd1501, %fd471;
	setp.gt.f64 	%p39, %fd1502, 0d0000000000000000;
	sqrt.rn.f64 	%fd1503, %fd1502;
	selp.f64 	%fd1504, %fd1503, 0d0000000000000000, %p39;
	sub.f64 	%fd1505, %fd1504, %fd1496;
	ld.global.f64 	%fd1506, [%rd55+560];
	fma.rn.f64 	%fd8171, %fd1506, %fd1505, %fd1499;
	add.s32 	%r2333, %r2333, 2;
$L__BB2_15:
	setp.eq.s32 	%p40, %r17, 0;
	@%p40 bra 	$L__BB2_315;
	mul.wide.u32 	%rd56, %r2333, 8;
	add.s64 	%rd57, %rd4, %rd56;
	ld.global.f64 	%fd1507, [%rd57];
	mul.f64 	%fd1508, %fd1507, %fd1507;
	sub.f64 	%fd1509, %fd1508, %fd471;
	mul.wide.u32 	%rd58, %r2336, 8;
	add.s64 	%rd59, %rd4, %rd58;
	ld.global.f64 	%fd1510, [%rd59];
	mul.f64 	%fd1511, %fd1510, %fd1510;
	sub.f64 	%fd1512, %fd1511, %fd471;
	setp.gt.f64 	%p41, %fd1512, 0d0000000000000000;
	sqrt.rn.f64 	%fd1513, %fd1512;
	selp.f64 	%fd1514, %fd1513, 0d0000000000000000, %p41;
	setp.gt.f64 	%p42, %fd1509, 0d0000000000000000;
	sqrt.rn.f64 	%fd1515, %fd1509;
	selp.f64 	%fd1516, %fd1515, 0d0000000000000000, %p42;
	sub.f64 	%fd1517, %fd1516, %fd1514;
	mad.lo.s32 	%r799, %r2333, 70, %r1;
	mul.wide.s32 	%rd60, %r799, 8;
	add.s64 	%rd61, %rd6, %rd60;
	ld.global.f64 	%fd1518, [%rd61];
	fma.rn.f64 	%fd8171, %fd1518, %fd1517, %fd8171;
	bra.uni 	$L__BB2_315;
$L__BB2_17:
	setp.eq.s32 	%p756, %r752, 0;
	mul.wide.u32 	%rd107, %r752, 8;
	add.s64 	%rd12, %rd4, %rd107;
	add.s64 	%rd13, %rd5, %rd107;
	@%p756 bra 	$L__BB2_245;
	add.s32 	%r1712, %r752, -1;
	mul.wide.u32 	%rd108, %r1712, 8;
	add.s64 	%rd109, %rd4, %rd108;
	ld.global.f64 	%fd8121, [%rd109];
	setp.gt.s32 	%p757, %r741, 0;
	mad.lo.s32 	%r1713, %r752, 70, %r1;
	mul.wide.s32 	%rd110, %r1713, 8;
	add.s64 	%rd14, %rd6, %rd110;
	@%p757 bra 	$L__BB2_20;
	ld.global.f64 	%fd8122, [%rd12];
	ld.global.f64 	%fd8117, [%rd14];
	mov.f64 	%fd8119, 0d0000000000000000;
	bra.uni 	$L__BB2_244;
$L__BB2_20:
	mul.f64 	%fd18, %fd8121, 0d3FE0000000000000;
	mul.lo.s32 	%r23, %r741, 100;
	ld.global.f64 	%fd8122, [%rd12];
	mul.f64 	%fd20, %fd8122, %fd8122;
	mul.f64 	%fd21, %fd8121, %fd8121;
	ld.global.f64 	%fd8117, [%rd14];
	mov.b32 	%r1715, 1127219200;
	mov.b32 	%r1716, -2147483648;
	mov.b64 	%fd23, {%r1716, %r1715};
	mov.f64 	%fd5123, 0d4338000000000007;
	{
	.reg .b32 %temp; 
	mov.b64 	{%r1717, %temp}, %fd5123;
	}
	mov.f64 	%fd5124, 0dC338000000000000;
	add.rn.f64 	%fd5125, %fd5123, %fd5124;
	fma.rn.f64 	%fd5126, %fd5125, 0dBFE62E42FEFA39EF, 0d4014000000000000;
	fma.rn.f64 	%fd5127, %fd5125, 0dBC7ABC9E3B39803F, %fd5126;
	fma.rn.f64 	%fd5128, %fd5127, 0d3E5ADE1569CE2BDF, 0d3E928AF3FCA213EA;
	fma.rn.f64 	%fd5129, %fd5128, %fd5127, 0d3EC71DEE62401315;
	fma.rn.f64 	%fd5130, %fd5129, %fd5127, 0d3EFA01997C89EB71;
	fma.rn.f64 	%fd5131, %fd5130, %fd5127, 0d3F2A01A014761F65;
	fma.rn.f64 	%fd5132, %fd5131, %fd5127, 0d3F56C16C1852B7AF;
	fma.rn.f64 	%fd5133, %fd5132, %fd5127, 0d3F81111111122322;
	fma.rn.f64 	%fd5134, %fd5133, %fd5127, 0d3FA55555555502A1;
	fma.rn.f64 	%fd5135, %fd5134, %fd5127, 0d3FC5555555555511;
	fma.rn.f64 	%fd5136, %fd5135, %fd5127, 0d3FE000000000000B;
	fma.rn.f64 	%fd5137, %fd5136, %fd5127, 0d3FF0000000000000;
	fma.rn.f64 	%fd5138, %fd5137, %fd5127, 0d3FF0000000000000;
	{
	.reg .b32 %temp; 
	mov.b64 	{%r1718, %temp}, %fd5138;
	}
	{
	.reg .b32 %temp; 
	mov.b64 	{%temp, %r1719}, %fd5138;
	}
	shl.b32 	%r1720, %r1717, 20;
	add.s32 	%r1721, %r1720, %r1719;
	mov.b64 	%fd5139, {%r1718, %r1721};
	mov.f64 	%fd5140, 0d4014000000000000;
	{
	.reg .b32 %temp; 
	mov.b64 	{%temp, %r1722}, %fd5140;
	}
	mov.b32 	%f100, %r1722;
	abs.f32 	%f101, %f100;
	setp.lt.f32 	%p758, %f101, 0f4086232B;
	setp.geu.f32 	%p759, %f101, 0f40874800;
	shr.u32 	%r1723, %r1717, 31;
	add.s32 	%r1724, %r1717, %r1723;
	shr.s32 	%r1725, %r1724, 1;
	shl.b32 	%r1726, %r1725, 20;
	add.s32 	%r1727, %r1719, %r1726;
	mov.b64 	%fd5141, {%r1718, %r1727};
	sub.s32 	%r1728, %r1717, %r1725;
	shl.b32 	%r1729, %r1728, 20;
	add.s32 	%r1730, %r1729, 1072693248;
	mov.b32 	%r2243, 0;
	mov.b64 	%fd5142, {%r2243, %r1730};
	mul.f64 	%fd5143, %fd5142, %fd5141;
	and.b32  	%r24, %r1722, 2147483647;
	{
	.reg .b32 %temp; 
	mov.b64 	{%r1731, %temp}, %fd5140;
	}
	mov.b64 	%fd24, {%r1731, %r24};
	setp.lt.u32 	%p760, %r24, 1072693248;
	{
	.reg .b32 %temp; 
	mov.b64 	{%temp, %r25}, %fd24;
	}
	fma.rn.f64 	%fd5144, %fd24, 0d3FF71547652B82FE, 0d4338000000000000;
	{
	.reg .b32 %temp; 
	mov.b64 	{%r1732, %temp}, %fd5144;
	}
	add.s32 	%r1733, %r1732, -1;
	add.rn.f64 	%fd5145, %fd5144, %fd5124;
	fma.rn.f64 	%fd5146, %fd5145, 0dBFE62E42FEFA39EF, %fd24;
	fma.rn.f64 	%fd5147, %fd5145, 0dBC7ABC9E3B39803F, %fd5146;
	shl.b32 	%r1734, %r25, 1;
	setp.lt.u32 	%p761, %r1734, 2142496327;
	selp.f64 	%fd5148, %fd24, %fd5147, %p761;
	selp.b32 	%r1735, 0, %r1733, %p761;
	fma.rn.f64 	%fd5149, %fd5148, 0d3E21F4076ACD15B6, 0d3E5AF86D8EBD13CD;
	fma.rn.f64 	%fd5150, %fd5149, %fd5148, 0d3E927E5092BA033D;
	fma.rn.f64 	%fd5151, %fd5150, %fd5148, 0d3EC71DDE6C5F9DA1;
	fma.rn.f64 	%fd5152, %fd5151, %fd5148, 0d3EFA01A018D034E6;
	fma.rn.f64 	%fd5153, %fd5152, %fd5148, 0d3F2A01A01B3B6940;
	fma.rn.f64 	%fd5154, %fd5153, %fd5148, 0d3F56C16C16C1B5DD;
	fma.rn.f64 	%fd5155, %fd5154, %fd5148, 0d3F8111111110F74D;
	fma.rn.f64 	%fd5156, %fd5155, %fd5148, 0d3FA555555555554D;
	fma.rn.f64 	%fd5157, %fd5156, %fd5148, 0d3FC5555555555557;
	fma.rn.f64 	%fd5158, %fd5157, %fd5148, 0d3FE0000000000000;
	mul.f64 	%fd5159, %fd5148, %fd5158;
	fma.rn.f64 	%fd5160, %fd5159, %fd5148, %fd5148;
	setp.eq.s32 	%p762, %r1735, 1024;
	shl.b32 	%r1736, %r1735, 20;
	add.s32 	%r1737, %r1736, 1072693248;
	selp.b32 	%r1738, 2145386496, %r1737, %p762;
	mov.b64 	%fd5161, {%r2243, %r1738};
	mov.b32 	%r1739, 1071644672;
	mov.b64 	%fd5162, {%r2243, %r1739};
	sub.f64 	%fd5163, %fd5161, %fd5162;
	fma.rn.f64 	%fd5164, %fd5160, %fd5161, %fd5163;
	add.f64 	%fd5165, %fd5164, %fd5164;
	selp.f64 	%fd5166, %fd5165, %fd5164, %p762;
	setp.eq.s32 	%p763, %r1734, 0;
	selp.f64 	%fd5167, %fd24, %fd5166, %p763;
	fma.rn.f64 	%fd5168, %fd5167, 0d4000000000000000, 0d3FF0000000000000;
	div.rn.f64 	%fd5169, %fd5167, %fd5168;
	add.f64 	%fd5170, %fd5167, %fd5169;
	setp.ge.f64 	%p764, %fd24, 0d408633CE8FB9F87E;
	selp.f64 	%fd5171, 0d7FF0000000000000, %fd5170, %p764;
	mul.f64 	%fd5172, %fd24, %fd24;
	fma.rn.f64 	%fd5173, %fd5172, 0d3D6B4C75AB274C53, 0d3DE611A561D87DEF;
	fma.rn.f64 	%fd5174, %fd5173, %fd5172, 0d3E5AE64671B18F5C;
	fma.rn.f64 	%fd5175, %fd5174, %fd5172, 0d3EC71DE3A465B1E4;
	fma.rn.f64 	%fd5176, %fd5175, %fd5172, 0d3F2A01A01A02899D;
	fma.rn.f64 	%fd5177, %fd5176, %fd5172, 0d3F811111111110A6;
	fma.rn.f64 	%fd5178, %fd5177, %fd5172, 0d3FC5555555555556;
	mul.f64 	%fd5179, %fd5172, %fd5178;
	fma.rn.f64 	%fd5180, %fd5179, %fd24, %fd24;
	fma.rn.f64 	%fd5181, %fd5147, 0d3E5ADE1569CE2BDF, 0d3E928AF3FCA213EA;
	fma.rn.f64 	%fd5182, %fd5181, %fd5147, 0d3EC71DEE62401315;
	fma.rn.f64 	%fd5183, %fd5182, %fd5147, 0d3EFA01997C89EB71;
	fma.rn.f64 	%fd5184, %fd5183, %fd5147, 0d3F2A01A014761F65;
	fma.rn.f64 	%fd5185, %fd5184, %fd5147, 0d3F56C16C1852B7AF;
	fma.rn.f64 	%fd5186, %fd5185, %fd5147, 0d3F81111111122322;
	fma.rn.f64 	%fd5187, %fd5186, %fd5147, 0d3FA55555555502A1;
	fma.rn.f64 	%fd5188, %fd5187, %fd5147, 0d3FC5555555555511;
	fma.rn.f64 	%fd5189, %fd5188, %fd5147, 0d3FE000000000000B;
	fma.rn.f64 	%fd5190, %fd5189, %fd5147, 0d3FF0000000000000;
	fma.rn.f64 	%fd5191, %fd5190, %fd5147, 0d3FF0000000000000;
	shl.b32 	%r1740, %r1732, 20;
	{
	.reg .b32 %temp; 
	mov.b64 	{%r1741, %temp}, %fd5191;
	}
	{
	.reg .b32 %temp; 
	mov.b64 	{%temp, %r1742}, %fd5191;
	}
	add.s32 	%r1743, %r1740, %r1742;
	add.s32 	%r1744, %r1743, -2097152;
	mov.b64 	%fd25, {%r1741, %r1744};
	neg.f64 	%fd26, %fd25;
	add.f64 	%fd5192, %fd24, %fd24;
	cvt.rn.f32.f64 	%f102, %fd5192;
	mul.f32 	%f103, %f102, 0f3FB8AA3B;
	cvt.rni.f32.f32 	%f2, %f103;
	cvt.f64.f32 	%fd5193, %f2;
	fma.rn.f64 	%fd5194, %fd5193, 0dBFE62E42FEFA39EF, %fd5192;
	fma.rn.f64 	%fd5195, %fd5194, 0d3E5AE904A4741B81, 0d3E928A27F89B6999;
	fma.rn.f64 	%fd5196, %fd5195, %fd5194, 0d3EC71DE715FF7E07;
	fma.rn.f64 	%fd5197, %fd5196, %fd5194, 0d3EFA019A6B0AC45A;
	fma.rn.f64 	%fd5198, %fd5197, %fd5194, 0d3F2A01A017EED94F;
	fma.rn.f64 	%fd5199, %fd5198, %fd5194, 0d3F56C16C17F2A71B;
	fma.rn.f64 	%fd5200, %fd5199, %fd5194, 0d3F811111111173C4;
	fma.rn.f64 	%fd5201, %fd5200, %fd5194, 0d3FA555555555211A;
	fma.rn.f64 	%fd5202, %fd5201, %fd5194, 0d3FC5555555555540;
	fma.rn.f64 	%fd5203, %fd5202, %fd5194, 0d3FE0000000000005;
	mul.f64 	%fd5204, %fd5194, %fd5203;
	fma.rn.f64 	%fd5205, %fd5204, %fd5194, %fd5194;
	neg.f64 	%fd27, %fd5205;
	selp.f64 	%fd5206, 0d7FF0000000000000, %fd5143, %p759;
	selp.f64 	%fd28, %fd5139, %fd5206, %p758;
	selp.f64 	%fd5207, %fd5180, %fd5171, %p760;
	abs.f64 	%fd5208, %fd5207;
	mul.f64 	%fd29, %fd5208, 0d3FE0000000000000;
	abs.f64 	%fd30, %fd28;
	neg.f64 	%fd31, %fd30;
	and.b32  	%r26, %r752, 3;
	and.b32  	%r27, %r752, 268435452;
	mov.f64 	%fd7994, 0d0000000000000000;
$L__BB2_21:
	add.s32 	%r1745, %r2243, %r23;
	mul.wide.u32 	%rd111, %r1745, 8;
	add.s64 	%rd112, %rd2, %rd111;
	ld.global.f64 	%fd5209, [%rd112];
	add.f64 	%fd5210, %fd5209, 0d3FF0000000000000;
	mul.f64 	%fd5211, %fd18, %fd5210;
	mul.f64 	%fd33, %fd5211, %fd5211;
	sub.f64 	%fd5212, %fd20, %fd33;
	sub.f64 	%fd5213, %fd21, %fd33;
	setp.gt.f64 	%p765, %fd5213, 0d0000000000000000;
	sqrt.rn.f64 	%fd5214, %fd5213;
	selp.f64 	%fd5215, %fd5214, 0d0000000000000000, %p765;
	setp.gt.f64 	%p766, %fd5212, 0d0000000000000000;
	sqrt.rn.f64 	%fd5216, %fd5212;
	selp.f64 	%fd5217, %fd5216, 0d0000000000000000, %p766;
	sub.f64 	%fd5218, %fd5217, %fd5215;
	mul.f64 	%fd34, %fd8117, %fd5218;
	add.f64 	%fd35, %fd34, %fd34;
	add.s64 	%rd113, %rd1, %rd111;
	ld.global.f64 	%fd36, [%rd113];
	fma.rn.f64 	%fd37, %fd36, %fd35, %fd7994;
	add.f64 	%fd38, %fd36, %fd36;
	mul.f64 	%fd39, %fd34, 0d3FE0000000000000;
	setp.leu.f64 	%p767, %fd34, 0d4020000000000000;
	@%p767 bra 	$L__BB2_26;
	neg.f64 	%fd5702, %fd34;
	fma.rn.f64 	%fd5703, %fd34, 0dBFF71547652B82FE, 0d4338000000000000;
	{
	.reg .b32 %temp; 
	mov.b64 	{%r29, %temp}, %fd5703;
	}
	mov.f64 	%fd5704, 0dC338000000000000;
	add.rn.f64 	%fd5705, %fd5703, %fd5704;
	fma.rn.f64 	%fd5706, %fd5705, 0dBFE62E42FEFA39EF, %fd5702;
	fma.rn.f64 	%fd5707, %fd5705, 0dBC7ABC9E3B39803F, %fd5706;
	fma.rn.f64 	%fd5708, %fd5707, 0d3E5ADE1569CE2BDF, 0d3E928AF3FCA213EA;
	fma.rn.f64 	%fd5709, %fd5708, %fd5707, 0d3EC71DEE62401315;
	fma.rn.f64 	%fd5710, %fd5709, %fd5707, 0d3EFA01997C89EB71;
	fma.rn.f64 	%fd5711, %fd5710, %fd5707, 0d3F2A01A014761F65;
	fma.rn.f64 	%fd5712, %fd5711, %fd5707, 0d3F56C16C1852B7AF;
	fma.rn.f64 	%fd5713, %fd5712, %fd5707, 0d3F81111111122322;
	fma.rn.f64 	%fd5714, %fd5713, %fd5707, 0d3FA55555555502A1;
	fma.rn.f64 	%fd5715, %fd5714, %fd5707, 0d3FC5555555555511;
	fma.rn.f64 	%fd5716, %fd5715, %fd5707, 0d3FE000000000000B;
	fma.rn.f64 	%fd5717, %fd5716, %fd5707, 0d3FF0000000000000;
	fma.rn.f64 	%fd5718, %fd5717, %fd5707, 0d3FF0000000000000;
	{
	.reg .b32 %temp; 
	mov.b64 	{%r30, %temp}, %fd5718;
	}
	{
	.reg .b32 %temp; 
	mov.b64 	{%temp, %r31}, %fd5718;
	}
	shl.b32 	%r1825, %r29, 20;
	add.s32 	%r1826, %r1825, %r31;
	mov.b64 	%fd7995, {%r30, %r1826};
	{
	.reg .b32 %temp; 
	mov.b64 	{%temp, %r1827}, %fd5702;
	}
	mov.b32 	%f108, %r1827;
	abs.f32 	%f3, %f108;
	setp.lt.f32 	%p840, %f3, 0f4086232B;
	@%p840 bra 	$L__BB2_25;
	setp.geu.f32 	%p841, %f3, 0f40874800;
	mov.f64 	%fd7995, 0d0000000000000000;
	@%p841 bra 	$L__BB2_25;
	shr.u32 	%r1828, %r29, 31;
	add.s32 	%r1829, %r29, %r1828;
	shr.s32 	%r1830, %r1829, 1;
	shl.b32 	%r1831, %r1830, 20;
	add.s32 	%r1832, %r31, %r1831;
	mov.b64 	%fd5720, {%r30, %r1832};
	sub.s32 	%r1833, %r29, %r1830;
	shl.b32 	%r1834, %r1833, 20;
	add.s32 	%r1835, %r1834, 1072693248;
	mov.b32 	%r1836, 0;
	mov.b64 	%fd5721, {%r1836, %r1835};
	mul.f64 	%fd7995, %fd5721, %fd5720;
$L__BB2_25:
	mov.f64 	%fd5722, 0d3FF921F9F01B866E;
	div.rn.f64 	%fd5723, %fd5722, %fd34;
	sqrt.rn.f64 	%fd5724, %fd5723;
	mul.f64 	%fd5725, %fd5724, %fd7995;
	mov.f64 	%fd5726, 0dBFFA000000000000;
	div.rn.f64 	%fd5727, %fd5726, %fd34;
	add.f64 	%fd5728, %fd5727, 0d3FF0000000000000;
	mul.f64 	%fd5729, %fd34, %fd34;
	mov.f64 	%fd5730, 0d4014880000000000;
	div.rn.f64 	%fd5731, %fd5730, %fd5729;
	add.f64 	%fd5732, %fd5728, %fd5731;
	mul.f64 	%fd5733, %fd34, %fd5729;
	mov.f64 	%fd5734, 0dC03629C000000000;
	div.rn.f64 	%fd5735, %fd5734, %fd5733;
	add.f64 	%fd5736, %fd5732, %fd5735;
	mul.f64 	%fd8023, %fd5736, %fd5725;
	bra.uni 	$L__BB2_73;
$L__BB2_26:
	setp.geu.f64 	%p768, %fd34, 0d3FA999999999999A;
	@%p768 bra 	$L__BB2_65;
	setp.gt.u32 	%p773, %r25, 1082536910;
	mov.f64 	%fd7996, 0d7FF0000000000000;
	@%p773 bra 	$L__BB2_29;
	rcp.approx.ftz.f64 	%fd5440, %fd25;
	fma.rn.f64 	%fd5441, %fd26, %fd5440, 0d3FF0000000000000;
	fma.rn.f64 	%fd5442, %fd5441, %fd5441, %fd5441;
	fma.rn.f64 	%fd5443, %fd5442, %fd5440, %fd5440;
	fma.rn.f64 	%fd7996, %fd5443, 0d3FB0000000000000, %fd25;
$L__BB2_29:
	setp.leu.f64 	%p774, %fd30, 0d3FF0000000000000;
	add.f64 	%fd46, %fd7996, %fd7996;
	mov.f64 	%fd7997, %fd30;
	@%p774 bra 	$L__BB2_31;
	setp.eq.f64 	%p775, %fd30, 0d7FF0000000000000;
	rcp.approx.ftz.f64 	%fd5444, %fd30;
	fma.rn.f64 	%fd5445, %fd31, %fd5444, 0d3FF0000000000000;
	fma.rn.f64 	%fd5446, %fd5445, %fd5445, %fd5445;
	fma.rn.f64 	%fd5447, %fd5446, %fd5444, %fd5444;
	selp.f64 	%fd7997, 0d0000000000000000, %fd5447, %p775;
$L__BB2_31:
	setp.gt.f64 	%p776, %fd30, 0d3FF0000000000000;
	setp.ltu.f64 	%p777, %fd24, 0d3FE4F92224DD2F1A;
	mul.f64 	%fd5449, %fd7997, %fd7997;
	fma.rn.f64 	%fd5450, %fd5449, 0dBEF53E1D2A25FF7E, 0d3F2D3B63DBB65B49;
	fma.rn.f64 	%fd5451, %fd5450, %fd5449, 0dBF5312788DDE082E;
	fma.rn.f64 	%fd5452, %fd5451, %fd5449, 0d3F6F9690C8249315;
	fma.rn.f64 	%fd5453, %fd5452, %fd5449, 0dBF82CF5AABC7CF0D;
	fma.rn.f64 	%fd5454, %fd5453, %fd5449, 0d3F9162B0B2A3BFDE;
	fma.rn.f64 	%fd5455, %fd5454, %fd5449, 0dBF9A7256FEB6FC6B;
	fma.rn.f64 	%fd5456, %fd5455, %fd5449, 0d3FA171560CE4A489;
	fma.rn.f64 	%fd5457, %fd5456, %fd5449, 0dBFA4F44D841450E4;
	fma.rn.f64 	%fd5458, %fd5457, %fd5449, 0d3FA7EE3D3F36BB95;
	fma.rn.f64 	%fd5459, %fd5458, %fd5449, 0dBFAAD32AE04A9FD1;
	fma.rn.f64 	%fd5460, %fd5459, %fd5449, 0d3FAE17813D66954F;
	fma.rn.f64 	%fd5461, %fd5460, %fd5449, 0dBFB11089CA9A5BCD;
	fma.rn.f64 	%fd5462, %fd5461, %fd5449, 0d3FB3B12B2DB51738;
	fma.rn.f64 	%fd5463, %fd5462, %fd5449, 0dBFB745D022F8DC5C;
	fma.rn.f64 	%fd5464, %fd5463, %fd5449, 0d3FBC71C709DFE927;
	fma.rn.f64 	%fd5465, %fd5464, %fd5449, 0dBFC2492491FA1744;
	fma.rn.f64 	%fd5466, %fd5465, %fd5449, 0d3FC99999999840D2;
	fma.rn.f64 	%fd5467, %fd5466, %fd5449, 0dBFD555555555544C;
	mul.f64 	%fd5468, %fd5449, %fd5467;
	fma.rn.f64 	%fd5469, %fd5468, %fd7997, %fd7997;
	mov.f64 	%fd5470, 0d3FF921FB54442D18;
	sub.f64 	%fd5471, %fd5470, %fd5469;
	selp.f64 	%fd5472, %fd5471, %fd5469, %p776;
	copysign.f64 	%fd49, %fd28, %fd5472;
	div.rn.f64 	%fd5473, %fd29, %fd46;
	div.rn.f64 	%fd5474, %fd5473, %fd46;
	add.f64 	%fd50, %fd5474, %fd49;
	mov.f64 	%fd7998, 0dC2425481C98E8ABB;
	@%p777 bra 	$L__BB2_33;
	setp.gt.u32 	%p778, %r24, 1077088193;
	ex2.approx.ftz.f32 	%f104, %f2;
	cvt.f64.f32 	%fd5475, %f104;
	mov.f64 	%fd5476, 0d3FF0000000000000;
	sub.f64 	%fd5477, %fd5476, %fd5475;
	fma.rn.f64 	%fd5478, %fd27, %fd5475, %fd5477;
	mov.f64 	%fd5479, 0d4000000000000000;
	sub.f64 	%fd5480, %fd5479, %fd5478;
	rcp.approx.ftz.f64 	%fd5481, %fd5480;
	neg.f64 	%fd5482, %fd5480;
	fma.rn.f64 	%fd5483, %fd5482, %fd5481, 0d3FF0000000000000;
	fma.rn.f64 	%fd5484, %fd5483, %fd5483, %fd5483;
	fma.rn.f64 	%fd5485, %fd5484, %fd5481, %fd5481;
	fma.rn.f64 	%fd5486, %fd5485, 0dC000000000000000, 0d3FF0000000000000;
	abs.f64 	%fd5487, %fd5486;
	selp.f64 	%fd7998, 0d3FF0000000000000, %fd5487, %p778;
$L__BB2_33:
	mul.f64 	%fd5490, %fd34, %fd7998;
	add.f64 	%fd5491, %fd50, 0dBFE921F9F01B866E;
	sub.f64 	%fd5492, %fd5491, %fd5490;
	mul.f64 	%fd5493, %fd34, %fd34;
	add.f64 	%fd5494, %fd49, 0dBFE921F9F01B866E;
	mul.f64 	%fd8000, %fd34, %fd5493;
	mul.f64 	%fd5495, %fd8000, 0dC014000000000000;
	div.rn.f64 	%fd5496, %fd5495, 0d4018000000000000;
	fma.rn.f64 	%fd5497, %fd5493, %fd5494, %fd5496;
	add.f64 	%fd8023, %fd5497, %fd5492;
	mov.f64 	%fd8002, 0dBFF0000000000000;
	mov.f64 	%fd8001, 0d4018000000000000;
	mov.b32 	%r2245, 1;
	mov.b32 	%r2244, 2;
	mov.b32 	%r2246, 0;
$L__BB2_34:
	mov.u32 	%r34, %r2245;
	shr.u32 	%r35, %r34, 1;
	add.s32 	%r1762, %r34, 3;
	cvt.rn.f64.u32 	%fd5498, %r1762;
	mul.f64 	%fd8001, %fd8001, %fd5498;
	mul.f64 	%fd8000, %fd34, %fd8000;
	and.b32  	%r1763, %r34, 1;
	setp.eq.b32 	%p779, %r1763, 1;
	not.pred 	%p780, %p779;
	@%p780 bra 	$L__BB2_45;
	and.b32  	%r36, %r34, 3;
	and.b32  	%r37, %r34, 2147483644;
	mov.f64 	%fd8019, 0d0000000000000000;
	mov.b32 	%r2247, 0;
$L__BB2_36:
	setp.lt.u32 	%p781, %r2246, 3;
	shl.b32 	%r1766, %r2247, 1;
	sub.s32 	%r1767, %r34, %r1766;
	cvt.rn.f64.s32 	%fd62, %r1767;
	mul.f64 	%fd63, %fd62, 0d4014000000000000;
	sub.s32 	%r42, %r34, %r2247;
	mov.f64 	%fd8005, 0d3FF0000000000000;
	mov.b32 	%r2249, 1;
	@%p781 bra 	$L__BB2_39;
	mov.f64 	%fd8005, 0d3FF0000000000000;
	mov.b32 	%r2249, 1;
$L__BB2_38:
	cvt.rn.f64.u32 	%fd5502, %r2249;
	mul.f64 	%fd5503, %fd5502, 0d3FE0000000000000;
	mul.f64 	%fd5504, %fd8005, %fd5503;
	setp.gt.u32 	%p782, %r2249, %r2247;
	div.rn.f64 	%fd5505, %fd5504, %fd5502;
	selp.f64 	%fd5506, %fd5504, %fd5505, %p782;
	setp.gt.s32 	%p783, %r2249, %r42;
	div.rn.f64 	%fd5507, %fd5506, %fd5502;
	selp.f64 	%fd5508, %fd5506, %fd5507, %p783;
	add.s32 	%r1769, %r2249, 1;
	cvt.rn.f64.u32 	%fd5509, %r1769;
	mul.f64 	%fd5510, %fd5509, 0d3FE0000000000000;
	mul.f64 	%fd5511, %fd5508, %fd5510;
	setp.lt.u32 	%p784, %r2249, %r2247;
	div.rn.f64 	%fd5512, %fd5511, %fd5509;
	selp.f64 	%fd5513, %fd5512, %fd5511, %p784;
	setp.lt.s32 	%p785, %r2249, %r42;
	div.rn.f64 	%fd5514, %fd5513, %fd5509;
	selp.f64 	%fd5515, %fd5514, %fd5513, %p785;
	add.s32 	%r1770, %r2249, 2;
	cvt.rn.f64.u32 	%fd5516, %r1770;
	mul.f64 	%fd5517, %fd5516, 0d3FE0000000000000;
	mul.f64 	%fd5518, %fd5515, %fd5517;
	setp.gt.u32 	%p786, %r1770, %r2247;
	div.rn.f64 	%fd5519, %fd5518, %fd5516;
	selp.f64 	%fd5520, %fd5518, %fd5519, %p786;
	setp.gt.s32 	%p787, %r1770, %r42;
	div.rn.f64 	%fd5521, %fd5520, %fd5516;
	selp.f64 	%fd5522, %fd5520, %fd5521, %p787;
	add.s32 	%r1771, %r2249, 3;
	cvt.rn.f64.u32 	%fd5523, %r1771;
	mul.f64 	%fd5524, %fd5523, 0d3FE0000000000000;
	mul.f64 	%fd5525, %fd5522, %fd5524;
	setp.gt.u32 	%p788, %r1771, %r2247;
	div.rn.f64 	%fd5526, %fd5525, %fd5523;
	selp.f64 	%fd5527, %fd5525, %fd5526, %p788;
	setp.gt.s32 	%p789, %r1771, %r42;
	div.rn.f64 	%fd5528, %fd5527, %fd5523;
	selp.f64 	%fd8005, %fd5527, %fd5528, %p789;
	add.s32 	%r2249, %r2249, 4;
	setp.ne.s32 	%p790, %r1771, %r37;
	@%p790 bra 	$L__BB2_38;
$L__BB2_39:
	setp.eq.s32 	%p791, %r36, 1;
	cvt.rn.f64.u32 	%fd5529, %r2249;
	mul.f64 	%fd5530, %fd5529, 0d3FE0000000000000;
	mul.f64 	%fd5531, %fd8005, %fd5530;
	setp.gt.u32 	%p792, %r2249, %r2247;
	div.rn.f64 	%fd5532, %fd5531, %fd5529;
	selp.f64 	%fd5533, %fd5531, %fd5532, %p792;
	setp.gt.s32 	%p793, %r2249, %r42;
	div.rn.f64 	%fd5534, %fd5533, %fd5529;
	selp.f64 	%fd8006, %fd5533, %fd5534, %p793;
	@%p791 bra 	$L__BB2_41;
	add.s32 	%r1772, %r2249, 1;
	cvt.rn.f64.u32 	%fd5535, %r1772;
	mul.f64 	%fd5536, %fd5535, 0d3FE0000000000000;
	mul.f64 	%fd5537, %fd8006, %fd5536;
	setp.lt.u32 	%p794, %r2249, %r2247;
	div.rn.f64 	%fd5538, %fd5537, %fd5535;
	selp.f64 	%fd5539, %fd5538, %fd5537, %p794;
	setp.lt.s32 	%p795, %r2249, %r42;
	div.rn.f64 	%fd5540, %fd5539, %fd5535;
	selp.f64 	%fd5541, %fd5540, %fd5539, %p795;
	add.s32 	%r1773, %r2249, 2;
	cvt.rn.f64.u32 	%fd5542, %r1773;
	mul.f64 	%fd5543, %fd5542, 0d3FE0000000000000;
	mul.f64 	%fd5544, %fd5541, %fd5543;
	setp.gt.u32 	%p796, %r1773, %r2247;
	div.rn.f64 	%fd5545, %fd5544, %fd5542;
	selp.f64 	%fd5546, %fd5544, %fd5545, %p796;
	setp.gt.s32 	%p797, %r1773, %r42;
	div.rn.f64 	%fd5547, %fd5546, %fd5542;
	selp.f64 	%fd8006, %fd5546, %fd5547, %p797;
$L__BB2_41:
	fma.rn.f64 	%fd5548, %fd63, 0d3FF71547652B82FE, 0d4338000000000000;
	{
	.reg .b32 %temp; 
	mov.b64 	{%r46, %temp}, %fd5548;
	}
	mov.f64 	%fd5549, 0dC338000000000000;
	add.rn.f64 	%fd5550, %fd5548, %fd5549;
	fma.rn.f64 	%fd5551, %fd5550, 0dBFE62E42FEFA39EF, %fd63;
	fma.rn.f64 	%fd5552, %fd5550, 0dBC7ABC9E3B39803F, %fd5551;
	fma.rn.f64 	%fd5553, %fd5552, 0d3E5ADE1569CE2BDF, 0d3E928AF3FCA213EA;
	fma.rn.f64 	%fd5554, %fd5553, %fd5552, 0d3EC71DEE62401315;
	fma.rn.f64 	%fd5555, %fd5554, %fd5552, 0d3EFA01997C89EB71;
	fma.rn.f64 	%fd5556, %fd5555, %fd5552, 0d3F2A01A014761F65;
	fma.rn.f64 	%fd5557, %fd5556, %fd5552, 0d3F56C16C1852B7AF;
	fma.rn.f64 	%fd5558, %fd5557, %fd5552, 0d3F81111111122322;
	fma.rn.f64 	%fd5559, %fd5558, %fd5552, 0d3FA55555555502A1;
	fma.rn.f64 	%fd5560, %fd5559, %fd5552, 0d3FC5555555555511;
	fma.rn.f64 	%fd5561, %fd5560, %fd5552, 0d3FE000000000000B;
	fma.rn.f64 	%fd5562, %fd5561, %fd5552, 0d3FF0000000000000;
	fma.rn.f64 	%fd5563, %fd5562, %fd5552, 0d3FF0000000000000;
	{
	.reg .b32 %temp; 
	mov.b64 	{%r47, %temp}, %fd5563;
	}
	{
	.reg .b32 %temp; 
	mov.b64 	{%temp, %r48}, %fd5563;
	}
	shl.b32 	%r1774, %r46, 20;
	add.s32 	%r1775, %r1774, %r48;
	mov.b64 	%fd8007, {%r47, %r1775};
	{
	.reg .b32 %temp; 
	mov.b64 	{%temp, %r1776}, %fd63;
	}
	mov.b32 	%f105, %r1776;
	abs.f32 	%f4, %f105;
	setp.lt.f32 	%p798, %f4, 0f4086232B;
	@%p798 bra 	$L__BB2_44;
	setp.lt.f64 	%p799, %fd63, 0d0000000000000000;
	add.f64 	%fd5564, %fd63, 0d7FF0000000000000;
	selp.f64 	%fd8007, 0d0000000000000000, %fd5564, %p799;
	setp.geu.f32 	%p800, %f4, 0f40874800;
	@%p800 bra 	$L__BB2_44;
	shr.u32 	%r1777, %r46, 31;
	add.s32 	%r1778, %r46, %r1777;
	shr.s32 	%r1779, %r1778, 1;
	shl.b32 	%r1780, %r1779, 20;
	add.s32 	%r1781, %r48, %r1780;
	mov.b64 	%fd5565, {%r47, %r1781};
	sub.s32 	%r1782, %r46, %r1779;
	shl.b32 	%r1783, %r1782, 20;
	add.s32 	%r1784, %r1783, 1072693248;
	mov.b32 	%r1785, 0;
	mov.b64 	%fd5566, {%r1785, %r1784};
	mul.f64 	%fd8007, %fd5566, %fd5565;
$L__BB2_44:
	add.f64 	%fd5567, %fd8007, 0dBFF0000000000000;
	mul.f64 	%fd5568, %fd8006, %fd5567;
	div.rn.f64 	%fd5569, %fd5568, %fd62;
	add.f64 	%fd8019, %fd8019, %fd5569;
	add.s32 	%r2247, %r2247, 1;
	setp.eq.s32 	%p801, %r2247, %r2244;
	@%p801 bra 	$L__BB2_64;
	bra.uni 	$L__BB2_36;
$L__BB2_45:
	and.b32  	%r38, %r34, 2;
	and.b32  	%r39, %r34, 2147483644;
	max.u32 	%r40, %r35, 1;
	mov.f64 	%fd8008, 0d0000000000000000;
	mov.b32 	%r2250, 0;
$L__BB2_46:
	setp.lt.u32 	%p802, %r2246, 3;
	shl.b32 	%r1788, %r2250, 1;
	sub.s32 	%r1789, %r34, %r1788;
	cvt.rn.f64.s32 	%fd76, %r1789;
	mul.f64 	%fd77, %fd76, 0d4014000000000000;
	sub.s32 	%r51, %r34, %r2250;
	mov.f64 	%fd8010, 0d3FF0000000000000;
	mov.b32 	%r2252, 1;
	@%p802 bra 	$L__BB2_49;
	mov.f64 	%fd8010, 0d3FF0000000000000;
	mov.b32 	%r2252, 1;
$L__BB2_48:
	cvt.rn.f64.u32 	%fd5574, %r2252;
	mul.f64 	%fd5575, %fd5574, 0d3FE0000000000000;
	mul.f64 	%fd5576, %fd8010, %fd5575;
	setp.gt.u32 	%p803, %r2252, %r2250;
	div.rn.f64 	%fd5577, %fd5576, %fd5574;
	selp.f64 	%fd5578, %fd5576, %fd5577, %p803;
	setp.gt.s32 	%p804, %r2252, %r51;
	div.rn.f64 	%fd5579, %fd5578, %fd5574;
	selp.f64 	%fd5580, %fd5578, %fd5579, %p804;
	add.s32 	%r1791, %r2252, 1;
	cvt.rn.f64.u32 	%fd5581, %r1791;
	mul.f64 	%fd5582, %fd5581, 0d3FE0000000000000;
	mul.f64 	%fd5583, %fd5580, %fd5582;
	setp.lt.u32 	%p805, %r2252, %r2250;
	div.rn.f64 	%fd5584, %fd5583, %fd5581;
	selp.f64 	%fd5585, %fd5584, %fd5583, %p805;
	setp.lt.s32 	%p806, %r2252, %r51;
	div.rn.f64 	%fd5586, %fd5585, %fd5581;
	selp.f64 	%fd5587, %fd5586, %fd5585, %p806;
	add.s32 	%r1792, %r2252, 2;
	cvt.rn.f64.u32 	%fd5588, %r1792;
	mul.f64 	%fd5589, %fd5588, 0d3FE0000000000000;
	mul.f64 	%fd5590, %fd5587, %fd5589;
	setp.gt.u32 	%p807, %r1792, %r2250;
	div.rn.f64 	%fd5591, %fd5590, %fd5588;
	selp.f64 	%fd5592, %fd5590, %fd5591, %p807;
	setp.gt.s32 	%p808, %r1792, %r51;
	div.rn.f64 	%fd5593, %fd5592, %fd5588;
	selp.f64 	%fd5594, %fd5592, %fd5593, %p808;
	add.s32 	%r1793, %r2252, 3;
	cvt.rn.f64.u32 	%fd5595, %r1793;
	mul.f64 	%fd5596, %fd5595, 0d3FE0000000000000;
	mul.f64 	%fd5597, %fd5594, %fd5596;
	setp.gt.u32 	%p809, %r1793, %r2250;
	div.rn.f64 	%fd5598, %fd5597, %fd5595;
	selp.f64 	%fd5599, %fd5597, %fd5598, %p809;
	setp.gt.s32 	%p810, %r1793, %r51;
	div.rn.f64 	%fd5600, %fd5599, %fd5595;
	selp.f64 	%fd8010, %fd5599, %fd5600, %p810;
	add.s32 	%r2252, %r2252, 4;
	setp.ne.s32 	%p811, %r1793, %r39;
	@%p811 bra 	$L__BB2_48;
$L__BB2_49:
	setp.eq.s32 	%p812, %r38, 0;
	@%p812 bra 	$L__BB2_51;
	cvt.rn.f64.u32 	%fd5601, %r2252;
	mul.f64 	%fd5602, %fd5601, 0d3FE0000000000000;
	mul.f64 	%fd5603, %fd8010, %fd5602;
	setp.gt.u32 	%p813, %r2252, %r2250;
	div.rn.f64 	%fd5604, %fd5603, %fd5601;
	selp.f64 	%fd5605, %fd5603, %fd5604, %p813;
	setp.gt.s32 	%p814, %r2252, %r51;
	div.rn.f64 	%fd5606, %fd5605, %fd5601;
	selp.f64 	%fd5607, %fd5605, %fd5606, %p814;
	add.s32 	%r1794, %r2252, 1;
	cvt.rn.f64.u32 	%fd5608, %r1794;
	mul.f64 	%fd5609, %fd5608, 0d3FE0000000000000;
	mul.f64 	%fd5610, %fd5607, %fd5609;
	setp.lt.u32 	%p815, %r2252, %r2250;
	div.rn.f64 	%fd5611, %fd5610, %fd5608;
	selp.f64 	%fd5612, %fd5611, %fd5610, %p815;
	setp.lt.s32 	%p816, %r2252, %r51;
	div.rn.f64 	%fd5613, %fd5612, %fd5608;
	selp.f64 	%fd8010, %fd5613, %fd5612, %p816;
$L__BB2_51:
	fma.rn.f64 	%fd5614, %fd77, 0d3FF71547652B82FE, 0d4338000000000000;
	{
	.reg .b32 %temp; 
	mov.b64 	{%r55, %temp}, %fd5614;
	}
	mov.f64 	%fd5615, 0dC338000000000000;
	add.rn.f64 	%fd5616, %fd5614, %fd5615;
	fma.rn.f64 	%fd5617, %fd5616, 0dBFE62E42FEFA39EF, %fd77;
	fma.rn.f64 	%fd5618, %fd5616, 0dBC7ABC9E3B39803F, %fd5617;
	fma.rn.f64 	%fd5619, %fd5618, 0d3E5ADE1569CE2BDF, 0d3E928AF3FCA213EA;
	fma.rn.f64 	%fd5620, %fd5619, %fd5618, 0d3EC71DEE62401315;
	fma.rn.f64 	%fd5621, %fd5620, %fd5618, 0d3EFA01997C89EB71;
	fma.rn.f64 	%fd5622, %fd5621, %fd5618, 0d3F2A01A014761F65;
	fma.rn.f64 	%fd5623, %fd5622, %fd5618, 0d3F56C16C1852B7AF;
	fma.rn.f64 	%fd5624, %fd5623, %fd5618, 0d3F81111111122322;
	fma.rn.f64 	%fd5625, %fd5624, %fd5618, 0d3FA55555555502A1;
	fma.rn.f64 	%fd5626, %fd5625, %fd5618, 0d3FC5555555555511;
	fma.rn.f64 	%fd5627, %fd5626, %fd5618, 0d3FE000000000000B;
	fma.rn.f64 	%fd5628, %fd5627, %fd5618, 0d3FF0000000000000;
	fma.rn.f64 	%fd5629, %fd5628, %fd5618, 0d3FF0000000000000;
	{
	.reg .b32 %temp; 
	mov.b64 	{%r56, %temp}, %fd5629;
	}
	{
	.reg .b32 %temp; 
	mov.b64 	{%temp, %r57}, %fd5629;
	}
	shl.b32 	%r1795, %r55, 20;
	add.s32 	%r1796, %r1795, %r57;
	mov.b64 	%fd8013, {%r56, %r1796};
	{
	.reg .b32 %temp; 
	mov.b64 	{%temp, %r1797}, %fd77;
	}
	mov.b32 	%f106, %r1797;
	abs.f32 	%f5, %f106;
	setp.lt.f32 	%p817, %f5, 0f4086232B;
	@%p817 bra 	$L__BB2_54;
	setp.lt.f64 	%p818, %fd77, 0d0000000000000000;
	add.f64 	%fd5630, %fd77, 0d7FF0000000000000;
	selp.f64 	%fd8013, 0d0000000000000000, %fd5630, %p818;
	setp.geu.f32 	%p819, %f5, 0f40874800;
	@%p819 bra 	$L__BB2_54;
	shr.u32 	%r1798, %r55, 31;
	add.s32 	%r1799, %r55, %r1798;
	shr.s32 	%r1800, %r1799, 1;
	shl.b32 	%r1801, %r1800, 20;
	add.s32 	%r1802, %r57, %r1801;
	mov.b64 	%fd5631, {%r56, %r1802};
	sub.s32 	%r1803, %r55, %r1800;
	shl.b32 	%r1804, %r1803, 20;
	add.s32 	%r1805, %r1804, 1072693248;
	mov.b32 	%r1806, 0;
	mov.b64 	%fd5632, {%r1806, %r1805};
	mul.f64 	%fd8013, %fd5632, %fd5631;
$L__BB2_54:
	neg.f64 	%fd5633, %fd77;
	fma.rn.f64 	%fd5634, %fd77, 0dBFF71547652B82FE, 0d4338000000000000;
	{
	.reg .b32 %temp; 
	mov.b64 	{%r58, %temp}, %fd5634;
	}
	mov.f64 	%fd5635, 0dC338000000000000;
	add.rn.f64 	%fd5636, %fd5634, %fd5635;
	fma.rn.f64 	%fd5637, %fd5636, 0dBFE62E42FEFA39EF, %fd5633;
	fma.rn.f64 	%fd5638, %fd5636, 0dBC7ABC9E3B39803F, %fd5637;
	fma.rn.f64 	%fd5639, %fd5638, 0d3E5ADE1569CE2BDF, 0d3E928AF3FCA213EA;
	fma.rn.f64 	%fd5640, %fd5639, %fd5638, 0d3EC71DEE62401315;
	fma.rn.f64 	%fd5641, %fd5640, %fd5638, 0d3EFA01997C89EB71;
	fma.rn.f64 	%fd5642, %fd5641, %fd5638, 0d3F2A01A014761F65;
	fma.rn.f64 	%fd5643, %fd5642, %fd5638, 0d3F56C16C1852B7AF;
	fma.rn.f64 	%fd5644, %fd5643, %fd5638, 0d3F81111111122322;
	fma.rn.f64 	%fd5645, %fd5644, %fd5638, 0d3FA55555555502A1;
	fma.rn.f64 	%fd5646, %fd5645, %fd5638, 0d3FC5555555555511;
	fma.rn.f64 	%fd5647, %fd5646, %fd5638, 0d3FE000000000000B;
	fma.rn.f64 	%fd5648, %fd5647, %fd5638, 0d3FF0000000000000;
	fma.rn.f64 	%fd5649, %fd5648, %fd5638, 0d3FF0000000000000;
	{
	.reg .b32 %temp; 
	mov.b64 	{%r59, %temp}, %fd5649;
	}
	{
	.reg .b32 %temp; 
	mov.b64 	{%temp, %r60}, %fd5649;
	}
	shl.b32 	%r1807, %r58, 20;
	add.s32 	%r1808, %r1807, %r60;
	mov.b64 	%fd8014, {%r59, %r1808};
	{
	.reg .b32 %temp; 
	mov.b64 	{%temp, %r1809}, %fd5633;
	}
	mov.b32 	%f107, %r1809;
	abs.f32 	%f6, %f107;
	setp.lt.f32 	%p820, %f6, 0f4086232B;
	@%p820 bra 	$L__BB2_57;
	setp.gt.f64 	%p821, %fd77, 0d0000000000000000;
	mov.f64 	%fd5650, 0d7FF0000000000000;
	sub.f64 	%fd5651, %fd5650, %fd77;
	selp.f64 	%fd8014, 0d0000000000000000, %fd5651, %p821;
	setp.geu.f32 	%p822, %f6, 0f40874800;
	@%p822 bra 	$L__BB2_57;
	shr.u32 	%r1810, %r58, 31;
	add.s32 	%r1811, %r58, %r1810;
	shr.s32 	%r1812, %r1811, 1;
	shl.b32 	%r1813, %r1812, 20;
	add.s32 	%r1814, %r60, %r1813;
	mov.b64 	%fd5652, {%r59, %r1814};
	sub.s32 	%r1815, %r58, %r1812;
	shl.b32 	%r1816, %r1815, 20;
	add.s32 	%r1817, %r1816, 1072693248;
	mov.b32 	%r1818, 0;
	mov.b64 	%fd5653, {%r1818, %r1817};
	mul.f64 	%fd8014, %fd5653, %fd5652;
$L__BB2_57:
	sub.f64 	%fd5654, %fd8013, %fd8014;
	mul.f64 	%fd5655, %fd8010, %fd5654;
	div.rn.f64 	%fd5656, %fd5655, %fd76;
	add.f64 	%fd8008, %fd8008, %fd5656;
	add.s32 	%r2250, %r2250, 1;
	setp.ne.s32 	%p823, %r2250, %r40;
	@%p823 bra 	$L__BB2_46;
	sub.s32 	%r62, %r34, %r35;
	mov.f64 	%fd8016, 0d3FF0000000000000;
	mov.b32 	%r2254, 1;
	@%p802 bra 	$L__BB2_61;
	mov.f64 	%fd8016, 0d3FF0000000000000;
	mov.b32 	%r2254, 1;
$L__BB2_60:
	cvt.rn.f64.u32 	%fd5660, %r2254;
	mul.f64 	%fd5661, %fd5660, 0d3FE0000000000000;
	mul.f64 	%fd5662, %fd8016, %fd5661;
	setp.gt.u32 	%p825, %r2254, %r35;
	div.rn.f64 	%fd5663, %fd5662, %fd5660;
	selp.f64 	%fd5664, %fd5662, %fd5663, %p825;
	setp.gt.s32 	%p826, %r2254, %r62;
	div.rn.f64 	%fd5665, %fd5664, %fd5660;
	selp.f64 	%fd5666, %fd5664, %fd5665, %p826;
	add.s32 	%r1821, %r2254, 1;
	cvt.rn.f64.u32 	%fd5667, %r1821;
	mul.f64 	%fd5668, %fd5667, 0d3FE0000000000000;
	mul.f64 	%fd5669, %fd5666, %fd5668;
	setp.lt.u32 	%p827, %r2254, %r35;
	div.rn.f64 	%fd5670, %fd5669, %fd5667;
	selp.f64 	%fd5671, %fd5670, %fd5669, %p827;
	setp.lt.s32 	%p828, %r2254, %r62;
	div.rn.f64 	%fd5672, %fd5671, %fd5667;
	selp.f64 	%fd5673, %fd5672, %fd5671, %p828;
	add.s32 	%r1822, %r2254, 2;
	cvt.rn.f64.u32 	%fd5674, %r1822;
	mul.f64 	%fd5675, %fd5674, 0d3FE0000000000000;
	mul.f64 	%fd5676, %fd5673, %fd5675;
	setp.gt.u32 	%p829, %r1822, %r35;
	div.rn.f64 	%fd5677, %fd5676, %fd5674;
	selp.f64 	%fd5678, %fd5676, %fd5677, %p829;
	setp.gt.s32 	%p830, %r1822, %r62;
	div.rn.f64 	%fd5679, %fd5678, %fd5674;
	selp.f64 	%fd5680, %fd5678, %fd5679, %p830;
	add.s32 	%r1823, %r2254, 3;
	cvt.rn.f64.u32 	%fd5681, %r1823;
	mul.f64 	%fd5682, %fd5681, 0d3FE0000000000000;
	mul.f64 	%fd5683, %fd5680, %fd5682;
	setp.gt.u32 	%p831, %r1823, %r35;
	div.rn.f64 	%fd5684, %fd5683, %fd5681;
	selp.f64 	%fd5685, %fd5683, %fd5684, %p831;
	setp.gt.s32 	%p832, %r1823, %r62;
	div.rn.f64 	%fd5686, %fd5685, %fd5681;
	selp.f64 	%fd8016, %fd5685, %fd5686, %p832;
	add.s32 	%r2254, %r2254, 4;
	setp.ne.s32 	%p833, %r1823, %r39;
	@%p833 bra 	$L__BB2_60;
$L__BB2_61:
	@%p812 bra 	$L__BB2_63;
	cvt.rn.f64.u32 	%fd5687, %r2254;
	mul.f64 	%fd5688, %fd5687, 0d3FE0000000000000;
	mul.f64 	%fd5689, %fd8016, %fd5688;
	setp.gt.u32 	%p835, %r2254, %r35;
	div.rn.f64 	%fd5690, %fd5689, %fd5687;
	selp.f64 	%fd5691, %fd5689, %fd5690, %p835;
	setp.gt.s32 	%p836, %r2254, %r62;
	div.rn.f64 	%fd5692, %fd5691, %fd5687;
	selp.f64 	%fd5693, %fd5691, %fd5692, %p836;
	add.s32 	%r1824, %r2254, 1;
	cvt.rn.f64.u32 	%fd5694, %r1824;
	mul.f64 	%fd5695, %fd5694, 0d3FE0000000000000;
	mul.f64 	%fd5696, %fd5693, %fd5695;
	setp.lt.u32 	%p837, %r2254, %r35;
	div.rn.f64 	%fd5697, %fd5696, %fd5694;
	selp.f64 	%fd5698, %fd5697, %fd5696, %p837;
	setp.lt.s32 	%p838, %r2254, %r62;
	div.rn.f64 	%fd5699, %fd5698, %fd5694;
	selp.f64 	%fd8016, %fd5699, %fd5698, %p838;
$L__BB2_63:
	fma.rn.f64 	%fd8019, %fd8016, 0d4014000000000000, %fd8008;
$L__BB2_64:
	div.rn.f64 	%fd5700, %fd8000, %fd8001;
	mul.f64 	%fd5701, %fd8002, %fd5700;
	fma.rn.f64 	%fd8023, %fd5701, %fd8019, %fd8023;
	neg.f64 	%fd8002, %fd8002;
	add.s32 	%r2245, %r34, 1;
	add.s32 	%r2244, %r34, 2;
	setp.eq.s32 	%p839, %r2244, 12;
	mov.u32 	%r2246, %r34;
	@%p839 bra 	$L__BB2_73;
	bra.uni 	$L__BB2_34;
$L__BB2_65:
	mov.f64 	%fd5219, 0d3FE921FB54442D18;
	sub.f64 	%fd5220, %fd5219, %fd34;
	mul.f64 	%fd5221, %fd34, 0d3FE921FB54442D18;
	fma.rn.f64 	%fd103, %fd34, %fd5221, %fd5220;
	{
	.reg .b32 %temp; 
	mov.b64 	{%temp, %r2255}, %fd39;
	}
	{
	.reg .b32 %temp; 
	mov.b64 	{%r2256, %temp}, %fd39;
	}
	setp.gt.s32 	%p769, %r2255, 1048575;
	mov.b32 	%r2257, -1023;
	mov.f64 	%fd8020, %fd39;
	@%p769 bra 	$L__BB2_67;
	mul.f64 	%fd8020, %fd39, 0d4350000000000000;
	{
	.reg .b32 %temp; 
	mov.b64 	{%temp, %r2255}, %fd8020;
	}
	{
	.reg .b32 %temp; 
	mov.b64 	{%r2256, %temp}, %fd8020;
	}
	mov.b32 	%r2257, -1077;
$L__BB2_67:
	add.s32 	%r1748, %r2255, -1;
	setp.gt.u32 	%p770, %r1748, 2146435070;
	@%p770 bra 	$L__BB2_71;
	shr.u32 	%r1751, %r2255, 20;
	add.s32 	%r2258, %r2257, %r1751;
	and.b32  	%r1752, %r2255, 1048575;
	or.b32  	%r1753, %r1752, 1072693248;
	mov.b64 	%fd8021, {%r2256, %r1753};
	setp.lt.u32 	%p772, %r1753, 1073127583;
	@%p772 bra 	$L__BB2_70;
	{
	.reg .b32 %temp; 
	mov.b64 	{%r1754, %temp}, %fd8021;
	}
	{
	.reg .b32 %temp; 
	mov.b64 	{%temp, %r1755}, %fd8021;
	}
	add.s32 	%r1756, %r1755, -1048576;
	mov.b64 	%fd8021, {%r1754, %r1756};
	add.s32 	%r2258, %r2258, 1;
$L__BB2_70:
	add.f64 	%fd5223, %fd8021, 0dBFF0000000000000;
	add.f64 	%fd5224, %fd8021, 0d3FF0000000000000;
	rcp.approx.ftz.f64 	%fd5225, %fd5224;
	neg.f64 	%fd5226, %fd5224;
	fma.rn.f64 	%fd5227, %fd5226, %fd5225, 0d3FF0000000000000;
	fma.rn.f64 	%fd5228, %fd5227, %fd5227, %fd5227;
	fma.rn.f64 	%fd5229, %fd5228, %fd5225, %fd5225;
	mul.f64 	%fd5230, %fd5223, %fd5229;
	fma.rn.f64 	%fd5231, %fd5223, %fd5229, %fd5230;
	mul.f64 	%fd5232, %fd5231, %fd5231;
	fma.rn.f64 	%fd5233, %fd5232, 0d3EB1380B3AE80F1E, 0d3ED0EE258B7A8B04;
	fma.rn.f64 	%fd5234, %fd5233, %fd5232, 0d3EF3B2669F02676F;
	fma.rn.f64 	%fd5235, %fd5234, %fd5232, 0d3F1745CBA9AB0956;
	fma.rn.f64 	%fd5236, %fd5235, %fd5232, 0d3F3C71C72D1B5154;
	fma.rn.f64 	%fd5237, %fd5236, %fd5232, 0d3F624924923BE72D;
	fma.rn.f64 	%fd5238, %fd5237, %fd5232, 0d3F8999999999A3C4;
	fma.rn.f64 	%fd5239, %fd5238, %fd5232, 0d3FB5555555555554;
	sub.f64 	%fd5240, %fd5223, %fd5231;
	add.f64 	%fd5241, %fd5240, %fd5240;
	neg.f64 	%fd5242, %fd5231;
	fma.rn.f64 	%fd5243, %fd5242, %fd5223, %fd5241;
	mul.f64 	%fd5244, %fd5229, %fd5243;
	mul.f64 	%fd5245, %fd5232, %fd5239;
	fma.rn.f64 	%fd5246, %fd5245, %fd5231, %fd5244;
	xor.b32  	%r1757, %r2258, -2147483648;
	mov.b32 	%r1758, 1127219200;
	mov.b64 	%fd5247, {%r1757, %r1758};
	sub.f64 	%fd5248, %fd5247, %fd23;
	fma.rn.f64 	%fd5249, %fd5248, 0d3FE62E42FEFA39EF, %fd5231;
	fma.rn.f64 	%fd5250, %fd5248, 0dBFE62E42FEFA39EF, %fd5249;
	sub.f64 	%fd5251, %fd5250, %fd5231;
	sub.f64 	%fd5252, %fd5246, %fd5251;
	fma.rn.f64 	%fd5253, %fd5248, 0d3C7ABC9E3B39803F, %fd5252;
	add.f64 	%fd8022, %fd5249, %fd5253;
	bra.uni 	$L__BB2_72;
$L__BB2_71:
	fma.rn.f64 	%fd5222, %fd8020, 0d7FF0000000000000, 0d7FF0000000000000;
	{
	.reg .b32 %temp; 
	mov.b64 	{%temp, %r1749}, %fd8020;
	}
	and.b32  	%r1750, %r1749, 2147483647;
	setp.eq.s32 	%p771, %r1750, 0;
	selp.f64 	%fd8022, 0dFFF0000000000000, %fd5222, %p771;
$L__BB2_72:
	mul.f64 	%fd5254, %fd34, %fd34;
	mul.f64 	%fd5255, %fd34, %fd5254;
	div.rn.f64 	%fd5256, %fd5255, 0d4018000000000000;
	mul.f64 	%fd5257, %fd34, 0dBFCACC13C97CA310;
	mul.f64 	%fd5258, %fd34, %fd5257;
	fma.rn.f64 	%fd5259, %fd34, %fd5258, %fd103;
	fma.rn.f64 	%fd5260, %fd5256, %fd8022, %fd5259;
	mul.f64 	%fd5261, %fd8022, 0d4020000000000000;
	mul.f64 	%fd5262, %fd39, %fd39;
	mul.f64 	%fd5263, %fd39, %fd5262;
	mul.f64 	%fd5264, %fd39, %fd5263;
	mul.f64 	%fd5265, %fd39, %fd5264;
	div.rn.f64 	%fd5266, %fd5265, 0d404E000000000000;
	fma.rn.f64 	%fd5267, %fd5261, %fd5266, %fd5260;
	fma.rn.f64 	%fd5268, %fd5266, 0dC0234C420A50AD80, %fd5267;
	mul.f64 	%fd5269, %fd39, 0d3FE0000000000000;
	mul.f64 	%fd5270, %fd39, %fd5269;
	mul.f64 	%fd5271, %fd5270, %fd5270;
	mul.f64 	%fd5272, %fd39, %fd5271;
	mul.f64 	%fd5273, %fd39, %fd5272;
	mul.f64 	%fd5274, %fd39, %fd5273;
	div.rn.f64 	%fd5275, %fd5274, 0d406A400000000000;
	fma.rn.f64 	%fd5276, %fd5261, %fd5275, %fd5268;
	fma.rn.f64 	%fd5277, %fd5275, 0dC026EABBF1EF2768, %fd5276;
	div.rn.f64 	%fd5278, %fd39, 0d4008000000000000;
	mul.f64 	%fd5279, %fd5270, %fd5278;
	mul.f64 	%fd5280, %fd5279, %fd5279;
	mul.f64 	%fd5281, %fd39, %fd5280;
	mul.f64 	%fd5282, %fd39, %fd5281;
	mul.f64 	%fd5283, %fd39, %fd5282;
	div.rn.f64 	%fd5284, %fd5283, 0d407F800000000000;
	fma.rn.f64 	%fd5285, %fd5261, %fd5284, %fd5277;
	fma.rn.f64 	%fd5286, %fd5284, 0dC02A294FDB2DBB50, %fd5285;
	mul.f64 	%fd5287, %fd39, 0d3FD0000000000000;
	mul.f64 	%fd5288, %fd5279, %fd5287;
	mul.f64 	%fd5289, %fd5288, %fd5288;
	mul.f64 	%fd5290, %fd39, %fd5289;
	mul.f64 	%fd5291, %fd39, %fd5290;
	mul.f64 	%fd5292, %fd39, %fd5291;
	div.rn.f64 	%fd5293, %fd5292, 0d408EF00000000000;
	fma.rn.f64 	%fd5294, %fd5261, %fd5293, %fd5286;
	fma.rn.f64 	%fd5295, %fd5293, 0dC02CEE21F9C401CC, %fd5294;
	div.rn.f64 	%fd5296, %fd39, 0d4014000000000000;
	mul.f64 	%fd5297, %fd5288, %fd5296;
	mul.f64 	%fd5298, %fd5297, %fd5297;
	mul.f64 	%fd5299, %fd39, %fd5298;
	mul.f64 	%fd5300, %fd39, %fd5299;
	mul.f64 	%fd5301, %fd39, %fd5300;
	div.rn.f64 	%fd5302, %fd5301, 0d409AD00000000000;
	fma.rn.f64 	%fd5303, %fd5261, %fd5302, %fd5295;
	fma.rn.f64 	%fd5304, %fd5302, 0dC02F51082826E7FA, %fd5303;
	div.rn.f64 	%fd5305, %fd39, 0d4018000000000000;
	mul.f64 	%fd5306, %fd5297, %fd5305;
	mul.f64 	%fd5307, %fd5306, %fd5306;
	mul.f64 	%fd5308, %fd39, %fd5307;
	mul.f64 	%fd5309, %fd39, %fd5308;
	mul.f64 	%fd5310, %fd39, %fd5309;
	div.rn.f64 	%fd5311, %fd5310, 0d40A5540000000000;
	fma.rn.f64 	%fd5312, %fd5261, %fd5311, %fd5304;
	fma.rn.f64 	%fd5313, %fd5311, 0dC030B3D1E036079A, %fd5312;
	div.rn.f64 	%fd5314, %fd39, 0d401C000000000000;
	mul.f64 	%fd5315, %fd5306, %fd5314;
	mul.f64 	%fd5316, %fd5315, %fd5315;
	mul.f64 	%fd5317, %fd39, %fd5316;
	mul.f64 	%fd5318, %fd39, %fd5317;
	mul.f64 	%fd5319, %fd39, %fd5318;
	div.rn.f64 	%fd5320, %fd5319, 0d40AFE00000000000;
	fma.rn.f64 	%fd5321, %fd5261, %fd5320, %fd5313;
	fma.rn.f64 	%fd5322, %fd5320, 0dC031A109A4A33F5F, %fd5321;
	mul.f64 	%fd5323, %fd39, 0d3FC0000000000000;
	mul.f64 	%fd5324, %fd5315, %fd5323;
	mul.f64 	%fd5325, %fd5324, %fd5324;
	mul.f64 	%fd5326, %fd39, %fd5325;
	mul.f64 	%fd5327, %fd39, %fd5326;
	mul.f64 	%fd5328, %fd39, %fd5327;
	div.rn.f64 	%fd5329, %fd5328, 0d40B6B60000000000;
	fma.rn.f64 	%fd5330, %fd5261, %fd5329, %fd5322;
	fma.rn.f64 	%fd5331, %fd5329, 0dC0327612537F04AF, %fd5330;
	div.rn.f64 	%fd5332, %fd39, 0d4022000000000000;
	mul.f64 	%fd5333, %fd5324, %fd5332;
	mul.f64 	%fd5334, %fd5333, %fd5333;
	mul.f64 	%fd5335, %fd39, %fd5334;
	mul.f64 	%fd5336, %fd39, %fd5335;
	mul.f64 	%fd5337, %fd39, %fd5336;
	div.rn.f64 	%fd5338, %fd5337, 0d40BF2C0000000000;
	fma.rn.f64 	%fd5339, %fd5261, %fd5338, %fd5331;
	fma.rn.f64 	%fd5340, %fd5338, 0dC033374D76403FD2, %fd5339;
	div.rn.f64 	%fd5341, %fd39, 0d4024000000000000;
	mul.f64 	%fd5342, %fd5333, %fd5341;
	mul.f64 	%fd5343, %fd5342, %fd5342;
	mul.f64 	%fd5344, %fd39, %fd5343;
	mul.f64 	%fd5345, %fd39, %fd5344;
	mul.f64 	%fd5346, %fd39, %fd5345;
	div.rn.f64 	%fd5347, %fd5346, 0d40C4C10000000000;
	fma.rn.f64 	%fd5348, %fd5261, %fd5347, %fd5340;
	fma.rn.f64 	%fd5349, %fd5347, 0dC033E80C28E9C05F, %fd5348;
	div.rn.f64 	%fd5350, %fd39, 0d4026000000000000;
	mul.f64 	%fd5351, %fd5342, %fd5350;
	mul.f64 	%fd5352, %fd5351, %fd5351;
	mul.f64 	%fd5353, %fd39, %fd5352;
	mul.f64 	%fd5354, %fd39, %fd5353;
	mul.f64 	%fd5355, %fd39, %fd5354;
	div.rn.f64 	%fd5356, %fd5355, 0d40CAF40000000000;
	fma.rn.f64 	%fd5357, %fd5261, %fd5356, %fd5349;
	fma.rn.f64 	%fd5358, %fd5356, 0dC0348ADE30CDBC4A, %fd5357;
	div.rn.f64 	%fd5359, %fd39, 0d4028000000000000;
	mul.f64 	%fd5360, %fd5351, %fd5359;
	mul.f64 	%fd5361, %fd5360, %fd5360;
	mul.f64 	%fd5362, %fd39, %fd5361;
	mul.f64 	%fd5363, %fd39, %fd5362;
	mul.f64 	%fd5364, %fd39, %fd5363;
	div.rn.f64 	%fd5365, %fd5364, 0d40D1238000000000;
	fma.rn.f64 	%fd5366, %fd5261, %fd5365, %fd5358;
	fma.rn.f64 	%fd5367, %fd5365, 0dC03521C764042EC5, %fd5366;
	div.rn.f64 	%fd5368, %fd39, 0d402A000000000000;
	mul.f64 	%fd5369, %fd5360, %fd5368;
	mul.f64 	%fd5370, %fd5369, %fd5369;
	mul.f64 	%fd5371, %fd39, %fd5370;
	mul.f64 	%fd5372, %fd39, %fd5371;
	mul.f64 	%fd5373, %fd39, %fd5372;
	div.rn.f64 	%fd5374, %fd5373, 0d40D5690000000000;
	fma.rn.f64 	%fd5375, %fd5261, %fd5374, %fd5367;
	fma.rn.f64 	%fd5376, %fd5374, 0dC035AE644301C9E0, %fd5375;
	div.rn.f64 	%fd5377, %fd39, 0d402C000000000000;
	mul.f64 	%fd5378, %fd5369, %fd5377;
	mul.f64 	%fd5379, %fd5378, %fd5378;
	mul.f64 	%fd5380, %fd39, %fd5379;
	mul.f64 	%fd5381, %fd39, %fd5380;
	mul.f64 	%fd5382, %fd39, %fd5381;
	div.rn.f64 	%fd5383, %fd5382, 0d40DA568000000000;
	fma.rn.f64 	%fd5384, %fd5261, %fd5383, %fd5376;
	fma.rn.f64 	%fd5385, %fd5383, 0dC03632038AB9B63B, %fd5384;
	div.rn.f64 	%fd5386, %fd39, 0d402E000000000000;
	mul.f64 	%fd5387, %fd5378, %fd5386;
	mul.f64 	%fd5388, %fd5387, %fd5387;
	mul.f64 	%fd5389, %fd39, %fd5388;
	mul.f64 	%fd5390, %fd39, %fd5389;
	mul.f64 	%fd5391, %fd39, %fd5390;
	div.rn.f64 	%fd5392, %fd5391, 0d40DFF80000000000;
	fma.rn.f64 	%fd5393, %fd5261, %fd5392, %fd5385;
	fma.rn.f64 	%fd5394, %fd5392, 0dC036ADB86D5A88D0, %fd5393;
	mul.f64 	%fd5395, %fd39, 0d3FB0000000000000;
	mul.f64 	%fd5396, %fd5387, %fd5395;
	mul.f64 	%fd5397, %fd5396, %fd5396;
	mul.f64 	%fd5398, %fd39, %fd5397;
	mul.f64 	%fd5399, %fd39, %fd5398;
	mul.f64 	%fd5400, %fd39, %fd5399;
	div.rn.f64 	%fd5401, %fd5400, 0d40E32CC000000000;
	fma.rn.f64 	%fd5402, %fd5261, %fd5401, %fd5394;
	fma.rn.f64 	%fd5403, %fd5401, 0dC0372267CDB04072, %fd5402;
	div.rn.f64 	%fd5404, %fd39, 0d4031000000000000;
	mul.f64 	%fd5405, %fd5396, %fd5404;
	mul.f64 	%fd5406, %fd5405, %fd5405;
	mul.f64 	%fd5407, %fd39, %fd5406;
	mul.f64 	%fd5408, %fd39, %fd5407;
	mul.f64 	%fd5409, %fd39, %fd5408;
	div.rn.f64 	%fd5410, %fd5409, 0d40E6C38000000000;
	fma.rn.f64 	%fd5411, %fd5261, %fd5410, %fd5403;
	fma.rn.f64 	%fd5412, %fd5410, 0dC03790D2066DEB74, %fd5411;
	div.rn.f64 	%fd5413, %fd39, 0d4032000000000000;
	mul.f64 	%fd5414, %fd5405, %fd5413;
	mul.f64 	%fd5415, %fd5414, %fd5414;
	mul.f64 	%fd5416, %fd39, %fd5415;
	mul.f64 	%fd5417, %fd39, %fd5416;
	mul.f64 	%fd5418, %fd39, %fd5417;
	div.rn.f64 	%fd5419, %fd5418, 0d40EAC64000000000;
	fma.rn.f64 	%fd5420, %fd5261, %fd5419, %fd5412;
	fma.rn.f64 	%fd5421, %fd5419, 0dC037F99A421A1200, %fd5420;
	div.rn.f64 	%fd5422, %fd39, 0d4033000000000000;
	mul.f64 	%fd5423, %fd5414, %fd5422;
	mul.f64 	%fd5424, %fd5423, %fd5423;
	mul.f64 	%fd5425, %fd39, %fd5424;
	mul.f64 	%fd5426, %fd39, %fd5425;
	mul.f64 	%fd5427, %fd39, %fd5426;
	div.rn.f64 	%fd5428, %fd5427, 0d40EF3B0000000000;
	fma.rn.f64 	%fd5429, %fd5261, %fd5428, %fd5421;
	fma.rn.f64 	%fd5430, %fd5428, 0dC0385D4C13BC3D4E, %fd5429;
	div.rn.f64 	%fd5431, %fd39, 0d4034000000000000;
	mul.f64 	%fd5432, %fd5423, %fd5431;
	mul.f64 	%fd5433, %fd5432, %fd5432;
	mul.f64 	%fd5434, %fd39, %fd5433;
	mul.f64 	%fd5435, %fd39, %fd5434;
	mul.f64 	%fd5436, %fd39, %fd5435;
	div.rn.f64 	%fd5437, %fd5436, 0d40F213E000000000;
	fma.rn.f64 	%fd5438, %fd5261, %fd5437, %fd5430;
	fma.rn.f64 	%fd8023, %fd5437, 0dC038BC5FC96EAA51, %fd5438;
$L__BB2_73:
	setp.lt.u32 	%p842, %r752, 4;
	fma.rn.f64 	%fd114, %fd38, %fd8023, %fd37;
	mov.f64 	%fd8029, 0d0000000000000000;
	mov.b32 	%r2260, 0;
	@%p842 bra 	$L__BB2_79;
	mov.f64 	%fd8029, 0d0000000000000000;
	mov.b32 	%r2259, 0;
$L__BB2_75:
	mul.wide.u32 	%rd114, %r2259, 8;
	add.s64 	%rd15, %rd4, %rd114;
	ld.global.f64 	%fd5741, [%rd15];
	mul.f64 	%fd116, %fd5741, %fd5741;
	setp.eq.s32 	%p843, %r2259, 0;
	mov.f64 	%fd8025, 0d0000000000000000;
	@%p843 bra 	$L__BB2_78;
	add.s32 	%r1839, %r2259, -1;
	mul.wide.u32 	%rd115, %r1839, 8;
	add.s64 	%rd116, %rd4, %rd115;
	ld.global.f64 	%fd5743, [%rd116];
	mul.f64 	%fd5744, %fd5743, %fd5743;
	sub.f64 	%fd117, %fd5744, %fd33;
	setp.leu.f64 	%p844, %fd117, 0d0000000000000000;
	@%p844 bra 	$L__BB2_78;
	sqrt.rn.f64 	%fd8025, %fd117;
$L__BB2_78:
	sub.f64 	%fd5745, %fd116, %fd33;
	setp.gt.f64 	%p845, %fd5745, 0d0000000000000000;
	sqrt.rn.f64 	%fd5746, %fd5745;
	selp.f64 	%fd5747, %fd5746, 0d0000000000000000, %p845;
	sub.f64 	%fd5748, %fd5747, %fd8025;
	mad.lo.s32 	%r1840, %r2259, 70, %r1;
	mul.wide.s32 	%rd117, %r1840, 8;
	add.s64 	%rd118, %rd6, %rd117;
	ld.global.f64 	%fd5749, [%rd118];
	fma.rn.f64 	%fd5750, %fd5748, %fd5749, %fd8029;
	ld.global.f64 	%fd5751, [%rd15+8];
	mul.f64 	%fd5752, %fd5751, %fd5751;
	sub.f64 	%fd5753, %fd5752, %fd33;
	setp.gt.f64 	%p846, %fd5753, 0d0000000000000000;
	sqrt.rn.f64 	%fd5754, %fd5753;
	selp.f64 	%fd5755, %fd5754, 0d0000000000000000, %p846;
	sub.f64 	%fd5756, %fd5755, %fd5747;
	ld.global.f64 	%fd5757, [%rd118+560];
	fma.rn.f64 	%fd5758, %fd5756, %fd5757, %fd5750;
	ld.global.f64 	%fd5759, [%rd15+16];
	mul.f64 	%fd5760, %fd5759, %fd5759;
	sub.f64 	%fd5761, %fd5760, %fd33;
	setp.gt.f64 	%p847, %fd5761, 0d0000000000000000;
	sqrt.rn.f64 	%fd5762, %fd5761;
	selp.f64 	%fd5763, %fd5762, 0d0000000000000000, %p847;
	sub.f64 	%fd5764, %fd5763, %fd5755;
	ld.global.f64 	%fd5765, [%rd118+1120];
	fma.rn.f64 	%fd5766, %fd5764, %fd5765, %fd5758;
	ld.global.f64 	%fd5767, [%rd15+24];
	mul.f64 	%fd5768, %fd5767, %fd5767;
	sub.f64 	%fd5769, %fd5768, %fd33;
	setp.gt.f64 	%p848, %fd5769, 0d0000000000000000;
	sqrt.rn.f64 	%fd5770, %fd5769;
	selp.f64 	%fd5771, %fd5770, 0d0000000000000000, %p848;
	sub.f64 	%fd5772, %fd5771, %fd5763;
	ld.global.f64 	%fd5773, [%rd118+1680];
	fma.rn.f64 	%fd8029, %fd5772, %fd5773, %fd5766;
	add.s32 	%r2259, %r2259, 4;
	setp.ne.s32 	%p849, %r2259, %r27;
	mov.u32 	%r2260, %r27;
	@%p849 bra 	$L__BB2_75;
$L__BB2_79:
	setp.eq.s32 	%p850, %r26, 0;
	mov.f64 	%fd8028, 0d0000000000000000;
	@%p850 bra 	$L__BB2_86;
	mul.wide.u32 	%rd119, %r2260, 8;
	add.s64 	%rd16, %rd4, %rd119;
	ld.global.f64 	%fd5775, [%rd16];
	mul.f64 	%fd123, %fd5775, %fd5775;
	setp.eq.s32 	%p851, %r2260, 0;
	@%p851 bra 	$L__BB2_83;
	add.s32 	%r1841, %r2260, -1;
	mul.wide.u32 	%rd120, %r1841, 8;
	add.s64 	%rd121, %rd4, %rd120;
	ld.global.f64 	%fd5777, [%rd121];
	mul.f64 	%fd5778, %fd5777, %fd5777;
	sub.f64 	%fd124, %fd5778, %fd33;
	setp.leu.f64 	%p852, %fd124, 0d0000000000000000;
	@%p852 bra 	$L__BB2_83;
	sqrt.rn.f64 	%fd8028, %fd124;
$L__BB2_83:
	sub.f64 	%fd5779, %fd123, %fd33;
	setp.eq.s32 	%p853, %r26, 1;
	setp.gt.f64 	%p854, %fd5779, 0d0000000000000000;
	sqrt.rn.f64 	%fd5780, %fd5779;
	selp.f64 	%fd127, %fd5780, 0d0000000000000000, %p854;
	sub.f64 	%fd5781, %fd127, %fd8028;
	mad.lo.s32 	%r1842, %r2260, 70, %r1;
	mul.wide.s32 	%rd122, %r1842, 8;
	add.s64 	%rd17, %rd6, %rd122;
	ld.global.f64 	%fd5782, [%rd17];
	fma.rn.f64 	%fd8029, %fd5781, %fd5782, %fd8029;
	@%p853 bra 	$L__BB2_86;
	setp.eq.s32 	%p855, %r26, 2;
	ld.global.f64 	%fd5783, [%rd16+8];
	mul.f64 	%fd5784, %fd5783, %fd5783;
	sub.f64 	%fd5785, %fd5784, %fd33;
	setp.gt.f64 	%p856, %fd5785, 0d0000000000000000;
	sqrt.rn.f64 	%fd5786, %fd5785;
	selp.f64 	%fd129, %fd5786, 0d0000000000000000, %p856;
	sub.f64 	%fd5787, %fd129, %fd127;
	ld.global.f64 	%fd5788, [%rd17+560];
	fma.rn.f64 	%fd8029, %fd5787, %fd5788, %fd8029;
	@%p855 bra 	$L__BB2_86;
	ld.global.f64 	%fd5789, [%rd16+16];
	mul.f64 	%fd5790, %fd5789, %fd5789;
	sub.f64 	%fd5791, %fd5790, %fd33;
	setp.gt.f64 	%p857, %fd5791, 0d0000000000000000;
	sqrt.rn.f64 	%fd5792, %fd5791;
	selp.f64 	%fd5793, %fd5792, 0d0000000000000000, %p857;
	sub.f64 	%fd5794, %fd5793, %fd129;
	ld.global.f64 	%fd5795, [%rd17+1120];
	fma.rn.f64 	%fd8029, %fd5794, %fd5795, %fd8029;
$L__BB2_86:
	add.f64 	%fd133, %fd8029, %fd8029;
	mul.f64 	%fd134, %fd133, 0d3FE0000000000000;
	setp.leu.f64 	%p858, %fd133, 0d4020000000000000;
	@%p858 bra 	$L__BB2_91;
	neg.f64 	%fd6279, %fd133;
	fma.rn.f64 	%fd6280, %fd133, 0dBFF71547652B82FE, 0d4338000000000000;
	{
	.reg .b32 %temp; 
	mov.b64 	{%r81, %temp}, %fd6280;
	}
	mov.f64 	%fd6281, 0dC338000000000000;
	add.rn.f64 	%fd6282, %fd6280, %fd6281;
	fma.rn.f64 	%fd6283, %fd6282, 0dBFE62E42FEFA39EF, %fd6279;
	fma.rn.f64 	%fd6284, %fd6282, 0dBC7ABC9E3B39803F, %fd6283;
	fma.rn.f64 	%fd6285, %fd6284, 0d3E5ADE1569CE2BDF, 0d3E928AF3FCA213EA;
	fma.rn.f64 	%fd6286, %fd6285, %fd6284, 0d3EC71DEE62401315;
	fma.rn.f64 	%fd6287, %fd6286, %fd6284, 0d3EFA01997C89EB71;
	fma.rn.f64 	%fd6288, %fd6287, %fd6284, 0d3F2A01A014761F65;
	fma.rn.f64 	%fd6289, %fd6288, %fd6284, 0d3F56C16C1852B7AF;
	fma.rn.f64 	%fd6290, %fd6289, %fd6284, 0d3F81111111122322;
	fma.rn.f64 	%fd6291, %fd6290, %fd6284, 0d3FA55555555502A1;
	fma.rn.f64 	%fd6292, %fd6291, %fd6284, 0d3FC5555555555511;
	fma.rn.f64 	%fd6293, %fd6292, %fd6284, 0d3FE000000000000B;
	fma.rn.f64 	%fd6294, %fd6293, %fd6284, 0d3FF0000000000000;
	fma.rn.f64 	%fd6295, %fd6294, %fd6284, 0d3FF0000000000000;
	{
	.reg .b32 %temp; 
	mov.b64 	{%r82, %temp}, %fd6295;
	}
	{
	.reg .b32 %temp; 
	mov.b64 	{%temp, %r83}, %fd6295;
	}
	shl.b32 	%r1922, %r81, 20;
	add.s32 	%r1923, %r1922, %r83;
	mov.b64 	%fd8030, {%r82, %r1923};
	{
	.reg .b32 %temp; 
	mov.b64 	{%temp, %r1924}, %fd6279;
	}
	mov.b32 	%f113, %r1924;
	abs.f32 	%f7, %f113;
	setp.lt.f32 	%p931, %f7, 0f4086232B;
	@%p931 bra 	$L__BB2_90;
	setp.geu.f32 	%p932, %f7, 0f40874800;
	mov.f64 	%fd8030, 0d0000000000000000;
	@%p932 bra 	$L__BB2_90;
	shr.u32 	%r1925, %r81, 31;
	add.s32 	%r1926, %r81, %r1925;
	shr.s32 	%r1927, %r1926, 1;
	shl.b32 	%r1928, %r1927, 20;
	add.s32 	%r1929, %r83, %r1928;
	mov.b64 	%fd6297, {%r82, %r1929};
	sub.s32 	%r1930, %r81, %r1927;
	shl.b32 	%r1931, %r1930, 20;
	add.s32 	%r1932, %r1931, 1072693248;
	mov.b32 	%r1933, 0;
	mov.b64 	%fd6298, {%r1933, %r1932};
	mul.f64 	%fd8030, %fd6298, %fd6297;
$L__BB2_90:
	mov.f64 	%fd6299, 0d3FF921F9F01B866E;
	div.rn.f64 	%fd6300, %fd6299, %fd133;
	sqrt.rn.f64 	%fd6301, %fd6300;
	mul.f64 	%fd6302, %fd6301, %fd8030;
	mov.f64 	%fd6303, 0dBFFA000000000000;
	div.rn.f64 	%fd6304, %fd6303, %fd133;
	add.f64 	%fd6305, %fd6304, 0d3FF0000000000000;
	mul.f64 	%fd6306, %fd133, %fd133;
	mov.f64 	%fd6307, 0d4014880000000000;
	div.rn.f64 	%fd6308, %fd6307, %fd6306;
	add.f64 	%fd6309, %fd6305, %fd6308;
	mul.f64 	%fd6310, %fd133, %fd6306;
	mov.f64 	%fd6311, 0dC03629C000000000;
	div.rn.f64 	%fd6312, %fd6311, %fd6310;
	add.f64 	%fd6313, %fd6309, %fd6312;
	mul.f64 	%fd8058, %fd6313, %fd6302;
	bra.uni 	$L__BB2_138;
$L__BB2_91:
	setp.geu.f64 	%p859, %fd133, 0d3FA999999999999A;
	@%p859 bra 	$L__BB2_130;
	setp.gt.u32 	%p864, %r25, 1082536910;
	mov.f64 	%fd8031, 0d7FF0000000000000;
	@%p864 bra 	$L__BB2_94;
	rcp.approx.ftz.f64 	%fd6017, %fd25;
	fma.rn.f64 	%fd6018, %fd26, %fd6017, 0d3FF0000000000000;
	fma.rn.f64 	%fd6019, %fd6018, %fd6018, %fd6018;
	fma.rn.f64 	%fd6020, %fd6019, %fd6017, %fd6017;
	fma.rn.f64 	%fd8031, %fd6020, 0d3FB0000000000000, %fd25;
$L__BB2_94:
	setp.leu.f64 	%p865, %fd30, 0d3FF0000000000000;
	add.f64 	%fd141, %fd8031, %fd8031;
	mov.f64 	%fd8032, %fd30;
	@%p865 bra 	$L__BB2_96;
	setp.eq.f64 	%p866, %fd30, 0d7FF0000000000000;
	rcp.approx.ftz.f64 	%fd6021, %fd30;
	fma.rn.f64 	%fd6022, %fd31, %fd6021, 0d3FF0000000000000;
	fma.rn.f64 	%fd6023, %fd6022, %fd6022, %fd6022;
	fma.rn.f64 	%fd6024, %fd6023, %fd6021, %fd6021;
	selp.f64 	%fd8032, 0d0000000000000000, %fd6024, %p866;
$L__BB2_96:
	setp.gt.f64 	%p867, %fd30, 0d3FF0000000000000;
	setp.ltu.f64 	%p868, %fd24, 0d3FE4F92224DD2F1A;
	mul.f64 	%fd6026, %fd8032, %fd8032;
	fma.rn.f64 	%fd6027, %fd6026, 0dBEF53E1D2A25FF7E, 0d3F2D3B63DBB65B49;
	fma.rn.f64 	%fd6028, %fd6027, %fd6026, 0dBF5312788DDE082E;
	fma.rn.f64 	%fd6029, %fd6028, %fd6026, 0d3F6F9690C8249315;
	fma.rn.f64 	%fd6030, %fd6029, %fd6026, 0dBF82CF5AABC7CF0D;
	fma.rn.f64 	%fd6031, %fd6030, %fd6026, 0d3F9162B0B2A3BFDE;
	fma.rn.f64 	%fd6032, %fd6031, %fd6026, 0dBF9A7256FEB6FC6B;
	fma.rn.f64 	%fd6033, %fd6032, %fd6026, 0d3FA171560CE4A489;
	fma.rn.f64 	%fd6034, %fd6033, %fd6026, 0dBFA4F44D841450E4;
	fma.rn.f64 	%fd6035, %fd6034, %fd6026, 0d3FA7EE3D3F36BB95;
	fma.rn.f64 	%fd6036, %fd6035, %fd6026, 0dBFAAD32AE04A9FD1;
	fma.rn.f64 	%fd6037, %fd6036, %fd6026, 0d3FAE17813D66954F;
	fma.rn.f64 	%fd6038, %fd6037, %fd6026, 0dBFB11089CA9A5BCD;
	fma.rn.f64 	%fd6039, %fd6038, %fd6026, 0d3FB3B12B2DB51738;
	fma.rn.f64 	%fd6040, %fd6039, %fd6026, 0dBFB745D022F8DC5C;
	fma.rn.f64 	%fd6041, %fd6040, %fd6026, 0d3FBC71C709DFE927;
	fma.rn.f64 	%fd6042, %fd6041, %fd6026, 0dBFC2492491FA1744;
	fma.rn.f64 	%fd6043, %fd6042, %fd6026, 0d3FC99999999840D2;
	fma.rn.f64 	%fd6044, %fd6043, %fd6026, 0dBFD555555555544C;
	mul.f64 	%fd6045, %fd6026, %fd6044;
	fma.rn.f64 	%fd6046, %fd6045, %fd8032, %fd8032;
	mov.f64 	%fd6047, 0d3FF921FB54442D18;
	sub.f64 	%fd6048, %fd6047, %fd6046;
	selp.f64 	%fd6049, %fd6048, %fd6046, %p867;
	copysign.f64 	%fd144, %fd28, %fd6049;
	div.rn.f64 	%fd6050, %fd29, %fd141;
	div.rn.f64 	%fd6051, %fd6050, %fd141;
	add.f64 	%fd145, %fd6051, %fd144;
	mov.f64 	%fd8033, 0dC2425481C98E8ABB;
	@%p868 bra 	$L__BB2_98;
	setp.gt.u32 	%p869, %r24, 1077088193;
	ex2.approx.ftz.f32 	%f109, %f2;
	cvt.f64.f32 	%fd6052, %f109;
	mov.f64 	%fd6053, 0d3FF0000000000000;
	sub.f64 	%fd6054, %fd6053, %fd6052;
	fma.rn.f64 	%fd6055, %fd27, %fd6052, %fd6054;
	mov.f64 	%fd6056, 0d4000000000000000;
	sub.f64 	%fd6057, %fd6056, %fd6055;
	rcp.approx.ftz.f64 	%fd6058, %fd6057;
	neg.f64 	%fd6059, %fd6057;
	fma.rn.f64 	%fd6060, %fd6059, %fd6058, 0d3FF0000000000000;
	fma.rn.f64 	%fd6061, %fd6060, %fd6060, %fd6060;
	fma.rn.f64 	%fd6062, %fd6061, %fd6058, %fd6058;
	fma.rn.f64 	%fd6063, %fd6062, 0dC000000000000000, 0d3FF0000000000000;
	abs.f64 	%fd6064, %fd6063;
	selp.f64 	%fd8033, 0d3FF0000000000000, %fd6064, %p869;
$L__BB2_98:
	mul.f64 	%fd6067, %fd133, %fd8033;
	add.f64 	%fd6068, %fd145, 0dBFE921F9F01B866E;
	sub.f64 	%fd6069, %fd6068, %fd6067;
	mul.f64 	%fd6070, %fd133, %fd133;
	add.f64 	%fd6071, %fd144, 0dBFE921F9F01B866E;
	mul.f64 	%fd8035, %fd133, %fd6070;
	mul.f64 	%fd6072, %fd8035, 0dC014000000000000;
	div.rn.f64 	%fd6073, %fd6072, 0d4018000000000000;
	fma.rn.f64 	%fd6074, %fd6070, %fd6071, %fd6073;
	add.f64 	%fd8058, %fd6074, %fd6069;
	mov.f64 	%fd8037, 0dBFF0000000000000;
	mov.f64 	%fd8036, 0d4018000000000000;
	mov.b32 	%r2262, 1;
	mov.b32 	%r2261, 2;
	mov.b32 	%r2263, 0;
$L__BB2_99:
	mov.u32 	%r86, %r2262;
	shr.u32 	%r87, %r86, 1;
	add.s32 	%r1859, %r86, 3;
	cvt.rn.f64.u32 	%fd6075, %r1859;
	mul.f64 	%fd8036, %fd8036, %fd6075;
	mul.f64 	%fd8035, %fd133, %fd8035;
	and.b32  	%r1860, %r86, 1;
	setp.eq.b32 	%p870, %r1860, 1;
	not.pred 	%p871, %p870;
	@%p871 bra 	$L__BB2_110;
	and.b32  	%r88, %r86, 3;
	and.b32  	%r89, %r86, 2147483644;
	mov.f64 	%fd8054, 0d0000000000000000;
	mov.b32 	%r2264, 0;
$L__BB2_101:
	setp.lt.u32 	%p872, %r2263, 3;
	shl.b32 	%r1863, %r2264, 1;
	sub.s32 	%r1864, %r86, %r1863;
	cvt.rn.f64.s32 	%fd157, %r1864;
	mul.f64 	%fd158, %fd157, 0d4014000000000000;
	sub.s32 	%r94, %r86, %r2264;
	mov.f64 	%fd8040, 0d3FF0000000000000;
	mov.b32 	%r2266, 1;
	@%p872 bra 	$L__BB2_104;
	mov.f64 	%fd8040, 0d3FF0000000000000;
	mov.b32 	%r2266, 1;
$L__BB2_103:
	cvt.rn.f64.u32 	%fd6079, %r2266;
	mul.f64 	%fd6080, %fd6079, 0d3FE0000000000000;
	mul.f64 	%fd6081, %fd8040, %fd6080;
	setp.gt.u32 	%p873, %r2266, %r2264;
	div.rn.f64 	%fd6082, %fd6081, %fd6079;
	selp.f64 	%fd6083, %fd6081, %fd6082, %p873;
	setp.gt.s32 	%p874, %r2266, %r94;
	div.rn.f64 	%fd6084, %fd6083, %fd6079;
	selp.f64 	%fd6085, %fd6083, %fd6084, %p874;
	add.s32 	%r1866, %r2266, 1;
	cvt.rn.f64.u32 	%fd6086, %r1866;
	mul.f64 	%fd6087, %fd6086, 0d3FE0000000000000;
	mul.f64 	%fd6088, %fd6085, %fd6087;
	setp.lt.u32 	%p875, %r2266, %r2264;
	div.rn.f64 	%fd6089, %fd6088, %fd6086;
	selp.f64 	%fd6090, %fd6089, %fd6088, %p875;
	setp.lt.s32 	%p876, %r2266, %r94;
	div.rn.f64 	%fd6091, %fd6090, %fd6086;
	selp.f64 	%fd6092, %fd6091, %fd6090, %p876;
	add.s32 	%r1867, %r2266, 2;
	cvt.rn.f64.u32 	%fd6093, %r1867;
	mul.f64 	%fd6094, %fd6093, 0d3FE0000000000000;
	mul.f64 	%fd6095, %fd6092, %fd6094;
	setp.gt.u32 	%p877, %r1867, %r2264;
	div.rn.f64 	%fd6096, %fd6095, %fd6093;
	selp.f64 	%fd6097, %fd6095, %fd6096, %p877;
	setp.gt.s32 	%p878, %r1867, %r94;
	div.rn.f64 	%fd6098, %fd6097, %fd6093;
	selp.f64 	%fd6099, %fd6097, %fd6098, %p878;
	add.s32 	%r1868, %r2266, 3;
	cvt.rn.f64.u32 	%fd6100, %r1868;
	mul.f64 	%fd6101, %fd6100, 0d3FE0000000000000;
	mul.f64 	%fd6102, %fd6099, %fd6101;
	setp.gt.u32 	%p879, %r1868, %r2264;
	div.rn.f64 	%fd6103, %fd6102, %fd6100;
	selp.f64 	%fd6104, %fd6102, %fd6103, %p879;
	setp.gt.s32 	%p880, %r1868, %r94;
	div.rn.f64 	%fd6105, %fd6104, %fd6100;
	selp.f64 	%fd8040, %fd6104, %fd6105, %p880;
	add.s32 	%r2266, %r2266, 4;
	setp.ne.s32 	%p881, %r1868, %r89;
	@%p881 bra 	$L__BB2_103;
$L__BB2_104:
	setp.eq.s32 	%p882, %r88, 1;
	cvt.rn.f64.u32 	%fd6106, %r2266;
	mul.f64 	%fd6107, %fd6106, 0d3FE0000000000000;
	mul.f64 	%fd6108, %fd8040, %fd6107;
	setp.gt.u32 	%p883, %r2266, %r2264;
	div.rn.f64 	%fd6109, %fd6108, %fd6106;
	selp.f64 	%fd6110, %fd6108, %fd6109, %p883;
	setp.gt.s32 	%p884, %r2266, %r94;
	div.rn.f64 	%fd6111, %fd6110, %fd6106;
	selp.f64 	%fd8041, %fd6110, %fd6111, %p884;
	@%p882 bra 	$L__BB2_106;
	add.s32 	%r1869, %r2266, 1;
	cvt.rn.f64.u32 	%fd6112, %r1869;
	mul.f64 	%fd6113, %fd6112, 0d3FE0000000000000;
	mul.f64 	%fd6114, %fd8041, %fd6113;
	setp.lt.u32 	%p885, %r2266, %r2264;
	div.rn.f64 	%fd6115, %fd6114, %fd6112;
	selp.f64 	%fd6116, %fd6115, %fd6114, %p885;
	setp.lt.s32 	%p886, %r2266, %r94;
	div.rn.f64 	%fd6117, %fd6116, %fd6112;
	selp.f64 	%fd6118, %fd6117, %fd6116, %p886;
	add.s32 	%r1870, %r2266, 2;
	cvt.rn.f64.u32 	%fd6119, %r1870;
	mul.f64 	%fd6120, %fd6119, 0d3FE0000000000000;
	mul.f64 	%fd6121, %fd6118, %fd6120;
	setp.gt.u32 	%p887, %r1870, %r2264;
	div.rn.f64 	%fd6122, %fd6121, %fd6119;
	selp.f64 	%fd6123, %fd6121, %fd6122, %p887;
	setp.gt.s32 	%p888, %r1870, %r94;
	div.rn.f64 	%fd6124, %fd6123, %fd6119;
	selp.f64 	%fd8041, %fd6123, %fd6124, %p888;
$L__BB2_106:
	fma.rn.f64 	%fd6125, %fd158, 0d3FF71547652B82FE, 0d4338000000000000;
	{
	.reg .b32 %temp; 
	mov.b64 	{%r98, %temp}, %fd6125;
	}
	mov.f64 	%fd6126, 0dC338000000000000;
	add.rn.f64 	%fd6127, %fd6125, %fd6126;
	fma.rn.f64 	%fd6128, %fd6127, 0dBFE62E42FEFA39EF, %fd158;
	fma.rn.f64 	%fd6129, %fd6127, 0dBC7ABC9E3B39803F, %fd6128;
	fma.rn.f64 	%fd6130, %fd6129, 0d3E5ADE1569CE2BDF, 0d3E928AF3FCA213EA;
	fma.rn.f64 	%fd6131, %fd6130, %fd6129, 0d3EC71DEE62401315;
	fma.rn.f64 	%fd6132, %fd6131, %fd6129, 0d3EFA01997C89EB71;
	fma.rn.f64 	%fd6133, %fd6132, %fd6129, 0d3F2A01A014761F65;
	fma.rn.f64 	%fd6134, %fd6133, %fd6129, 0d3F56C16C1852B7AF;
	fma.rn.f64 	%fd6135, %fd6134, %fd6129, 0d3F81111111122322;
	fma.rn.f64 	%fd6136, %fd6135, %fd6129, 0d3FA55555555502A1;
	fma.rn.f64 	%fd6137, %fd6136, %fd6129, 0d3FC5555555555511;
	fma.rn.f64 	%fd6138, %fd6137, %fd6129, 0d3FE000000000000B;
	fma.rn.f64 	%fd6139, %fd6138, %fd6129, 0d3FF0000000000000;
	fma.rn.f64 	%fd6140, %fd6139, %fd6129, 0d3FF0000000000000;
	{
	.reg .b32 %temp; 
	mov.b64 	{%r99, %temp}, %fd6140;
	}
	{
	.reg .b32 %temp; 
	mov.b64 	{%temp, %r100}, %fd6140;
	}
	shl.b32 	%r1871, %r98, 20;
	add.s32 	%r1872, %r1871, %r100;
	mov.b64 	%fd8042, {%r99, %r1872};
	{
	.reg .b32 %temp; 
	mov.b64 	{%temp, %r1873}, %fd158;
	}
	mov.b32 	%f110, %r1873;
	abs.f32 	%f8, %f110;
	setp.lt.f32 	%p889, %f8, 0f4086232B;
	@%p889 bra 	$L__BB2_109;
	setp.lt.f64 	%p890, %fd158, 0d0000000000000000;
	add.f64 	%fd6141, %fd158, 0d7FF0000000000000;
	selp.f64 	%fd8042, 0d0000000000000000, %fd6141, %p890;
	setp.geu.f32 	%p891, %f8, 0f40874800;
	@%p891 bra 	$L__BB2_109;
	shr.u32 	%r1874, %r98, 31;
	add.s32 	%r1875, %r98, %r1874;
	shr.s32 	%r1876, %r1875, 1;
	shl.b32 	%r1877, %r1876, 20;
	add.s32 	%r1878, %r100, %r1877;
	mov.b64 	%fd6142, {%r99, %r1878};
	sub.s32 	%r1879, %r98, %r1876;
	shl.b32 	%r1880, %r1879, 20;
	add.s32 	%r1881, %r1880, 1072693248;
	mov.b32 	%r1882, 0;
	mov.b64 	%fd6143, {%r1882, %r1881};
	mul.f64 	%fd8042, %fd6143, %fd6142;
$L__BB2_109:
	add.f64 	%fd6144, %fd8042, 0dBFF0000000000000;
	mul.f64 	%fd6145, %fd8041, %fd6144;
	div.rn.f64 	%fd6146, %fd6145, %fd157;
	add.f64 	%fd8054, %fd8054, %fd6146;
	add.s32 	%r2264, %r2264, 1;
	setp.eq.s32 	%p892, %r2264, %r2261;
	@%p892 bra 	$L__BB2_129;
	bra.uni 	$L__BB2_101;
$L__BB2_110:
	and.b32  	%r90, %r86, 2;
	and.b32  	%r91, %r86, 2147483644;
	max.u32 	%r92, %r87, 1;
	mov.f64 	%fd8043, 0d0000000000000000;
	mov.b32 	%r2267, 0;
$L__BB2_111:
	setp.lt.u32 	%p893, %r2263, 3;
	shl.b32 	%r1885, %r2267, 1;
	sub.s32 	%r1886, %r86, %r1885;
	cvt.rn.f64.s32 	%fd171, %r1886;
	mul.f64 	%fd172, %fd171, 0d4014000000000000;
	sub.s32 	%r103, %r86, %r2267;
	mov.f64 	%fd8045, 0d3FF0000000000000;
	mov.b32 	%r2269, 1;
	@%p893 bra 	$L__BB2_114;
	mov.f64 	%fd8045, 0d3FF0000000000000;
	mov.b32 	%r2269, 1;
$L__BB2_113:
	cvt.rn.f64.u32 	%fd6151, %r2269;
	mul.f64 	%fd6152, %fd6151, 0d3FE0000000000000;
	mul.f64 	%fd6153, %fd8045, %fd6152;
	setp.gt.u32 	%p894, %r2269, %r2267;
	div.rn.f64 	%fd6154, %fd6153, %fd6151;
	selp.f64 	%fd6155, %fd6153, %fd6154, %p894;
	setp.gt.s32 	%p895, %r2269, %r103;
	div.rn.f64 	%fd6156, %fd6155, %fd6151;
	selp.f64 	%fd6157, %fd6155, %fd6156, %p895;
	add.s32 	%r1888, %r2269, 1;
	cvt.rn.f64.u32 	%fd6158, %r1888;
	mul.f64 	%fd6159, %fd6158, 0d3FE0000000000000;
	mul.f64 	%fd6160, %fd6157, %fd6159;
	setp.lt.u32 	%p896, %r2269, %r2267;
	div.rn.f64 	%fd6161, %fd6160, %fd6158;
	selp.f64 	%fd6162, %fd6161, %fd6160, %p896;
	setp.lt.s32 	%p897, %r2269, %r103;
	div.rn.f64 	%fd6163, %fd6162, %fd6158;
	selp.f64 	%fd6164, %fd6163, %fd6162, %p897;
	add.s32 	%r1889, %r2269, 2;
	cvt.rn.f64.u32 	%fd6165, %r1889;
	mul.f64 	%fd6166, %fd6165, 0d3FE0000000000000;
	mul.f64 	%fd6167, %fd6164, %fd6166;
	setp.gt.u32 	%p898, %r1889, %r2267;
	div.rn.f64 	%fd6168, %fd6167, %fd6165;
	selp.f64 	%fd6169, %fd6167, %fd6168, %p898;
	setp.gt.s32 	%p899, %r1889, %r103;
	div.rn.f64 	%fd6170, %fd6169, %fd6165;
	selp.f64 	%fd6171, %fd6169, %fd6170, %p899;
	add.s32 	%r1890, %r2269, 3;
	cvt.rn.f64.u32 	%fd6172, %r1890;
	mul.f64 	%fd6173, %fd6172, 0d3FE0000000000000;
	mul.f64 	%fd6174, %fd6171, %fd6173;
	setp.gt.u32 	%p900, %r1890, %r2267;
	div.rn.f64 	%fd6175, %fd6174, %fd6172;
	selp.f64 	%fd6176, %fd6174, %fd6175, %p900;
	setp.gt.s32 	%p901, %r1890, %r103;
	div.rn.f64 	%fd6177, %fd6176, %fd6172;
	selp.f64 	%fd8045, %fd6176, %fd6177, %p901;
	add.s32 	%r2269, %r2269, 4;
	setp.ne.s32 	%p902, %r1890, %r91;
	@%p902 bra 	$L__BB2_113;
$L__BB2_114:
	setp.eq.s32 	%p903, %r90, 0;
	@%p903 bra 	$L__BB2_116;
	cvt.rn.f64.u32 	%fd6178, %r2269;
	mul.f64 	%fd6179, %fd6178, 0d3FE0000000000000;
	mul.f64 	%fd6180, %fd8045, %fd6179;
	setp.gt.u32 	%p904, %r2269, %r2267;
	div.rn.f64 	%fd6181, %fd6180, %fd6178;
	selp.f64 	%fd6182, %fd6180, %fd6181, %p904;
	setp.gt.s32 	%p905, %r2269, %r103;
	div.rn.f64 	%fd6183, %fd6182, %fd6178;
	selp.f64 	%fd6184, %fd6182, %fd6183, %p905;
	add.s32 	%r1891, %r2269, 1;
	cvt.rn.f64.u32 	%fd6185, %r1891;
	mul.f64 	%fd6186, %fd6185, 0d3FE0000000000000;
	mul.f64 	%fd6187, %fd6184, %fd6186;
	setp.lt.u32 	%p906, %r2269, %r2267;
	div.rn.f64 	%fd6188, %fd6187, %fd6185;
	selp.f64 	%fd6189, %fd6188, %fd6187, %p906;
	setp.lt.s32 	%p907, %r2269, %r103;
	div.rn.f64 	%fd6190, %fd6189, %fd6185;
	selp.f64 	%fd8045, %fd6190, %fd6189, %p907;
$L__BB2_116:
	fma.rn.f64 	%fd6191, %fd172, 0d3FF71547652B82FE, 0d4338000000000000;
	{
	.reg .b32 %temp; 
	mov.b64 	{%r107, %temp}, %fd6191;
	}
	mov.f64 	%fd6192, 0dC338000000000000;
	add.rn.f64 	%fd6193, %fd6191, %fd6192;
	fma.rn.f64 	%fd6194, %fd6193, 0dBFE62E42FEFA39EF, %fd172;
	fma.rn.f64 	%fd6195, %fd6193, 0dBC7ABC9E3B39803F, %fd6194;
	fma.rn.f64 	%fd6196, %fd6195, 0d3E5ADE1569CE2BDF, 0d3E928AF3FCA213EA;
	fma.rn.f64 	%fd6197, %fd6196, %fd6195, 0d3EC71DEE62401315;
	fma.rn.f64 	%fd6198, %fd6197, %fd6195, 0d3EFA01997C89EB71;
	fma.rn.f64 	%fd6199, %fd6198, %fd6195, 0d3F2A01A014761F65;
	fma.rn.f64 	%fd6200, %fd6199, %fd6195, 0d3F56C16C1852B7AF;
	fma.rn.f64 	%fd6201, %fd6200, %fd6195, 0d3F81111111122322;
	fma.rn.f64 	%fd6202, %fd6201, %fd6195, 0d3FA55555555502A1;
	fma.rn.f64 	%fd6203, %fd6202, %fd6195, 0d3FC5555555555511;
	fma.rn.f64 	%fd6204, %fd6203, %fd6195, 0d3FE000000000000B;
	fma.rn.f64 	%fd6205, %fd6204, %fd6195, 0d3FF0000000000000;
	fma.rn.f64 	%fd6206, %fd6205, %fd6195, 0d3FF0000000000000;
	{
	.reg .b32 %temp; 
	mov.b64 	{%r108, %temp}, %fd6206;
	}
	{
	.reg .b32 %temp; 
	mov.b64 	{%temp, %r109}, %fd6206;
	}
	shl.b32 	%r1892, %r107, 20;
	add.s32 	%r1893, %r1892, %r109;
	mov.b64 	%fd8048, {%r108, %r1893};
	{
	.reg .b32 %temp; 
	mov.b64 	{%temp, %r1894}, %fd172;
	}
	mov.b32 	%f111, %r1894;
	abs.f32 	%f9, %f111;
	setp.lt.f32 	%p908, %f9, 0f4086232B;
	@%p908 bra 	$L__BB2_119;
	setp.lt.f64 	%p909, %fd172, 0d0000000000000000;
	add.f64 	%fd6207, %fd172, 0d7FF0000000000000;
	selp.f64 	%fd8048, 0d0000000000000000, %fd6207, %p909;
	setp.geu.f32 	%p910, %f9, 0f40874800;
	@%p910 bra 	$L__BB2_119;
	shr.u32 	%r1895, %r107, 31;
	add.s32 	%r1896, %r107, %r1895;
	shr.s32 	%r1897, %r1896, 1;
	shl.b32 	%r1898, %r1897, 20;
	add.s32 	%r1899, %r109, %r1898;
	mov.b64 	%fd6208, {%r108, %r1899};
	sub.s32 	%r1900, %r107, %r1897;
	shl.b32 	%r1901, %r1900, 20;
	add.s32 	%r1902, %r1901, 1072693248;
	mov.b32 	%r1903, 0;
	mov.b64 	%fd6209, {%r1903, %r1902};
	mul.f64 	%fd8048, %fd6209, %fd6208;
$L__BB2_119:
	neg.f64 	%fd6210, %fd172;
	fma.rn.f64 	%fd6211, %fd172, 0dBFF71547652B82FE, 0d4338000000000000;
	{
	.reg .b32 %temp; 
	mov.b64 	{%r110, %temp}, %fd6211;
	}
	mov.f64 	%fd6212, 0dC338000000000000;
	add.rn.f64 	%fd6213, %fd6211, %fd6212;
	fma.rn.f64 	%fd6214, %fd6213, 0dBFE62E42FEFA39EF, %fd6210;
	fma.rn.f64 	%fd6215, %fd6213, 0dBC7ABC9E3B39803F, %fd6214;
	fma.rn.f64 	%fd6216, %fd6215, 0d3E5ADE1569CE2BDF, 0d3E928AF3FCA213EA;
	fma.rn.f64 	%fd6217, %fd6216, %fd6215, 0d3EC71DEE62401315;
	fma.rn.f64 	%fd6218, %fd6217, %fd6215, 0d3EFA01997C89EB71;
	fma.rn.f64 	%fd6219, %fd6218, %fd6215, 0d3F2A01A014761F65;
	fma.rn.f64 	%fd6220, %fd6219, %fd6215, 0d3F56C16C1852B7AF;
	fma.rn.f64 	%fd6221, %fd6220, %fd6215, 0d3F81111111122322;
	fma.rn.f64 	%fd6222, %fd6221, %fd6215, 0d3FA55555555502A1;
	fma.rn.f64 	%fd6223, %fd6222, %fd6215, 0d3FC5555555555511;
	fma.rn.f64 	%fd6224, %fd6223, %fd6215, 0d3FE000000000000B;
	fma.rn.f64 	%fd6225, %fd6224, %fd6215, 0d3FF0000000000000;
	fma.rn.f64 	%fd6226, %fd6225, %fd6215, 0d3FF0000000000000;
	{
	.reg .b32 %temp; 
	mov.b64 	{%r111, %temp}, %fd6226;
	}
	{
	.reg .b32 %temp; 
	mov.b64 	{%temp, %r112}, %fd6226;
	}
	shl.b32 	%r1904, %r110, 20;
	add.s32 	%r1905, %r1904, %r112;
	mov.b64 	%fd8049, {%r111, %r1905};
	{
	.reg .b32 %temp; 
	mov.b64 	{%temp, %r1906}, %fd6210;
	}
	mov.b32 	%f112, %r1906;
	abs.f32 	%f10, %f112;
	setp.lt.f32 	%p911, %f10, 0f4086232B;
	@%p911 bra 	$L__BB2_122;
	setp.gt.f64 	%p912, %fd172, 0d0000000000000000;
	mov.f64 	%fd6227, 0d7FF0000000000000;
	sub.f64 	%fd6228, %fd6227, %fd172;
	selp.f64 	%fd8049, 0d0000000000000000, %fd6228, %p912;
	setp.geu.f32 	%p913, %f10, 0f40874800;
	@%p913 bra 	$L__BB2_122;
	shr.u32 	%r1907, %r110, 31;
	add.s32 	%r1908, %r110, %r1907;
	shr.s32 	%r1909, %r1908, 1;
	shl.b32 	%r1910, %r1909, 20;
	add.s32 	%r1911, %r112, %r1910;
	mov.b64 	%fd6229, {%r111, %r1911};
	sub.s32 	%r1912, %r110, %r1909;
	shl.b32 	%r1913, %r1912, 20;
	add.s32 	%r1914, %r1913, 1072693248;
	mov.b32 	%r1915, 0;
	mov.b64 	%fd6230, {%r1915, %r1914};
	mul.f64 	%fd8049, %fd6230, %fd6229;
$L__BB2_122:
	sub.f64 	%fd6231, %fd8048, %fd8049;
	mul.f64 	%fd6232, %fd8045, %fd6231;
	div.rn.f64 	%fd6233, %fd6232, %fd171;
	add.f64 	%fd8043, %fd8043, %fd6233;
	add.s32 	%r2267, %r2267, 1;
	setp.ne.s32 	%p914, %r2267, %r92;
	@%p914 bra 	$L__BB2_111;
	sub.s32 	%r114, %r86, %r87;
	mov.f64 	%fd8051, 0d3FF0000000000000;
	mov.b32 	%r2271, 1;
	@%p893 bra 	$L__BB2_126;
	mov.f64 	%fd8051, 0d3FF0000000000000;
	mov.b32 	%r2271, 1;
$L__BB2_125:
	cvt.rn.f64.u32 	%fd6237, %r2271;
	mul.f64 	%fd6238, %fd6237, 0d3FE0000000000000;
	mul.f64 	%fd6239, %fd8051, %fd6238;
	setp.gt.u32 	%p916, %r2271, %r87;
	div.rn.f64 	%fd6240, %fd6239, %fd6237;
	selp.f64 	%fd6241, %fd6239, %fd6240, %p916;
	setp.gt.s32 	%p917, %r2271, %r114;
	div.rn.f64 	%fd6242, %fd6241, %fd6237;
	selp.f64 	%fd6243, %fd6241, %fd6242, %p917;
	add.s32 	%r1918, %r2271, 1;
	cvt.rn.f64.u32 	%fd6244, %r1918;
	mul.f64 	%fd6245, %fd6244, 0d3FE0000000000000;
	mul.f64 	%fd6246, %fd6243, %fd6245;
	setp.lt.u32 	%p918, %r2271, %r87;
	div.rn.f64 	%fd6247, %fd6246, %fd6244;
	selp.f64 	%fd6248, %fd6247, %fd6246, %p918;
	setp.lt.s32 	%p919, %r2271, %r114;
	div.rn.f64 	%fd6249, %fd6248, %fd6244;
	selp.f64 	%fd6250, %fd6249, %fd6248, %p919;
	add.s32 	%r1919, %r2271, 2;
	cvt.rn.f64.u32 	%fd6251, %r1919;
	mul.f64 	%fd6252, %fd6251, 0d3FE0000000000000;
	mul.f64 	%fd6253, %fd6250, %fd6252;
	setp.gt.u32 	%p920, %r1919, %r87;
	div.rn.f64 	%fd6254, %fd6253, %fd6251;
	selp.f64 	%fd6255, %fd6253, %fd6254, %p920;
	setp.gt.s32 	%p921, %r1919, %r114;
	div.rn.f64 	%fd6256, %fd6255, %fd6251;
	selp.f64 	%fd6257, %fd6255, %fd6256, %p921;
	add.s32 	%r1920, %r2271, 3;
	cvt.rn.f64.u32 	%fd6258, %r1920;
	mul.f64 	%fd6259, %fd6258, 0d3FE0000000000000;
	mul.f64 	%fd6260, %fd6257, %fd6259;
	setp.gt.u32 	%p922, %r1920, %r87;
	div.rn.f64 	%fd6261, %fd6260, %fd6258;
	selp.f64 	%fd6262, %fd6260, %fd6261, %p922;
	setp.gt.s32 	%p923, %r1920, %r114;
	div.rn.f64 	%fd6263, %fd6262, %fd6258;
	selp.f64 	%fd8051, %fd6262, %fd6263, %p923;
	add.s32 	%r2271, %r2271, 4;
	setp.ne.s32 	%p924, %r1920, %r91;
	@%p924 bra 	$L__BB2_125;
$L__BB2_126:
	@%p903 bra 	$L__BB2_128;
	cvt.rn.f64.u32 	%fd6264, %r2271;
	mul.f64 	%fd6265, %fd6264, 0d3FE0000000000000;
	mul.f64 	%fd6266, %fd8051, %fd6265;
	setp.gt.u32 	%p926, %r2271, %r87;
	div.rn.f64 	%fd6267, %fd6266, %fd6264;
	selp.f64 	%fd6268, %fd6266, %fd6267, %p926;
	setp.gt.s32 	%p927, %r2271, %r114;
	div.rn.f64 	%fd6269, %fd6268, %fd6264;
	selp.f64 	%fd6270, %fd6268, %fd6269, %p927;
	add.s32 	%r1921, %r2271, 1;
	cvt.rn.f64.u32 	%fd6271, %r1921;
	mul.f64 	%fd6272, %fd6271, 0d3FE0000000000000;
	mul.f64 	%fd6273, %fd6270, %fd6272;
	setp.lt.u32 	%p928, %r2271, %r87;
	div.rn.f64 	%fd6274, %fd6273, %fd6271;
	selp.f64 	%fd6275, %fd6274, %fd6273, %p928;
	setp.lt.s32 	%p929, %r2271, %r114;
	div.rn.f64 	%fd6276, %fd6275, %fd6271;
	selp.f64 	%fd8051, %fd6276, %fd6275, %p929;
$L__BB2_128:
	fma.rn.f64 	%fd8054, %fd8051, 0d4014000000000000, %fd8043;
$L__BB2_129:
	div.rn.f64 	%fd6277, %fd8035, %fd8036;
	mul.f64 	%fd6278, %fd8037, %fd6277;
	fma.rn.f64 	%fd8058, %fd6278, %fd8054, %fd8058;
	neg.f64 	%fd8037, %fd8037;
	add.s32 	%r2262, %r86, 1;
	add.s32 	%r2261, %r86, 2;
	setp.eq.s32 	%p930, %r2261, 12;
	mov.u32 	%r2263, %r86;
	@%p930 bra 	$L__BB2_138;
	bra.uni 	$L__BB2_99;
$L__BB2_130:
	mov.f64 	%fd5796, 0d3FE921FB54442D18;
	sub.f64 	%fd5797, %fd5796, %fd133;
	mul.f64 	%fd5798, %fd133, 0d3FE921FB54442D18;
	fma.rn.f64 	%fd198, %fd133, %fd5798, %fd5797;
	{
	.reg .b32 %temp; 
	mov.b64 	{%temp, %r2272}, %fd134;
	}
	{
	.reg .b32 %temp; 
	mov.b64 	{%r2273, %temp}, %fd134;
	}
	setp.gt.s32 	%p860, %r2272, 1048575;
	mov.b32 	%r2274, -1023;
	mov.f64 	%fd8055, %fd134;
	@%p860 bra 	$L__BB2_132;
	mul.f64 	%fd8055, %fd134, 0d4350000000000000;
	{
	.reg .b32 %temp; 
	mov.b64 	{%temp, %r2272}, %fd8055;
	}
	{
	.reg .b32 %temp; 
	mov.b64 	{%r2273, %temp}, %fd8055;
	}
	mov.b32 	%r2274, -1077;
$L__BB2_132:
	add.s32 	%r1845, %r2272, -1;
	setp.gt.u32 	%p861, %r1845, 2146435070;
	@%p861 bra 	$L__BB2_136;
	shr.u32 	%r1848, %r2272, 20;
	add.s32 	%r2275, %r2274, %r1848;
	and.b32  	%r1849, %r2272, 1048575;
	or.b32  	%r1850, %r1849, 1072693248;
	mov.b64 	%fd8056, {%r2273, %r1850};
	setp.lt.u32 	%p863, %r1850, 1073127583;
	@%p863 bra 	$L__BB2_135;
	{
	.reg .b32 %temp; 
	mov.b64 	{%r1851, %temp}, %fd8056;
	}
	{
	.reg .b32 %temp; 
	mov.b64 	{%temp, %r1852}, %fd8056;
	}
	add.s32 	%r1853, %r1852, -1048576;
	mov.b64 	%fd8056, {%r1851, %r1853};
	add.s32 	%r2275, %r2275, 1;
$L__BB2_135:
	add.f64 	%fd5800, %fd8056, 0dBFF0000000000000;
	add.f64 	%fd5801, %fd8056, 0d3FF0000000000000;
	rcp.approx.ftz.f64 	%fd5802, %fd5801;
	neg.f64 	%fd5803, %fd5801;
	fma.rn.f64 	%fd5804, %fd5803, %fd5802, 0d3FF0000000000000;
	fma.rn.f64 	%fd5805, %fd5804, %fd5804, %fd5804;
	fma.rn.f64 	%fd5806, %fd5805, %fd5802, %fd5802;
	mul.f64 	%fd5807, %fd5800, %fd5806;
	fma.rn.f64 	%fd5808, %fd5800, %fd5806, %fd5807;
	mul.f64 	%fd5809, %fd5808, %fd5808;
	fma.rn.f64 	%fd5810, %fd5809, 0d3EB1380B3AE80F1E, 0d3ED0EE258B7A8B04;
	fma.rn.f64 	%fd5811, %fd5810, %fd5809, 0d3EF3B2669F02676F;
	fma.rn.f64 	%fd5812, %fd5811, %fd5809, 0d3F1745CBA9AB0956;
	fma.rn.f64 	%fd5813, %fd5812, %fd5809, 0d3F3C71C72D1B5154;
	fma.rn.f64 	%fd5814, %fd5813, %fd5809, 0d3F624924923BE72D;
	fma.rn.f64 	%fd5815, %fd5814, %fd5809, 0d3F8999999999A3C4;
	fma.rn.f64 	%fd5816, %fd5815, %fd5809, 0d3FB5555555555554;
	sub.f64 	%fd5817, %fd5800, %fd5808;
	add.f64 	%fd5818, %fd5817, %fd5817;
	neg.f64 	%fd5819, %fd5808;
	fma.rn.f64 	%fd5820, %fd5819, %fd5800, %fd5818;
	mul.f64 	%fd5821, %fd5806, %fd5820;
	mul.f64 	%fd5822, %fd5809, %fd5816;
	fma.rn.f64 	%fd5823, %fd5822, %fd5808, %fd5821;
	xor.b32  	%r1854, %r2275, -2147483648;
	mov.b32 	%r1855, 1127219200;
	mov.b64 	%fd5824, {%r1854, %r1855};
	sub.f64 	%fd5825, %fd5824, %fd23;
	fma.rn.f64 	%fd5826, %fd5825, 0d3FE62E42FEFA39EF, %fd5808;
	fma.rn.f64 	%fd5827, %fd5825, 0dBFE62E42FEFA39EF, %fd5826;
	sub.f64 	%fd5828, %fd5827, %fd5808;
	sub.f64 	%fd5829, %fd5823, %fd5828;
	fma.rn.f64 	%fd5830, %fd5825, 0d3C7ABC9E3B39803F, %fd5829;
	add.f64 	%fd8057, %fd5826, %fd5830;
	bra.uni 	$L__BB2_137;
$L__BB2_136:
	fma.rn.f64 	%fd5799, %fd8055, 0d7FF0000000000000, 0d7FF0000000000000;
	{
	.reg .b32 %temp; 
	mov.b64 	{%temp, %r1846}, %fd8055;
	}
	and.b32  	%r1847, %r1846, 2147483647;
	setp.eq.s32 	%p862, %r1847, 0;
	selp.f64 	%fd8057, 0dFFF0000000000000, %fd5799, %p862;
$L__BB2_137:
	mul.f64 	%fd5831, %fd133, %fd133;
	mul.f64 	%fd5832, %fd133, %fd5831;
	div.rn.f64 	%fd5833, %fd5832, 0d4018000000000000;
	mul.f64 	%fd5834, %fd133, 0dBFCACC13C97CA310;
	mul.f64 	%fd5835, %fd133, %fd5834;
	fma.rn.f64 	%fd5836, %fd133, %fd5835, %fd198;
	fma.rn.f64 	%fd5837, %fd5833, %fd8057, %fd5836;
	mul.f64 	%fd5838, %fd8057, 0d4020000000000000;
	mul.f64 	%fd5839, %fd134, %fd134;
	mul.f64 	%fd5840, %fd134, %fd5839;
	mul.f64 	%fd5841, %fd134, %fd5840;
	mul.f64 	%fd5842, %fd134, %fd5841;
	div.rn.f64 	%fd5843, %fd5842, 0d404E000000000000;
	fma.rn.f64 	%fd5844, %fd5838, %fd5843, %fd5837;
	fma.rn.f64 	%fd5845, %fd5843, 0dC0234C420A50AD80, %fd5844;
	mul.f64 	%fd5846, %fd134, 0d3FE0000000000000;
	mul.f64 	%fd5847, %fd134, %fd5846;
	mul.f64 	%fd5848, %fd5847, %fd5847;
	mul.f64 	%fd5849, %fd134, %fd5848;
	mul.f64 	%fd5850, %fd134, %fd5849;
	mul.f64 	%fd5851, %fd134, %fd5850;
	div.rn.f64 	%fd5852, %fd5851, 0d406A400000000000;
	fma.rn.f64 	%fd5853, %fd5838, %fd5852, %fd5845;
	fma.rn.f64 	%fd5854, %fd5852, 0dC026EABBF1EF2768, %fd5853;
	div.rn.f64 	%fd5855, %fd134, 0d4008000000000000;
	mul.f64 	%fd5856, %fd5847, %fd5855;
	mul.f64 	%fd5857, %fd5856, %fd5856;
	mul.f64 	%fd5858, %fd134, %fd5857;
	mul.f64 	%fd5859, %fd134, %fd5858;
	mul.f64 	%fd5860, %fd134, %fd5859;
	div.rn.f64 	%fd5861, %fd5860, 0d407F800000000000;
	fma.rn.f64 	%fd5862, %fd5838, %fd5861, %fd5854;
	fma.rn.f64 	%fd5863, %fd5861, 0dC02A294FDB2DBB50, %fd5862;
	mul.f64 	%fd5864, %fd134, 0d3FD0000000000000;
	mul.f64 	%fd5865, %fd5856, %fd5864;
	mul.f64 	%fd5866, %fd5865, %fd5865;
	mul.f64 	%fd5867, %fd134, %fd5866;
	mul.f64 	%fd5868, %fd134, %fd5867;
	mul.f64 	%fd5869, %fd134, %fd5868;
	div.rn.f64 	%fd5870, %fd5869, 0d408EF00000000000;
	fma.rn.f64 	%fd5871, %fd5838, %fd5870, %fd5863;
	fma.rn.f64 	%fd5872, %fd5870, 0dC02CEE21F9C401CC, %fd5871;
	div.rn.f64 	%fd5873, %fd134, 0d4014000000000000;
	mul.f64 	%fd5874, %fd5865, %fd5873;
	mul.f64 	%fd5875, %fd5874, %fd5874;
	mul.f64 	%fd5876, %fd134, %fd5875;
	mul.f64 	%fd5877, %fd134, %fd5876;
	mul.f64 	%fd5878, %fd134, %fd5877;
	div.rn.f64 	%fd5879, %fd5878, 0d409AD00000000000;
	fma.rn.f64 	%fd5880, %fd5838, %fd5879, %fd5872;
	fma.rn.f64 	%fd5881, %fd5879, 0dC02F51082826E7FA, %fd5880;
	div.rn.f64 	%fd5882, %fd134, 0d4018000000000000;
	mul.f64 	%fd5883, %fd5874, %fd5882;
	mul.f64 	%fd5884, %fd5883, %fd5883;
	mul.f64 	%fd5885, %fd134, %fd5884;
	mul.f64 	%fd5886, %fd134, %fd5885;
	mul.f64 	%fd5887, %fd134, %fd5886;
	div.rn.f64 	%fd5888, %fd5887, 0d40A5540000000000;
	fma.rn.f64 	%fd5889, %fd5838, %fd5888, %fd5881;
	fma.rn.f64 	%fd5890, %fd5888, 0dC030B3D1E036079A, %fd5889;
	div.rn.f64 	%fd5891, %fd134, 0d401C000000000000;
	mul.f64 	%fd5892, %fd5883, %fd5891;
	mul.f64 	%fd5893, %fd5892, %fd5892;
	mul.f64 	%fd5894, %fd134, %fd5893;
	mul.f64 	%fd5895, %fd134, %fd5894;
	mul.f64 	%fd5896, %fd134, %fd5895;
	div.rn.f64 	%fd5897, %fd5896, 0d40AFE00000000000;
	fma.rn.f64 	%fd5898, %fd5838, %fd5897, %fd5890;
	fma.rn.f64 	%fd5899, %fd5897, 0dC031A109A4A33F5F, %fd5898;
	mul.f64 	%fd5900, %fd134, 0d3FC0000000000000;
	mul.f64 	%fd5901, %fd5892, %fd5900;
	mul.f64 	%fd5902, %fd5901, %fd5901;
	mul.f64 	%fd5903, %fd134, %fd5902;
	mul.f64 	%fd5904, %fd134, %fd5903;
	mul.f64 	%fd5905, %fd134, %fd5904;
	div.rn.f64 	%fd5906, %fd5905, 0d40B6B60000000000;
	fma.rn.f64 	%fd5907, %fd5838, %fd5906, %fd5899;
	fma.rn.f64 	%fd5908, %fd5906, 0dC0327612537F04AF, %fd5907;
	div.rn.f64 	%fd5909, %fd134, 0d4022000000000000;
	mul.f64 	%fd5910, %fd5901, %fd5909;
	mul.f64 	%fd5911, %fd5910, %fd5910;
	mul.f64 	%fd5912, %fd134, %fd5911;
	mul.f64 	%fd5913, %fd134, %fd5912;
	mul.f64 	%fd5914, %fd134, %fd5913;
	div.rn.f64 	%fd5915, %fd5914, 0d40BF2C0000000000;
	fma.rn.f64 	%fd5916, %fd5838, %fd5915, %fd5908;
	fma.rn.f64 	%fd5917, %fd5915, 0dC033374D76403FD2, %fd5916;
	div.rn.f64 	%fd5918, %fd134, 0d4024000000000000;
	mul.f64 	%fd5919, %fd5910, %fd5918;
	mul.f64 	%fd5920, %fd5919, %fd5919;
	mul.f64 	%fd5921, %fd134, %fd5920;
	mul.f64 	%fd5922, %fd134, %fd5921;
	mul.f64 	%fd5923, %fd134, %fd5922;
	div.rn.f64 	%fd5924, %fd5923, 0d40C4C10000000000;
	fma.rn.f64 	%fd5925, %fd5838, %fd5924, %fd5917;
	fma.rn.f64 	%fd5926, %fd5924, 0dC033E80C28E9C05F, %fd5925;
	div.rn.f64 	%fd5927, %fd134, 0d4026000000000000;
	mul.f64 	%fd5928, %fd5919, %fd5927;
	mul.f64 	%fd5929, %fd5928, %fd5928;
	mul.f64 	%fd5930, %fd134, %fd5929;
	mul.f64 	%fd5931, %fd134, %fd5930;
	mul.f64 	%fd5932, %fd134, %fd5931;
	div.rn.f64 	%fd5933, %fd5932, 0d40CAF40000000000;
	fma.rn.f64 	%fd5934, %fd5838, %fd5933, %fd5926;
	fma.rn.f64 	%fd5935, %fd5933, 0dC0348ADE30CDBC4A, %fd5934;
	div.rn.f64 	%fd5936, %fd134, 0d4028000000000000;
	mul.f64 	%fd5937, %fd5928, %fd5936;
	mul.f64 	%fd5938, %fd5937, %fd5937;
	mul.f64 	%fd5939, %fd134, %fd5938;
	mul.f64 	%fd5940, %fd134, %fd5939;
	mul.f64 	%fd5941, %fd134, %fd5940;
	div.rn.f64 	%fd5942, %fd5941, 0d40D1238000000000;
	fma.rn.f64 	%fd5943, %fd5838, %fd5942, %fd5935;
	fma.rn.f64 	%fd5944, %fd5942, 0dC03521C764042EC5, %fd5943;
	div.rn.f64 	%fd5945, %fd134, 0d402A000000000000;
	mul.f64 	%fd5946, %fd5937, %fd5945;
	mul.f64 	%fd5947, %fd5946, %fd5946;
	mul.f64 	%fd5948, %fd134, %fd5947;
	mul.f64 	%fd5949, %fd134, %fd5948;
	mul.f64 	%fd5950, %fd134, %fd5949;
	div.rn.f64 	%fd5951, %fd5950, 0d40D5690000000000;
	fma.rn.f64 	%fd5952, %fd5838, %fd5951, %fd5944;
	fma.rn.f64 	%fd5953, %fd5951, 0dC035AE644301C9E0, %fd5952;
	div.rn.f64 	%fd5954, %fd134, 0d402C000000000000;
	mul.f64 	%fd5955, %fd5946, %fd5954;
	mul.f64 	%fd5956, %fd5955, %fd5955;
	mul.f64 	%fd5957, %fd134, %fd5956;
	mul.f64 	%fd5958, %fd134, %fd5957;
	mul.f64 	%fd5959, %fd134, %fd5958;
	div.rn.f64 	%fd5960, %fd5959, 0d40DA568000000000;
	fma.rn.f64 	%fd5961, %fd5838, %fd5960, %fd5953;
	fma.rn.f64 	%fd5962, %fd5960, 0dC03632038AB9B63B, %fd5961;
	div.rn.f64 	%fd5963, %fd134, 0d402E000000000000;
	mul.f64 	%fd5964, %fd5955, %fd5963;
	mul.f64 	%fd5965, %fd5964, %fd5964;
	mul.f64 	%fd5966, %fd134, %fd5965;
	mul.f64 	%fd5967, %fd134, %fd5966;
	mul.f64 	%fd5968, %fd134, %fd5967;
	div.rn.f64 	%fd5969, %fd5968, 0d40DFF80000000000;
	fma.rn.f64 	%fd5970, %fd5838, %fd5969, %fd5962;
	fma.rn.f64 	%fd5971, %fd5969, 0dC036ADB86D5A88D0, %fd5970;
	mul.f64 	%fd5972, %fd134, 0d3FB0000000000000;
	mul.f64 	%fd5973, %fd5964, %fd5972;
	mul.f64 	%fd5974, %fd5973, %fd5973;
	mul.f64 	%fd5975, %fd134, %fd5974;
	mul.f64 	%fd5976, %fd134, %fd5975;
	mul.f64 	%fd5977, %fd134, %fd5976;
	div.rn.f64 	%fd5978, %fd5977, 0d40E32CC000000000;
	fma.rn.f64 	%fd5979, %fd5838, %fd5978, %fd5971;
	fma.rn.f64 	%fd5980, %fd5978, 0dC0372267CDB04072, %fd5979;
	div.rn.f64 	%fd5981, %fd134, 0d4031000000000000;
	mul.f64 	%fd5982, %fd5973, %fd5981;
	mul.f64 	%fd5983, %fd5982, %fd5982;
	mul.f64 	%fd5984, %fd134, %fd5983;
	mul.f64 	%fd5985, %fd134, %fd5984;
	mul.f64 	%fd5986, %fd134, %fd5985;
	div.rn.f64 	%fd5987, %fd5986, 0d40E6C38000000000;
	fma.rn.f64 	%fd5988, %fd5838, %fd5987, %fd5980;
	fma.rn.f64 	%fd5989, %fd5987, 0dC03790D2066DEB74, %fd5988;
	div.rn.f64 	%fd5990, %fd134, 0d4032000000000000;
	mul.f64 	%fd5991, %fd5982, %fd5990;
	mul.f64 	%fd5992, %fd5991, %fd5991;
	mul.f64 	%fd5993, %fd134, %fd5992;
	mul.f64 	%fd5994, %fd134, %fd5993;
	mul.f64 	%fd5995, %fd134, %fd5994;
	div.rn.f64 	%fd5996, %fd5995, 0d40EAC64000000000;
	fma.rn.f64 	%fd5997, %fd5838, %fd5996, %fd5989;
	fma.rn.f64 	%fd5998, %fd5996, 0dC037F99A421A1200, %fd5997;
	div.rn.f64 	%fd5999, %fd134, 0d4033000000000000;
	mul.f64 	%fd6000, %fd5991, %fd5999;
	mul.f64 	%fd6001, %fd6000, %fd6000;
	mul.f64 	%fd6002, %fd134, %fd6001;
	mul.f64 	%fd6003, %fd134, %fd6002;
	mul.f64 	%fd6004, %fd134, %fd6003;
	div.rn.f64 	%fd6005, %fd6004, 0d40EF3B0000000000;
	fma.rn.f64 	%fd6006, %fd5838, %fd6005, %fd5998;
	fma.rn.f64 	%fd6007, %fd6005, 0dC0385D4C13BC3D4E, %fd6006;
	div.rn.f64 	%fd6008, %fd134, 0d4034000000000000;
	mul.f64 	%fd6009, %fd6000, %fd6008;
	mul.f64 	%fd6010, %fd6009, %fd6009;
	mul.f64 	%fd6011, %fd134, %fd6010;
	mul.f64 	%fd6012, %fd134, %fd6011;
	mul.f64 	%fd6013, %fd134, %fd6012;
	div.rn.f64 	%fd6014, %fd6013, 0d40F213E000000000;
	fma.rn.f64 	%fd6015, %fd5838, %fd6014, %fd6007;
	fma.rn.f64 	%fd8058, %fd6014, 0dC038BC5FC96EAA51, %fd6015;
$L__BB2_138:
	mul.f64 	%fd6314, %fd36, 0dC00921FB54442D18;
	fma.rn.f64 	%fd6315, %fd6314, 0d3FE0000000000000, %fd114;
	fma.rn.f64 	%fd209, %fd36, %fd8058, %fd6315;
	add.f64 	%fd210, %fd34, %fd133;
	mul.f64 	%fd211, %fd210, 0d3FE0000000000000;
	setp.leu.f64 	%p933, %fd210, 0d4020000000000000;
	@%p933 bra 	$L__BB2_143;
	neg.f64 	%fd6798, %fd210;
	fma.rn.f64 	%fd6799, %fd210, 0dBFF71547652B82FE, 0d4338000000000000;
	{
	.reg .b32 %temp; 
	mov.b64 	{%r130, %temp}, %fd6799;
	}
	mov.f64 	%fd6800, 0dC338000000000000;
	add.rn.f64 	%fd6801, %fd6799, %fd6800;
	fma.rn.f64 	%fd6802, %fd6801, 0dBFE62E42FEFA39EF, %fd6798;
	fma.rn.f64 	%fd6803, %fd6801, 0dBC7ABC9E3B39803F, %fd6802;
	fma.rn.f64 	%fd6804, %fd6803, 0d3E5ADE1569CE2BDF, 0d3E928AF3FCA213EA;
	fma.rn.f64 	%fd6805, %fd6804, %fd6803, 0d3EC71DEE62401315;
	fma.rn.f64 	%fd6806, %fd6805, %fd6803, 0d3EFA01997C89EB71;
	fma.rn.f64 	%fd6807, %fd6806, %fd6803, 0d3F2A01A014761F65;
	fma.rn.f64 	%fd6808, %fd6807, %fd6803, 0d3F56C16C1852B7AF;
	fma.rn.f64 	%fd6809, %fd6808, %fd6803, 0d3F81111111122322;
	fma.rn.f64 	%fd6810, %fd6809, %fd6803, 0d3FA55555555502A1;
	fma.rn.f64 	%fd6811, %fd6810, %fd6803, 0d3FC5555555555511;
	fma.rn.f64 	%fd6812, %fd6811, %fd6803, 0d3FE000000000000B;
	fma.rn.f64 	%fd6813, %fd6812, %fd6803, 0d3FF0000000000000;
	fma.rn.f64 	%fd6814, %fd6813, %fd6803, 0d3FF0000000000000;
	{
	.reg .b32 %temp; 
	mov.b64 	{%r131, %temp}, %fd6814;
	}
	{
	.reg .b32 %temp; 
	mov.b64 	{%temp, %r132}, %fd6814;
	}
	shl.b32 	%r2013, %r130, 20;
	add.s32 	%r2014, %r2013, %r132;
	mov.b64 	%fd8059, {%r131, %r2014};
	{
	.reg .b32 %temp; 
	mov.b64 	{%temp, %r2015}, %fd6798;
	}
	mov.b32 	%f118, %r2015;
	abs.f32 	%f11, %f118;
	setp.lt.f32 	%p1006, %f11, 0f4086232B;
	@%p1006 bra 	$L__BB2_142;
	setp.geu.f32 	%p1007, %f11, 0f40874800;
	mov.f64 	%fd8059, 0d0000000000000000;
	@%p1007 bra 	$L__BB2_142;
	shr.u32 	%r2016, %r130, 31;
	add.s32 	%r2017, %r130, %r2016;
	shr.s32 	%r2018, %r2017, 1;
	shl.b32 	%r2019, %r2018, 20;
	add.s32 	%r2020, %r132, %r2019;
	mov.b64 	%fd6816, {%r131, %r2020};
	sub.s32 	%r2021, %r130, %r2018;
	shl.b32 	%r2022, %r2021, 20;
	add.s32 	%r2023, %r2022, 1072693248;
	mov.b32 	%r2024, 0;
	mov.b64 	%fd6817, {%r2024, %r2023};
	mul.f64 	%fd8059, %fd6817, %fd6816;
$L__BB2_142:
	mov.f64 	%fd6818, 0d3FF921F9F01B866E;
	div.rn.f64 	%fd6819, %fd6818, %fd210;
	sqrt.rn.f64 	%fd6820, %fd6819;
	mul.f64 	%fd6821, %fd6820, %fd8059;
	mov.f64 	%fd6822, 0dBFFA000000000000;
	div.rn.f64 	%fd6823, %fd6822, %fd210;
	add.f64 	%fd6824, %fd6823, 0d3FF0000000000000;
	mul.f64 	%fd6825, %fd210, %fd210;
	mov.f64 	%fd6826, 0d4014880000000000;
	div.rn.f64 	%fd6827, %fd6826, %fd6825;
	add.f64 	%fd6828, %fd6824, %fd6827;
	mul.f64 	%fd6829, %fd210, %fd6825;
	mov.f64 	%fd6830, 0dC03629C000000000;
	div.rn.f64 	%fd6831, %fd6830, %fd6829;
	add.f64 	%fd6832, %fd6828, %fd6831;
	mul.f64 	%fd8087, %fd6832, %fd6821;
	bra.uni 	$L__BB2_190;
$L__BB2_143:
	setp.geu.f64 	%p934, %fd210, 0d3FA999999999999A;
	@%p934 bra 	$L__BB2_182;
	setp.gt.u32 	%p939, %r25, 1082536910;
	mov.f64 	%fd8060, 0d7FF0000000000000;
	@%p939 bra 	$L__BB2_146;
	rcp.approx.ftz.f64 	%fd6536, %fd25;
	fma.rn.f64 	%fd6537, %fd26, %fd6536, 0d3FF0000000000000;
	fma.rn.f64 	%fd6538, %fd6537, %fd6537, %fd6537;
	fma.rn.f64 	%fd6539, %fd6538, %fd6536, %fd6536;
	fma.rn.f64 	%fd8060, %fd6539, 0d3FB0000000000000, %fd25;
$L__BB2_146:
	setp.leu.f64 	%p940, %fd30, 0d3FF0000000000000;
	add.f64 	%fd218, %fd8060, %fd8060;
	mov.f64 	%fd8061, %fd30;
	@%p940 bra 	$L__BB2_148;
	setp.eq.f64 	%p941, %fd30, 0d7FF0000000000000;
	rcp.approx.ftz.f64 	%fd6540, %fd30;
	fma.rn.f64 	%fd6541, %fd31, %fd6540, 0d3FF0000000000000;
	fma.rn.f64 	%fd6542, %fd6541, %fd6541, %fd6541;
	fma.rn.f64 	%fd6543, %fd6542, %fd6540, %fd6540;
	selp.f64 	%fd8061, 0d0000000000000000, %fd6543, %p941;
$L__BB2_148:
	setp.gt.f64 	%p942, %fd30, 0d3FF0000000000000;
	setp.ltu.f64 	%p943, %fd24, 0d3FE4F92224DD2F1A;
	mul.f64 	%fd6545, %fd8061, %fd8061;
	fma.rn.f64 	%fd6546, %fd6545, 0dBEF53E1D2A25FF7E, 0d3F2D3B63DBB65B49;
	fma.rn.f64 	%fd6547, %fd6546, %fd6545, 0dBF5312788DDE082E;
	fma.rn.f64 	%fd6548, %fd6547, %fd6545, 0d3F6F9690C8249315;
	fma.rn.f64 	%fd6549, %fd6548, %fd6545, 0dBF82CF5AABC7CF0D;
	fma.rn.f64 	%fd6550, %fd6549, %fd6545, 0d3F9162B0B2A3BFDE;
	fma.rn.f64 	%fd6551, %fd6550, %fd6545, 0dBF9A7256FEB6FC6B;
	fma.rn.f64 	%fd6552, %fd6551, %fd6545, 0d3FA171560CE4A489;
	fma.rn.f64 	%fd6553, %fd6552, %fd6545, 0dBFA4F44D841450E4;
	fma.rn.f64 	%fd6554, %fd6553, %fd6545, 0d3FA7EE3D3F36BB95;
	fma.rn.f64 	%fd6555, %fd6554, %fd6545, 0dBFAAD32AE04A9FD1;
	fma.rn.f64 	%fd6556, %fd6555, %fd6545, 0d3FAE17813D66954F;
	fma.rn.f64 	%fd6557, %fd6556, %fd6545, 0dBFB11089CA9A5BCD;
	fma.rn.f64 	%fd6558, %fd6557, %fd6545, 0d3FB3B12B2DB51738;
	fma.rn.f64 	%fd6559, %fd6558, %fd6545, 0dBFB745D022F8DC5C;
	fma.rn.f64 	%fd6560, %fd6559, %fd6545, 0d3FBC71C709DFE927;
	fma.rn.f64 	%fd6561, %fd6560, %fd6545, 0dBFC2492491FA1744;
	fma.rn.f64 	%fd6562, %fd6561, %fd6545, 0d3FC99999999840D2;
	fma.rn.f64 	%fd6563, %fd6562, %fd6545, 0dBFD555555555544C;
	mul.f64 	%fd6564, %fd6545, %fd6563;
	fma.rn.f64 	%fd6565, %fd6564, %fd8061, %fd8061;
	mov.f64 	%fd6566, 0d3FF921FB54442D18;
	sub.f64 	%fd6567, %fd6566, %fd6565;
	selp.f64 	%fd6568, %fd6567, %fd6565, %p942;
	copysign.f64 	%fd221, %fd28, %fd6568;
	div.rn.f64 	%fd6569, %fd29, %fd218;
	div.rn.f64 	%fd6570, %fd6569, %fd218;
	add.f64 	%fd222, %fd6570, %fd221;
	mov.f64 	%fd8062, 0dC2425481C98E8ABB;
	@%p943 bra 	$L__BB2_150;
	setp.gt.u32 	%p944, %r24, 1077088193;
	ex2.approx.ftz.f32 	%f114, %f2;
	cvt.f64.f32 	%fd6571, %f114;
	mov.f64 	%fd6572, 0d3FF0000000000000;
	sub.f64 	%fd6573, %fd6572, %fd6571;
	fma.rn.f64 	%fd6574, %fd27, %fd6571, %fd6573;
	mov.f64 	%fd6575, 0d4000000000000000;
	sub.f64 	%fd6576, %fd6575, %fd6574;
	rcp.approx.ftz.f64 	%fd6577, %fd6576;
	neg.f64 	%fd6578, %fd6576;
	fma.rn.f64 	%fd6579, %fd6578, %fd6577, 0d3FF0000000000000;
	fma.rn.f64 	%fd6580, %fd6579, %fd6579, %fd6579;
	fma.rn.f64 	%fd6581, %fd6580, %fd6577, %fd6577;
	fma.rn.f64 	%fd6582, %fd6581, 0dC000000000000000, 0d3FF0000000000000;
	abs.f64 	%fd6583, %fd6582;
	selp.f64 	%fd8062, 0d3FF0000000000000, %fd6583, %p944;
$L__BB2_150:
	mul.f64 	%fd6586, %fd210, %fd8062;
	add.f64 	%fd6587, %fd222, 0dBFE921F9F01B866E;
	sub.f64 	%fd6588, %fd6587, %fd6586;
	mul.f64 	%fd6589, %fd210, %fd210;
	add.f64 	%fd6590, %fd221, 0dBFE921F9F01B866E;
	mul.f64 	%fd8064, %fd210, %fd6589;
	mul.f64 	%fd6591, %fd8064, 0dC014000000000000;
	div.rn.f64 	%fd6592, %fd6591, 0d4018000000000000;
	fma.rn.f64 	%fd6593, %fd6589, %fd6590, %fd6592;
	add.f64 	%fd8087, %fd6593, %fd6588;
	mov.f64 	%fd8066, 0dBFF0000000000000;
	mov.f64 	%fd8065, 0d4018000000000000;
	mov.b32 	%r2277, 1;
	mov.b32 	%r2276, 2;
	mov.b32 	%r2278, 0;
$L__BB2_151:
	mov.u32 	%r135, %r2277;
	shr.u32 	%r136, %r135, 1;
	add.s32 	%r1950, %r135, 3;
	cvt.rn.f64.u32 	%fd6594, %r1950;
	mul.f64 	%fd8065, %fd8065, %fd6594;
	mul.f64 	%fd8064, %fd210, %fd8064;
	and.b32  	%r1951, %r135, 1;
	setp.eq.b32 	%p945, %r1951, 1;
	not.pred 	%p946, %p945;
	@%p946 bra 	$L__BB2_162;
	and.b32  	%r137, %r135, 3;
	and.b32  	%r138, %r135, 2147483644;
	mov.f64 	%fd8083, 0d0000000000000000;
	mov.b32 	%r2279, 0;
$L__BB2_153:
	setp.lt.u32 	%p947, %r2278, 3;
	shl.b32 	%r1954, %r2279, 1;
	sub.s32 	%r1955, %r135, %r1954;
	cvt.rn.f64.s32 	%fd234, %r1955;
	mul.f64 	%fd235, %fd234, 0d4014000000000000;
	sub.s32 	%r143, %r135, %r2279;
	mov.f64 	%fd8069, 0d3FF0000000000000;
	mov.b32 	%r2281, 1;
	@%p947 bra 	$L__BB2_156;
	mov.f64 	%fd8069, 0d3FF0000000000000;
	mov.b32 	%r2281, 1;
$L__BB2_155:
	cvt.rn.f64.u32 	%fd6598, %r2281;
	mul.f64 	%fd6599, %fd6598, 0d3FE0000000000000;
	mul.f64 	%fd6600, %fd8069, %fd6599;
	setp.gt.u32 	%p948, %r2281, %r2279;
	div.rn.f64 	%fd6601, %fd6600, %fd6598;
	selp.f64 	%fd6602, %fd6600, %fd6601, %p948;
	setp.gt.s32 	%p949, %r2281, %r143;
	div.rn.f64 	%fd6603, %fd6602, %fd6598;
	selp.f64 	%fd6604, %fd6602, %fd6603, %p949;
	add.s32 	%r1957, %r2281, 1;
	cvt.rn.f64.u32 	%fd6605, %r1957;
	mul.f64 	%fd6606, %fd6605, 0d3FE0000000000000;
	mul.f64 	%fd6607, %fd6604, %fd6606;
	setp.lt.u32 	%p950, %r2281, %r2279;
	div.rn.f64 	%fd6608, %fd6607, %fd6605;
	selp.f64 	%fd6609, %fd6608, %fd6607, %p950;
	setp.lt.s32 	%p951, %r2281, %r143;
	div.rn.f64 	%fd6610, %fd6609, %fd6605;
	selp.f64 	%fd6611, %fd6610, %fd6609, %p951;
	add.s32 	%r1958, %r2281, 2;
	cvt.rn.f64.u32 	%fd6612, %r1958;
	mul.f64 	%fd6613, %fd6612, 0d3FE0000000000000;
	mul.f64 	%fd6614, %fd6611, %fd6613;
	setp.gt.u32 	%p952, %r1958, %r2279;
	div.rn.f64 	%fd6615, %fd6614, %fd6612;
	selp.f64 	%fd6616, %fd6614, %fd6615, %p952;
	setp.gt.s32 	%p953, %r1958, %r143;
	div.rn.f64 	%fd6617, %fd6616, %fd6612;
	selp.f64 	%fd6618, %fd6616, %fd6617, %p953;
	add.s32 	%r1959, %r2281, 3;
	cvt.rn.f64.u32 	%fd6619, %r1959;
	mul.f64 	%fd6620, %fd6619, 0d3FE0000000000000;
	mul.f64 	%fd6621, %fd6618, %fd6620;
	setp.gt.u32 	%p954, %r1959, %r2279;
	div.rn.f64 	%fd6622, %fd6621, %fd6619;
	selp.f64 	%fd6623, %fd6621, %fd6622, %p954;
	setp.gt.s32 	%p955, %r1959, %r143;
	div.rn.f64 	%fd6624, %fd6623, %fd6619;
	selp.f64 	%fd8069, %fd6623, %fd6624, %p955;
	add.s32 	%r2281, %r2281, 4;
	setp.ne.s32 	%p956, %r1959, %r138;
	@%p956 bra 	$L__BB2_155;
$L__BB2_156:
	setp.eq.s32 	%p957, %r137, 1;
	cvt.rn.f64.u32 	%fd6625, %r2281;
	mul.f64 	%fd6626, %fd6625, 0d3FE0000000000000;
	mul.f64 	%fd6627, %fd8069, %fd6626;
	setp.gt.u32 	%p958, %r2281, %r2279;
	div.rn.f64 	%fd6628, %fd6627, %fd6625;
	selp.f64 	%fd6629, %fd6627, %fd6628, %p958;
	setp.gt.s32 	%p959, %r2281, %r143;
	div.rn.f64 	%fd6630, %fd6629, %fd6625;
	selp.f64 	%fd8070, %fd6629, %fd6630, %p959;
	@%p957 bra 	$L__BB2_158;
	add.s32 	%r1960, %r2281, 1;
	cvt.rn.f64.u32 	%fd6631, %r1960;
	mul.f64 	%fd6632, %fd6631, 0d3FE0000000000000;
	mul.f64 	%fd6633, %fd8070, %fd6632;
	setp.lt.u32 	%p960, %r2281, %r2279;
	div.rn.f64 	%fd6634, %fd6633, %fd6631;
	selp.f64 	%fd6635, %fd6634, %fd6633, %p960;
	setp.lt.s32 	%p961, %r2281, %r143;
	div.rn.f64 	%fd6636, %fd6635, %fd6631;
	selp.f64 	%fd6637, %fd6636, %fd6635, %p961;
	add.s32 	%r1961, %r2281, 2;
	cvt.rn.f64.u32 	%fd6638, %r1961;
	mul.f64 	%fd6639, %fd6638, 0d3FE0000000000000;
	mul.f64 	%fd6640, %fd6637, %fd6639;
	setp.gt.u32 	%p962, %r1961, %r2279;
	div.rn.f64 	%fd6641, %fd6640, %fd6638;
	selp.f64 	%fd6642, %fd6640, %fd6641, %p962;
	setp.gt.s32 	%p963, %r1961, %r143;
	div.rn.f64 	%fd6643, %fd6642, %fd6638;
	selp.f64 	%fd8070, %fd6642, %fd6643, %p963;
$L__BB2_158:
	fma.rn.f64 	%fd6644, %fd235, 0d3FF71547652B82FE, 0d4338000000000000;
	{
	.reg .b32 %temp; 
	mov.b64 	{%r147, %temp}, %fd6644;
	}
	mov.f64 	%fd6645, 0dC338000000000000;
	add.rn.f64 	%fd6646, %fd6644, %fd6645;
	fma.rn.f64 	%fd6647, %fd6646, 0dBFE62E42FEFA39EF, %fd235;
	fma.rn.f64 	%fd6648, %fd6646, 0dBC7ABC9E3B39803F, %fd6647;
	fma.rn.f64 	%fd6649, %fd6648, 0d3E5ADE1569CE2BDF, 0d3E928AF3FCA213EA;
	fma.rn.f64 	%fd6650, %fd6649, %fd6648, 0d3EC71DEE62401315;
	fma.rn.f64 	%fd6651, %fd6650, %fd6648, 0d3EFA01997C89EB71;
	fma.rn.f64 	%fd6652, %fd6651, %fd6648, 0d3F2A01A014761F65;
	fma.rn.f64 	%fd6653, %fd6652, %fd6648, 0d3F56C16C1852B7AF;
	fma.rn.f64 	%fd6654, %fd6653, %fd6648, 0d3F81111111122322;
	fma.rn.f64 	%fd6655, %fd6654, %fd6648, 0d3FA55555555502A1;
	fma.rn.f64 	%fd6656, %fd6655, %fd6648, 0d3FC5555555555511;
	fma.rn.f64 	%fd6657, %fd6656, %fd6648, 0d3FE000000000000B;
	fma.rn.f64 	%fd6658, %fd6657, %fd6648, 0d3FF0000000000000;
	fma.rn.f64 	%fd6659, %fd6658, %fd6648, 0d3FF0000000000000;
	{
	.reg .b32 %temp; 
	mov.b64 	{%r148, %temp}, %fd6659;
	}
	{
	.reg .b32 %temp; 
	mov.b64 	{%temp, %r149}, %fd6659;
	}
	shl.b32 	%r1962, %r147, 20;
	add.s32 	%r1963, %r1962, %r149;
	mov.b64 	%fd8071, {%r148, %r1963};
	{
	.reg .b32 %temp; 
	mov.b64 	{%temp, %r1964}, %fd235;
	}
	mov.b32 	%f115, %r1964;
	abs.f32 	%f12, %f115;
	setp.lt.f32 	%p964, %f12, 0f4086232B;
	@%p964 bra 	$L__BB2_161;
	setp.lt.f64 	%p965, %fd235, 0d0000000000000000;
	add.f64 	%fd6660, %fd235, 0d7FF0000000000000;
	selp.f64 	%fd8071, 0d0000000000000000, %fd6660, %p965;
	setp.geu.f32 	%p966, %f12, 0f40874800;
	@%p966 bra 	$L__BB2_161;
	shr.u32 	%r1965, %r147, 31;
	add.s32 	%r1966, %r147, %r1965;
	shr.s32 	%r1967, %r1966, 1;
	shl.b32 	%r1968, %r1967, 20;
	add.s32 	%r1969, %r149, %r1968;
	mov.b64 	%fd6661, {%r148, %r1969};
	sub.s32 	%r1970, %r147, %r1967;
	shl.b32 	%r1971, %r1970, 20;
	add.s32 	%r1972, %r1971, 1072693248;
	mov.b32 	%r1973, 0;
	mov.b64 	%fd6662, {%r1973, %r1972};
	mul.f64 	%fd8071, %fd6662, %fd6661;
$L__BB2_161:
	add.f64 	%fd6663, %fd8071, 0dBFF0000000000000;
	mul.f64 	%fd6664, %fd8070, %fd6663;
	div.rn.f64 	%fd6665, %fd6664, %fd234;
	add.f64 	%fd8083, %fd8083, %fd6665;
	add.s32 	%r2279, %r2279, 1;
	setp.eq.s32 	%p967, %r2279, %r2276;
	@%p967 bra 	$L__BB2_181;
	bra.uni 	$L__BB2_153;
$L__BB2_162:
	and.b32  	%r139, %r135, 2;
	and.b32  	%r140, %r135, 2147483644;
	max.u32 	%r141, %r136, 1;
	mov.f64 	%fd8072, 0d0000000000000000;
	mov.b32 	%r2282, 0;
$L__BB2_163:
	setp.lt.u32 	%p968, %r2278, 3;
	shl.b32 	%r1976, %r2282, 1;
	sub.s32 	%r1977, %r135, %r1976;
	cvt.rn.f64.s32 	%fd248, %r1977;
	mul.f64 	%fd249, %fd248, 0d4014000000000000;
	sub.s32 	%r152, %r135, %r2282;
	mov.f64 	%fd8074, 0d3FF0000000000000;
	mov.b32 	%r2284, 1;
	@%p968 bra 	$L__BB2_166;
	mov.f64 	%fd8074, 0d3FF0000000000000;
	mov.b32 	%r2284, 1;
$L__BB2_165:
	cvt.rn.f64.u32 	%fd6670, %r2284;
	mul.f64 	%fd6671, %fd6670, 0d3FE0000000000000;
	mul.f64 	%fd6672, %fd8074, %fd6671;
	setp.gt.u32 	%p969, %r2284, %r2282;
	div.rn.f64 	%fd6673, %fd6672, %fd6670;
	selp.f64 	%fd6674, %fd6672, %fd6673, %p969;
	setp.gt.s32 	%p970, %r2284, %r152;
	div.rn.f64 	%fd6675, %fd6674, %fd6670;
	selp.f64 	%fd6676, %fd6674, %fd6675, %p970;
	add.s32 	%r1979, %r2284, 1;
	cvt.rn.f64.u32 	%fd6677, %r1979;
	mul.f64 	%fd6678, %fd6677, 0d3FE0000000000000;
	mul.f64 	%fd6679, %fd6676, %fd6678;
	setp.lt.u32 	%p971, %r2284, %r2282;
	div.rn.f64 	%fd6680, %fd6679, %fd6677;
	selp.f64 	%fd6681, %fd6680, %fd6679, %p971;
	setp.lt.s32 	%p972, %r2284, %r152;
	div.rn.f64 	%fd6682, %fd6681, %fd6677;
	selp.f64 	%fd6683, %fd6682, %fd6681, %p972;
	add.s32 	%r1980, %r2284, 2;
	cvt.rn.f64.u32 	%fd6684, %r1980;
	mul.f64 	%fd6685, %fd6684, 0d3FE0000000000000;
	mul.f64 	%fd6686, %fd6683, %fd6685;
	setp.gt.u32 	%p973, %r1980, %r2282;
	div.rn.f64 	%fd6687, %fd6686, %fd6684;
	selp.f64 	%fd6688, %fd6686, %fd6687, %p973;
	setp.gt.s32 	%p974, %r1980, %r152;
	div.rn.f64 	%fd6689, %fd6688, %fd6684;
	selp.f64 	%fd6690, %fd6688, %fd6689, %p974;
	add.s32 	%r1981, %r2284, 3;
	cvt.rn.f64.u32 	%fd6691, %r1981;
	mul.f64 	%fd6692, %fd6691, 0d3FE0000000000000;
	mul.f64 	%fd6693, %fd6690, %fd6692;
	setp.gt.u32 	%p975, %r1981, %r2282;
	div.rn.f64 	%fd6694, %fd6693, %fd6691;
	selp.f64 	%fd6695, %fd6693, %fd6694, %p975;
	setp.gt.s32 	%p976, %r1981, %r152;
	div.rn.f64 	%fd6696, %fd6695, %fd6691;
	selp.f64 	%fd8074, %fd6695, %fd6696, %p976;
	add.s32 	%r2284, %r2284, 4;
	setp.ne.s32 	%p977, %r1981, %r140;
	@%p977 bra 	$L__BB2_165;
$L__BB2_166:
	setp.eq.s32 	%p978, %r139, 0;
	@%p978 bra 	$L__BB2_168;
	cvt.rn.f64.u32 	%fd6697, %r2284;
	mul.f64 	%fd6698, %fd6697, 0d3FE0000000000000;
	mul.f64 	%fd6699, %fd8074, %fd6698;
	setp.gt.u32 	%p979, %r2284, %r2282;
	div.rn.f64 	%fd6700, %fd6699, %fd6697;
	selp.f64 	%fd6701, %fd6699, %fd6700, %p979;
	setp.gt.s32 	%p980, %r2284, %r152;
	div.rn.f64 	%fd6702, %fd6701, %fd6697;
	selp.f64 	%fd6703, %fd6701, %fd6702, %p980;
	add.s32 	%r1982, %r2284, 1;
	cvt.rn.f64.u32 	%fd6704, %r1982;
	mul.f64 	%fd6705, %fd6704, 0d3FE0000000000000;
	mul.f64 	%fd6706, %fd6703, %fd6705;
	setp.lt.u32 	%p981, %r2284, %r2282;
	div.rn.f64 	%fd6707, %fd6706, %fd6704;
	selp.f64 	%fd6708, %fd6707, %fd6706, %p981;
	setp.lt.s32 	%p982, %r2284, %r152;
	div.rn.f64 	%fd6709, %fd6708, %fd6704;
	selp.f64 	%fd8074, %fd6709, %fd6708, %p982;
$L__BB2_168:
	fma.rn.f64 	%fd6710, %fd249, 0d3FF71547652B82FE, 0d4338000000000000;
	{
	.reg .b32 %temp; 
	mov.b64 	{%r156, %temp}, %fd6710;
	}
	mov.f64 	%fd6711, 0dC338000000000000;
	add.rn.f64 	%fd6712, %fd6710, %fd6711;
	fma.rn.f64 	%fd6713, %fd6712, 0dBFE62E42FEFA39EF, %fd249;
	fma.rn.f64 	%fd6714, %fd6712, 0dBC7ABC9E3B39803F, %fd6713;
	fma.rn.f64 	%fd6715, %fd6714, 0d3E5ADE1569CE2BDF, 0d3E928AF3FCA213EA;
	fma.rn.f64 	%fd6716, %fd6715, %fd6714, 0d3EC71DEE62401315;
	fma.rn.f64 	%fd6717, %fd6716, %fd6714, 0d3EFA01997C89EB71;
	fma.rn.f64 	%fd6718, %fd6717, %fd6714, 0d3F2A01A014761F65;
	fma.rn.f64 	%fd6719, %fd6718, %fd6714, 0d3F56C16C1852B7AF;
	fma.rn.f64 	%fd6720, %fd6719, %fd6714, 0d3F81111111122322;
	fma.rn.f64 	%fd6721, %fd6720, %fd6714, 0d3FA55555555502A1;
	fma.rn.f64 	%fd6722, %fd6721, %fd6714, 0d3FC5555555555511;
	fma.rn.f64 	%fd6723, %fd6722, %fd6714, 0d3FE000000000000B;
	fma.rn.f64 	%fd6724, %fd6723, %fd6714, 0d3FF0000000000000;
	fma.rn.f64 	%fd6725, %fd6724, %fd6714, 0d3FF0000000000000;
	{
	.reg .b32 %temp; 
	mov.b64 	{%r157, %temp}, %fd6725;
	}
	{
	.reg .b32 %temp; 
	mov.b64 	{%temp, %r158}, %fd6725;
	}
	shl.b32 	%r1983, %r156, 20;
	add.s32 	%r1984, %r1983, %r158;
	mov.b64 	%fd8077, {%r157, %r1984};
	{
	.reg .b32 %temp; 
	mov.b64 	{%temp, %r1985}, %fd249;
	}
	mov.b32 	%f116, %r1985;
	abs.f32 	%f13, %f116;
	setp.lt.f32 	%p983, %f13, 0f4086232B;
	@%p983 bra 	$L__BB2_171;
	setp.lt.f64 	%p984, %fd249, 0d0000000000000000;
	add.f64 	%fd6726, %fd249, 0d7FF0000000000000;
	selp.f64 	%fd8077, 0d0000000000000000, %fd6726, %p984;
	setp.geu.f32 	%p985, %f13, 0f40874800;
	@%p985 bra 	$L__BB2_171;
	shr.u32 	%r1986, %r156, 31;
	add.s32 	%r1987, %r156, %r1986;
	shr.s32 	%r1988, %r1987, 1;
	shl.b32 	%r1989, %r1988, 20;
	add.s32 	%r1990, %r158, %r1989;
	mov.b64 	%fd6727, {%r157, %r1990};
	sub.s32 	%r1991, %r156, %r1988;
	shl.b32 	%r1992, %r1991, 20;
	add.s32 	%r1993, %r1992, 1072693248;
	mov.b32 	%r1994, 0;
	mov.b64 	%fd6728, {%r1994, %r1993};
	mul.f64 	%fd8077, %fd6728, %fd6727;
$L__BB2_171:
	neg.f64 	%fd6729, %fd249;
	fma.rn.f64 	%fd6730, %fd249, 0dBFF71547652B82FE, 0d4338000000000000;
	{
	.reg .b32 %temp; 
	mov.b64 	{%r159, %temp}, %fd6730;
	}
	mov.f64 	%fd6731, 0dC338000000000000;
	add.rn.f64 	%fd6732, %fd6730, %fd6731;
	fma.rn.f64 	%fd6733, %fd6732, 0dBFE62E42FEFA39EF, %fd6729;
	fma.rn.f64 	%fd6734, %fd6732, 0dBC7ABC9E3B39803F, %fd6733;
	fma.rn.f64 	%fd6735, %fd6734, 0d3E5ADE1569CE2BDF, 0d3E928AF3FCA213EA;
	fma.rn.f64 	%fd6736, %fd6735, %fd6734, 0d3EC71DEE62401315;
	fma.rn.f64 	%fd6737, %fd6736, %fd6734, 0d3EFA01997C89EB71;
	fma.rn.f64 	%fd6738, %fd6737, %fd6734, 0d3F2A01A014761F65;
	fma.rn.f64 	%fd6739, %fd6738, %fd6734, 0d3F56C16C1852B7AF;
	fma.rn.f64 	%fd6740, %fd6739, %fd6734, 0d3F81111111122322;
	fma.rn.f64 	%fd6741, %fd6740, %fd6734, 0d3FA55555555502A1;
	fma.rn.f64 	%fd6742, %fd6741, %fd6734, 0d3FC5555555555511;
	fma.rn.f64 	%fd6743, %fd6742, %fd6734, 0d3FE000000000000B;
	fma.rn.f64 	%fd6744, %fd6743, %fd6734, 0d3FF0000000000000;
	fma.rn.f64 	%fd6745, %fd6744, %fd6734, 0d3FF0000000000000;
	{
	.reg .b32 %temp; 
	mov.b64 	{%r160, %temp}, %fd6745;
	}
	{
	.reg .b32 %temp; 
	mov.b64 	{%temp, %r161}, %fd6745;
	}
	shl.b32 	%r1995, %r159, 20;
	add.s32 	%r1996, %r1995, %r161;
	mov.b64 	%fd8078, {%r160, %r1996};
	{
	.reg .b32 %temp; 
	mov.b64 	{%temp, %r1997}, %fd6729;
	}
	mov.b32 	%f117, %r1997;
	abs.f32 	%f14, %f117;
	setp.lt.f32 	%p986, %f14, 0f4086232B;
	@%p986 bra 	$L__BB2_174;
	setp.gt.f64 	%p987, %fd249, 0d0000000000000000;
	mov.f64 	%fd6746, 0d7FF0000000000000;
	sub.f64 	%fd6747, %fd6746, %fd249;
	selp.f64 	%fd8078, 0d0000000000000000, %fd6747, %p987;
	setp.geu.f32 	%p988, %f14, 0f40874800;
	@%p988 bra 	$L__BB2_174;
	shr.u32 	%r1998, %r159, 31;
	add.s32 	%r1999, %r159, %r1998;
	shr.s32 	%r2000, %r1999, 1;
	shl.b32 	%r2001, %r2000, 20;
	add.s32 	%r2002, %r161, %r2001;
	mov.b64 	%fd6748, {%r160, %r2002};
	sub.s32 	%r2003, %r159, %r2000;
	shl.b32 	%r2004, %r2003, 20;
	add.s32 	%r2005, %r2004, 1072693248;
	mov.b32 	%r2006, 0;
	mov.b64 	%fd6749, {%r2006, %r2005};
	mul.f64 	%fd8078, %fd6749, %fd6748;
$L__BB2_174:
	sub.f64 	%fd6750, %fd8077, %fd8078;
	mul.f64 	%fd6751, %fd8074, %fd6750;
	div.rn.f64 	%fd6752, %fd6751, %fd248;
	add.f64 	%fd8072, %fd8072, %fd6752;
	add.s32 	%r2282, %r2282, 1;
	setp.ne.s32 	%p989, %r2282, %r141;
	@%p989 bra 	$L__BB2_163;
	sub.s32 	%r163, %r135, %r136;
	mov.f64 	%fd8080, 0d3FF0000000000000;
	mov.b32 	%r2286, 1;
	@%p968 bra 	$L__BB2_178;
	mov.f64 	%fd8080, 0d3FF0000000000000;
	mov.b32 	%r2286, 1;
$L__BB2_177:
	cvt.rn.f64.u32 	%fd6756, %r2286;
	mul.f64 	%fd6757, %fd6756, 0d3FE0000000000000;
	mul.f64 	%fd6758, %fd8080, %fd6757;
	setp.gt.u32 	%p991, %r2286, %r136;
	div.rn.f64 	%fd6759, %fd6758, %fd6756;
	selp.f64 	%fd6760, %fd6758, %fd6759, %p991;
	setp.gt.s32 	%p992, %r2286, %r163;
	div.rn.f64 	%fd6761, %fd6760, %fd6756;
	selp.f64 	%fd6762, %fd6760, %fd6761, %p992;
	add.s32 	%r2009, %r2286, 1;
	cvt.rn.f64.u32 	%fd6763, %r2009;
	mul.f64 	%fd6764, %fd6763, 0d3FE0000000000000;
	mul.f64 	%fd6765, %fd6762, %fd6764;
	setp.lt.u32 	%p993, %r2286, %r136;
	div.rn.f64 	%fd6766, %fd6765, %fd6763;
	selp.f64 	%fd6767, %fd6766, %fd6765, %p993;
	setp.lt.s32 	%p994, %r2286, %r163;
	div.rn.f64 	%fd6768, %fd6767, %fd6763;
	selp.f64 	%fd6769, %fd6768, %fd6767, %p994;
	add.s32 	%r2010, %r2286, 2;
	cvt.rn.f64.u32 	%fd6770, %r2010;
	mul.f64 	%fd6771, %fd6770, 0d3FE0000000000000;
	mul.f64 	%fd6772, %fd6769, %fd6771;
	setp.gt.u32 	%p995, %r2010, %r136;
	div.rn.f64 	%fd6773, %fd6772, %fd6770;
	selp.f64 	%fd6774, %fd6772, %fd6773, %p995;
	setp.gt.s32 	%p996, %r2010, %r163;
	div.rn.f64 	%fd6775, %fd6774, %fd6770;
	selp.f64 	%fd6776, %fd6774, %fd6775, %p996;
	add.s32 	%r2011, %r2286, 3;
	cvt.rn.f64.u32 	%fd6777, %r2011;
	mul.f64 	%fd6778, %fd6777, 0d3FE0000000000000;
	mul.f64 	%fd6779, %fd6776, %fd6778;
	setp.gt.u32 	%p997, %r2011, %r136;
	div.rn.f64 	%fd6780, %fd6779, %fd6777;
	selp.f64 	%fd6781, %fd6779, %fd6780, %p997;
	setp.gt.s32 	%p998, %r2011, %r163;
	div.rn.f64 	%fd6782, %fd6781, %fd6777;
	selp.f64 	%fd8080, %fd6781, %fd6782, %p998;
	add.s32 	%r2286, %r2286, 4;
	setp.ne.s32 	%p999, %r2011, %r140;
	@%p999 bra 	$L__BB2_177;
$L__BB2_178:
	@%p978 bra 	$L__BB2_180;
	cvt.rn.f64.u32 	%fd6783, %r2286;
	mul.f64 	%fd6784, %fd6783, 0d3FE0000000000000;
	mul.f64 	%fd6785, %fd8080, %fd6784;
	setp.gt.u32 	%p1001, %r2286, %r136;
	div.rn.f64 	%fd6786, %fd6785, %fd6783;
	selp.f64 	%fd6787, %fd6785, %fd6786, %p1001;
	setp.gt.s32 	%p1002, %r2286, %r163;
	div.rn.f64 	%fd6788, %fd6787, %fd6783;
	selp.f64 	%fd6789, %fd6787, %fd6788, %p1002;
	add.s32 	%r2012, %r2286, 1;
	cvt.rn.f64.u32 	%fd6790, %r2012;
	mul.f64 	%fd6791, %fd6790, 0d3FE0000000000000;
	mul.f64 	%fd6792, %fd6789, %fd6791;
	setp.lt.u32 	%p1003, %r2286, %r136;
	div.rn.f64 	%fd6793, %fd6792, %fd6790;
	selp.f64 	%fd6794, %fd6793, %fd6792, %p1003;
	setp.lt.s32 	%p1004, %r2286, %r163;
	div.rn.f64 	%fd6795, %fd6794, %fd6790;
	selp.f64 	%fd8080, %fd6795, %fd6794, %p1004;
$L__BB2_180:
	fma.rn.f64 	%fd8083, %fd8080, 0d4014000000000000, %fd8072;
$L__BB2_181:
	div.rn.f64 	%fd6796, %fd8064, %fd8065;
	mul.f64 	%fd6797, %fd8066, %fd6796;
	fma.rn.f64 	%fd8087, %fd6797, %fd8083, %fd8087;
	neg.f64 	%fd8066, %fd8066;
	add.s32 	%r2277, %r135, 1;
	add.s32 	%r2276, %r135, 2;
	setp.eq.s32 	%p1005, %r2276, 12;
	mov.u32 	%r2278, %r135;
	@%p1005 bra 	$L__BB2_190;
	bra.uni 	$L__BB2_151;
$L__BB2_182:
	mov.f64 	%fd6316, 0d3FE921FB54442D18;
	sub.f64 	%fd6317, %fd6316, %fd210;
	mul.f64 	%fd6318, %fd210, 0d3FE921FB54442D18;
	fma.rn.f64 	%fd6319, %fd210, %fd6318, %fd6317;
	mul.f64 	%fd6320, %fd210, 0dBFCACC13C97CA310;
	mul.f64 	%fd6321, %fd210, %fd6320;
	fma.rn.f64 	%fd275, %fd210, %fd6321, %fd6319;
	mul.f64 	%fd6322, %fd210, %fd210;
	mul.f64 	%fd276, %fd210, %fd6322;
	{
	.reg .b32 %temp; 
	mov.b64 	{%temp, %r2287}, %fd211;
	}
	{
	.reg .b32 %temp; 
	mov.b64 	{%r2288, %temp}, %fd211;
	}
	setp.gt.s32 	%p935, %r2287, 1048575;
	mov.b32 	%r2289, -1023;
	mov.f64 	%fd8084, %fd211;
	@%p935 bra 	$L__BB2_184;
	mul.f64 	%fd8084, %fd211, 0d4350000000000000;
	{
	.reg .b32 %temp; 
	mov.b64 	{%temp, %r2287}, %fd8084;
	}
	{
	.reg .b32 %temp; 
	mov.b64 	{%r2288, %temp}, %fd8084;
	}
	mov.b32 	%r2289, -1077;
$L__BB2_184:
	add.s32 	%r1936, %r2287, -1;
	setp.gt.u32 	%p936, %r1936, 2146435070;
	@%p936 bra 	$L__BB2_188;
	shr.u32 	%r1939, %r2287, 20;
	add.s32 	%r2290, %r2289, %r1939;
	and.b32  	%r1940, %r2287, 1048575;
	or.b32  	%r1941, %r1940, 1072693248;
	mov.b64 	%fd8085, {%r2288, %r1941};
	setp.lt.u32 	%p938, %r1941, 1073127583;
	@%p938 bra 	$L__BB2_187;
	{
	.reg .b32 %temp; 
	mov.b64 	{%r1942, %temp}, %fd8085;
	}
	{
	.reg .b32 %temp; 
	mov.b64 	{%temp, %r1943}, %fd8085;
	}
	add.s32 	%r1944, %r1943, -1048576;
	mov.b64 	%fd8085, {%r1942, %r1944};
	add.s32 	%r2290, %r2290, 1;
$L__BB2_187:
	add.f64 	%fd6324, %fd8085, 0dBFF0000000000000;
	add.f64 	%fd6325, %fd8085, 0d3FF0000000000000;
	rcp.approx.ftz.f64 	%fd6326, %fd6325;
	neg.f64 	%fd6327, %fd6325;
	fma.rn.f64 	%fd6328, %fd6327, %fd6326, 0d3FF0000000000000;
	fma.rn.f64 	%fd6329, %fd6328, %fd6328, %fd6328;
	fma.rn.f64 	%fd6330, %fd6329, %fd6326, %fd6326;
	mul.f64 	%fd6331, %fd6324, %fd6330;
	fma.rn.f64 	%fd6332, %fd6324, %fd6330, %fd6331;
	mul.f64 	%fd6333, %fd6332, %fd6332;
	fma.rn.f64 	%fd6334, %fd6333, 0d3EB1380B3AE80F1E, 0d3ED0EE258B7A8B04;
	fma.rn.f64 	%fd6335, %fd6334, %fd6333, 0d3EF3B2669F02676F;
	fma.rn.f64 	%fd6336, %fd6335, %fd6333, 0d3F1745CBA9AB0956;
	fma.rn.f64 	%fd6337, %fd6336, %fd6333, 0d3F3C71C72D1B5154;
	fma.rn.f64 	%fd6338, %fd6337, %fd6333, 0d3F624924923BE72D;
	fma.rn.f64 	%fd6339, %fd6338, %fd6333, 0d3F8999999999A3C4;
	fma.rn.f64 	%fd6340, %fd6339, %fd6333, 0d3FB5555555555554;
	sub.f64 	%fd6341, %fd6324, %fd6332;
	add.f64 	%fd6342, %fd6341, %fd6341;
	neg.f64 	%fd6343, %fd6332;
	fma.rn.f64 	%fd6344, %fd6343, %fd6324, %fd6342;
	mul.f64 	%fd6345, %fd6330, %fd6344;
	mul.f64 	%fd6346, %fd6333, %fd6340;
	fma.rn.f64 	%fd6347, %fd6346, %fd6332, %fd6345;
	xor.b32  	%r1945, %r2290, -2147483648;
	mov.b32 	%r1946, 1127219200;
	mov.b64 	%fd6348, {%r1945, %r1946};
	sub.f64 	%fd6349, %fd6348, %fd23;
	fma.rn.f64 	%fd6350, %fd6349, 0d3FE62E42FEFA39EF, %fd6332;
	fma.rn.f64 	%fd6351, %fd6349, 0dBFE62E42FEFA39EF, %fd6350;
	sub.f64 	%fd6352, %fd6351, %fd6332;
	sub.f64 	%fd6353, %fd6347, %fd6352;
	fma.rn.f64 	%fd6354, %fd6349, 0d3C7ABC9E3B39803F, %fd6353;
	add.f64 	%fd8086, %fd6350, %fd6354;
	bra.uni 	$L__BB2_189;
$L__BB2_188:
	fma.rn.f64 	%fd6323, %fd8084, 0d7FF0000000000000, 0d7FF0000000000000;
	{
	.reg .b32 %temp; 
	mov.b64 	{%temp, %r1937}, %fd8084;
	}
	and.b32  	%r1938, %r1937, 2147483647;
	setp.eq.s32 	%p937, %r1938, 0;
	selp.f64 	%fd8086, 0dFFF0000000000000, %fd6323, %p937;
$L__BB2_189:
	div.rn.f64 	%fd6355, %fd276, 0d4018000000000000;
	fma.rn.f64 	%fd6356, %fd6355, %fd8086, %fd275;
	mul.f64 	%fd6357, %fd8086, 0d4020000000000000;
	mul.f64 	%fd6358, %fd211, %fd211;
	mul.f64 	%fd6359, %fd211, %fd6358;
	mul.f64 	%fd6360, %fd211, %fd6359;
	mul.f64 	%fd6361, %fd211, %fd6360;
	div.rn.f64 	%fd6362, %fd6361, 0d404E000000000000;
	fma.rn.f64 	%fd6363, %fd6357, %fd6362, %fd6356;
	fma.rn.f64 	%fd6364, %fd6362, 0dC0234C420A50AD80, %fd6363;
	mul.f64 	%fd6365, %fd211, 0d3FE0000000000000;
	mul.f64 	%fd6366, %fd211, %fd6365;
	mul.f64 	%fd6367, %fd6366, %fd6366;
	mul.f64 	%fd6368, %fd211, %fd6367;
	mul.f64 	%fd6369, %fd211, %fd6368;
	mul.f64 	%fd6370, %fd211, %fd6369;
	div.rn.f64 	%fd6371, %fd6370, 0d406A400000000000;
	fma.rn.f64 	%fd6372, %fd6357, %fd6371, %fd6364;
	fma.rn.f64 	%fd6373, %fd6371, 0dC026EABBF1EF2768, %fd6372;
	div.rn.f64 	%fd6374, %fd211, 0d4008000000000000;
	mul.f64 	%fd6375, %fd6366, %fd6374;
	mul.f64 	%fd6376, %fd6375, %fd6375;
	mul.f64 	%fd6377, %fd211, %fd6376;
	mul.f64 	%fd6378, %fd211, %fd6377;
	mul.f64 	%fd6379, %fd211, %fd6378;
	div.rn.f64 	%fd6380, %fd6379, 0d407F800000000000;
	fma.rn.f64 	%fd6381, %fd6357, %fd6380, %fd6373;
	fma.rn.f64 	%fd6382, %fd6380, 0dC02A294FDB2DBB50, %fd6381;
	mul.f64 	%fd6383, %fd211, 0d3FD0000000000000;
	mul.f64 	%fd6384, %fd6375, %fd6383;
	mul.f64 	%fd6385, %fd6384, %fd6384;
	mul.f64 	%fd6386, %fd211, %fd6385;
	mul.f64 	%fd6387, %fd211, %fd6386;
	mul.f64 	%fd6388, %fd211, %fd6387;
	div.rn.f64 	%fd6389, %fd6388, 0d408EF00000000000;
	fma.rn.f64 	%fd6390, %fd6357, %fd6389, %fd6382;
	fma.rn.f64 	%fd6391, %fd6389, 0dC02CEE21F9C401CC, %fd6390;
	div.rn.f64 	%fd6392, %fd211, 0d4014000000000000;
	mul.f64 	%fd6393, %fd6384, %fd6392;
	mul.f64 	%fd6394, %fd6393, %fd6393;
	mul.f64 	%fd6395, %fd211, %fd6394;
	mul.f64 	%fd6396, %fd211, %fd6395;
	mul.f64 	%fd6397, %fd211, %fd6396;
	div.rn.f64 	%fd6398, %fd6397, 0d409AD00000000000;
	fma.rn.f64 	%fd6399, %fd6357, %fd6398, %fd6391;
	fma.rn.f64 	%fd6400, %fd6398, 0dC02F51082826E7FA, %fd6399;
	div.rn.f64 	%fd6401, %fd211, 0d4018000000000000;
	mul.f64 	%fd6402, %fd6393, %fd6401;
	mul.f64 	%fd6403, %fd6402, %fd6402;
	mul.f64 	%fd6404, %fd211, %fd6403;
	mul.f64 	%fd6405, %fd211, %fd6404;
	mul.f64 	%fd6406, %fd211, %fd6405;
	div.rn.f64 	%fd6407, %fd6406, 0d40A5540000000000;
	fma.rn.f64 	%fd6408, %fd6357, %fd6407, %fd6400;
	fma.rn.f64 	%fd6409, %fd6407, 0dC030B3D1E036079A, %fd6408;
	div.rn.f64 	%fd6410, %fd211, 0d401C000000000000;
	mul.f64 	%fd6411, %fd6402, %fd6410;
	mul.f64 	%fd6412, %fd6411, %fd6411;
	mul.f64 	%fd6413, %fd211, %fd6412;
	mul.f64 	%fd6414, %fd211, %fd6413;
	mul.f64 	%fd6415, %fd211, %fd6414;
	div.rn.f64 	%fd6416, %fd6415, 0d40AFE00000000000;
	fma.rn.f64 	%fd6417, %fd6357, %fd6416, %fd6409;
	fma.rn.f64 	%fd6418, %fd6416, 0dC031A109A4A33F5F, %fd6417;
	mul.f64 	%fd6419, %fd211, 0d3FC0000000000000;
	mul.f64 	%fd6420, %fd6411, %fd6419;
	mul.f64 	%fd6421, %fd6420, %fd6420;
	mul.f64 	%fd6422, %fd211, %fd6421;
	mul.f64 	%fd6423, %fd211, %fd6422;
	mul.f64 	%fd6424, %fd211, %fd6423;
	div.rn.f64 	%fd6425, %fd6424, 0d40B6B60000000000;
	fma.rn.f64 	%fd6426, %fd6357, %fd6425, %fd6418;
	fma.rn.f64 	%fd6427, %fd6425, 0dC0327612537F04AF, %fd6426;
	div.rn.f64 	%fd6428, %fd211, 0d4022000000000000;
	mul.f64 	%fd6429, %fd6420, %fd6428;
	mul.f64 	%fd6430, %fd6429, %fd6429;
	mul.f64 	%fd6431, %fd211, %fd6430;
	mul.f64 	%fd6432, %fd211, %fd6431;
	mul.f64 	%fd6433, %fd211, %fd6432;
	div.rn.f64 	%fd6434, %fd6433, 0d40BF2C0000000000;
	fma.rn.f64 	%fd6435, %fd6357, %fd6434, %fd6427;
	fma.rn.f64 	%fd6436, %fd6434, 0dC033374D76403FD2, %fd6435;
	div.rn.f64 	%fd6437, %fd211, 0d4024000000000000;
	mul.f64 	%fd6438, %fd6429, %fd6437;
	mul.f64 	%fd6439, %fd6438, %fd6438;
	mul.f64 	%fd6440, %fd211, %fd6439;
	mul.f64 	%fd6441, %fd211, %fd6440;
	mul.f64 	%fd6442, %fd211, %fd6441;
	div.rn.f64 	%fd6443, %fd6442, 0d40C4C10000000000;
	fma.rn.f64 	%fd6444, %fd6357, %fd6443, %fd6436;
	fma.rn.f64 	%fd6445, %fd6443, 0dC033E80C28E9C05F, %fd6444;
	div.rn.f64 	%fd6446, %fd211, 0d4026000000000000;
	mul.f64 	%fd6447, %fd6438, %fd6446;
	mul.f64 	%fd6448, %fd6447, %fd6447;
	mul.f64 	%fd6449, %fd211, %fd6448;
	mul.f64 	%fd6450, %fd211, %fd6449;
	mul.f64 	%fd6451, %fd211, %fd6450;
	div.rn.f64 	%fd6452, %fd6451, 0d40CAF40000000000;
	fma.rn.f64 	%fd6453, %fd6357, %fd6452, %fd6445;
	fma.rn.f64 	%fd6454, %fd6452, 0dC0348ADE30CDBC4A, %fd6453;
	div.rn.f64 	%fd6455, %fd211, 0d4028000000000000;
	mul.f64 	%fd6456, %fd6447, %fd6455;
	mul.f64 	%fd6457, %fd6456, %fd6456;
	mul.f64 	%fd6458, %fd211, %fd6457;
	mul.f64 	%fd6459, %fd211, %fd6458;
	mul.f64 	%fd6460, %fd211, %fd6459;
	div.rn.f64 	%fd6461, %fd6460, 0d40D1238000000000;
	fma.rn.f64 	%fd6462, %fd6357, %fd6461, %fd6454;
	fma.rn.f64 	%fd6463, %fd6461, 0dC03521C764042EC5, %fd6462;
	div.rn.f64 	%fd6464, %fd211, 0d402A000000000000;
	mul.f64 	%fd6465, %fd6456, %fd6464;
	mul.f64 	%fd6466, %fd6465, %fd6465;
	mul.f64 	%fd6467, %fd211, %fd6466;
	mul.f64 	%fd6468, %fd211, %fd6467;
	mul.f64 	%fd6469, %fd211, %fd6468;
	div.rn.f64 	%fd6470, %fd6469, 0d40D5690000000000;
	fma.rn.f64 	%fd6471, %fd6357, %fd6470, %fd6463;
	fma.rn.f64 	%fd6472, %fd6470, 0dC035AE644301C9E0, %fd6471;
	div.rn.f64 	%fd6473, %fd211, 0d402C000000000000;
	mul.f64 	%fd6474, %fd6465, %fd6473;
	mul.f64 	%fd6475, %fd6474, %fd6474;
	mul.f64 	%fd6476, %fd211, %fd6475;
	mul.f64 	%fd6477, %fd211, %fd6476;
	mul.f64 	%fd6478, %fd211, %fd6477;
	div.rn.f64 	%fd6479, %fd6478, 0d40DA568000000000;
	fma.rn.f64 	%fd6480, %fd6357, %fd6479, %fd6472;
	fma.rn.f64 	%fd6481, %fd6479, 0dC03632038AB9B63B, %fd6480;
	div.rn.f64 	%fd6482, %fd211, 0d402E000000000000;
	mul.f64 	%fd6483, %fd6474, %fd6482;
	mul.f64 	%fd6484, %fd6483, %fd6483;
	mul.f64 	%fd6485, %fd211, %fd6484;
	mul.f64 	%fd6486, %fd211, %fd6485;
	mul.f64 	%fd6487, %fd211, %fd6486;
	div.rn.f64 	%fd6488, %fd6487, 0d40DFF80000000000;
	fma.rn.f64 	%fd6489, %fd6357, %fd6488, %fd6481;
	fma.rn.f64 	%fd6490, %fd6488, 0dC036ADB86D5A88D0, %fd6489;
	mul.f64 	%fd6491, %fd211, 0d3FB0000000000000;
	mul.f64 	%fd6492, %fd6483, %fd6491;
	mul.f64 	%fd6493, %fd6492, %fd6492;
	mul.f64 	%fd6494, %fd211, %fd6493;
	mul.f64 	%fd6495, %fd211, %fd6494;
	mul.f64 	%fd6496, %fd211, %fd6495;
	div.rn.f64 	%fd6497, %fd6496, 0d40E32CC000000000;
	fma.rn.f64 	%fd6498, %fd6357, %fd6497, %fd6490;
	fma.rn.f64 	%fd6499, %fd6497, 0dC0372267CDB04072, %fd6498;
	div.rn.f64 	%fd6500, %fd211, 0d4031000000000000;
	mul.f64 	%fd6501, %fd6492, %fd6500;
	mul.f64 	%fd6502, %fd6501, %fd6501;
	mul.f64 	%fd6503, %fd211, %fd6502;
	mul.f64 	%fd6504, %fd211, %fd6503;
	mul.f64 	%fd6505, %fd211, %fd6504;
	div.rn.f64 	%fd6506, %fd6505, 0d40E6C38000000000;
	fma.rn.f64 	%fd6507, %fd6357, %fd6506, %fd6499;
	fma.rn.f64 	%fd6508, %fd6506, 0dC03790D2066DEB74, %fd6507;
	div.rn.f64 	%fd6509, %fd211, 0d4032000000000000;
	mul.f64 	%fd6510, %fd6501, %fd6509;
	mul.f64 	%fd6511, %fd6510, %fd6510;
	mul.f64 	%fd6512, %fd211, %fd6511;
	mul.f64 	%fd6513, %fd211, %fd6512;
	mul.f64 	%fd6514, %fd211, %fd6513;
	div.rn.f64 	%fd6515, %fd6514, 0d40EAC64000000000;
	fma.rn.f64 	%fd6516, %fd6357, %fd6515, %fd6508;
	fma.rn.f64 	%fd6517, %fd6515, 0dC037F99A421A1200, %fd6516;
	div.rn.f64 	%fd6518, %fd211, 0d4033000000000000;
	mul.f64 	%fd6519, %fd6510, %fd6518;
	mul.f64 	%fd6520, %fd6519, %fd6519;
	mul.f64 	%fd6521, %fd211, %fd6520;
	mul.f64 	%fd6522, %fd211, %fd6521;
	mul.f64 	%fd6523, %fd211, %fd6522;
	div.rn.f64 	%fd6524, %fd6523, 0d40EF3B0000000000;
	fma.rn.f64 	%fd6525, %fd6357, %fd6524, %fd6517;
	fma.rn.f64 	%fd6526, %fd6524, 0dC0385D4C13BC3D4E, %fd6525;
	div.rn.f64 	%fd6527, %fd211, 0d4034000000000000;
	mul.f64 	%fd6528, %fd6519, %fd6527;
	mul.f64 	%fd6529, %fd6528, %fd6528;
	mul.f64 	%fd6530, %fd211, %fd6529;
	mul.f64 	%fd6531, %fd211, %fd6530;
	mul.f64 	%fd6532, %fd211, %fd6531;
	div.rn.f64 	%fd6533, %fd6532, 0d40F213E000000000;
	fma.rn.f64 	%fd6534, %fd6357, %fd6533, %fd6526;
	fma.rn.f64 	%fd8087, %fd6533, 0dC038BC5FC96EAA51, %fd6534;
$L__BB2_190:
	mul.f64 	%fd6833, %fd38, %fd8087;
	sub.f64 	%fd287, %fd209, %fd6833;
	add.f64 	%fd288, %fd35, %fd133;
	mul.f64 	%fd289, %fd288, 0d3FE0000000000000;
	setp.leu.f64 	%p1008, %fd288, 0d4020000000000000;
	@%p1008 bra 	$L__BB2_195;
	neg.f64 	%fd7316, %fd288;
	fma.rn.f64 	%fd7317, %fd288, 0dBFF71547652B82FE, 0d4338000000000000;
	{
	.reg .b32 %temp; 
	mov.b64 	{%r179, %temp}, %fd7317;
	}
	mov.f64 	%fd7318, 0dC338000000000000;
	add.rn.f64 	%fd7319, %fd7317, %fd7318;
	fma.rn.f64 	%fd7320, %fd7319, 0dBFE62E42FEFA39EF, %fd7316;
	fma.rn.f64 	%fd7321, %fd7319, 0dBC7ABC9E3B39803F, %fd7320;
	fma.rn.f64 	%fd7322, %fd7321, 0d3E5ADE1569CE2BDF, 0d3E928AF3FCA213EA;
	fma.rn.f64 	%fd7323, %fd7322, %fd7321, 0d3EC71DEE62401315;
	fma.rn.f64 	%fd7324, %fd7323, %fd7321, 0d3EFA01997C89EB71;
	fma.rn.f64 	%fd7325, %fd7324, %fd7321, 0d3F2A01A014761F65;
	fma.rn.f64 	%fd7326, %fd7325, %fd7321, 0d3F56C16C1852B7AF;
	fma.rn.f64 	%fd7327, %fd7326, %fd7321, 0d3F81111111122322;
	fma.rn.f64 	%fd7328, %fd7327, %fd7321, 0d3FA55555555502A1;
	fma.rn.f64 	%fd7329, %fd7328, %fd7321, 0d3FC5555555555511;
	fma.rn.f64 	%fd7330, %fd7329, %fd7321, 0d3FE000000000000B;
	fma.rn.f64 	%fd7331, %fd7330, %fd7321, 0d3FF0000000000000;
	fma.rn.f64 	%fd7332, %fd7331, %fd7321, 0d3FF0000000000000;
	{
	.reg .b32 %temp; 
	mov.b64 	{%r180, %temp}, %fd7332;
	}
	{
	.reg .b32 %temp; 
	mov.b64 	{%temp, %r181}, %fd7332;
	}
	shl.b32 	%r2104, %r179, 20;
	add.s32 	%r2105, %r2104, %r181;
	mov.b64 	%fd8088, {%r180, %r2105};
	{
	.reg .b32 %temp; 
	mov.b64 	{%temp, %r2106}, %fd7316;
	}
	mov.b32 	%f123, %r2106;
	abs.f32 	%f15, %f123;
	setp.lt.f32 	%p1081, %f15, 0f4086232B;
	@%p1081 bra 	$L__BB2_194;
	setp.geu.f32 	%p1082, %f15, 0f40874800;
	mov.f64 	%fd8088, 0d0000000000000000;
	@%p1082 bra 	$L__BB2_194;
	shr.u32 	%r2107, %r179, 31;
	add.s32 	%r2108, %r179, %r2107;
	shr.s32 	%r2109, %r2108, 1;
	shl.b32 	%r2110, %r2109, 20;
	add.s32 	%r2111, %r181, %r2110;
	mov.b64 	%fd7334, {%r180, %r2111};
	sub.s32 	%r2112, %r179, %r2109;
	shl.b32 	%r2113, %r2112, 20;
	add.s32 	%r2114, %r2113, 1072693248;
	mov.b32 	%r2115, 0;
	mov.b64 	%fd7335, {%r2115, %r2114};
	mul.f64 	%fd8088, %fd7335, %fd7334;
$L__BB2_194:
	mov.f64 	%fd7336, 0d3FF921F9F01B866E;
	div.rn.f64 	%fd7337, %fd7336, %fd288;
	sqrt.rn.f64 	%fd7338, %fd7337;
	mul.f64 	%fd7339, %fd7338, %fd8088;
	mov.f64 	%fd7340, 0dBFFA000000000000;
	div.rn.f64 	%fd7341, %fd7340, %fd288;
	add.f64 	%fd7342, %fd7341, 0d3FF0000000000000;
	mul.f64 	%fd7343, %fd288, %fd288;
	mov.f64 	%fd7344, 0d4014880000000000;
	div.rn.f64 	%fd7345, %fd7344, %fd7343;
	add.f64 	%fd7346, %fd7342, %fd7345;
	mul.f64 	%fd7347, %fd288, %fd7343;
	mov.f64 	%fd7348, 0dC03629C000000000;
	div.rn.f64 	%fd7349, %fd7348, %fd7347;
	add.f64 	%fd7350, %fd7346, %fd7349;
	mul.f64 	%fd8116, %fd7350, %fd7339;
	bra.uni 	$L__BB2_242;
$L__BB2_195:
	setp.geu.f64 	%p1009, %fd288, 0d3FA999999999999A;
	@%p1009 bra 	$L__BB2_234;
	setp.gt.u32 	%p1014, %r25, 1082536910;
	mov.f64 	%fd8089, 0d7FF0000000000000;
	@%p1014 bra 	$L__BB2_198;
	rcp.approx.ftz.f64 	%fd7054, %fd25;
	fma.rn.f64 	%fd7055, %fd26, %fd7054, 0d3FF0000000000000;
	fma.rn.f64 	%fd7056, %fd7055, %fd7055, %fd7055;
	fma.rn.f64 	%fd7057, %fd7056, %fd7054, %fd7054;
	fma.rn.f64 	%fd8089, %fd7057, 0d3FB0000000000000, %fd25;
$L__BB2_198:
	setp.leu.f64 	%p1015, %fd30, 0d3FF0000000000000;
	add.f64 	%fd296, %fd8089, %fd8089;
	mov.f64 	%fd8090, %fd30;
	@%p1015 bra 	$L__BB2_200;
	setp.eq.f64 	%p1016, %fd30, 0d7FF0000000000000;
	rcp.approx.ftz.f64 	%fd7058, %fd30;
	fma.rn.f64 	%fd7059, %fd31, %fd7058, 0d3FF0000000000000;
	fma.rn.f64 	%fd7060, %fd7059, %fd7059, %fd7059;
	fma.rn.f64 	%fd7061, %fd7060, %fd7058, %fd7058;
	selp.f64 	%fd8090, 0d0000000000000000, %fd7061, %p1016;
$L__BB2_200:
	setp.gt.f64 	%p1017, %fd30, 0d3FF0000000000000;
	setp.ltu.f64 	%p1018, %fd24, 0d3FE4F92224DD2F1A;
	mul.f64 	%fd7063, %fd8090, %fd8090;
	fma.rn.f64 	%fd7064, %fd7063, 0dBEF53E1D2A25FF7E, 0d3F2D3B63DBB65B49;
	fma.rn.f64 	%fd7065, %fd7064, %fd7063, 0dBF5312788DDE082E;
	fma.rn.f64 	%fd7066, %fd7065, %fd7063, 0d3F6F9690C8249315;
	fma.rn.f64 	%fd7067, %fd7066, %fd7063, 0dBF82CF5AABC7CF0D;
	fma.rn.f64 	%fd7068, %fd7067, %fd7063, 0d3F9162B0B2A3BFDE;
	fma.rn.f64 	%fd7069, %fd7068, %fd7063, 0dBF9A7256FEB6FC6B;
	fma.rn.f64 	%fd7070, %fd7069, %fd7063, 0d3FA171560CE4A489;
	fma.rn.f64 	%fd7071, %fd7070, %fd7063, 0dBFA4F44D841450E4;
	fma.rn.f64 	%fd7072, %fd7071, %fd7063, 0d3FA7EE3D3F36BB95;
	fma.rn.f64 	%fd7073, %fd7072, %fd7063, 0dBFAAD32AE04A9FD1;
	fma.rn.f64 	%fd7074, %fd7073, %fd7063, 0d3FAE17813D66954F;
	fma.rn.f64 	%fd7075, %fd7074, %fd7063, 0dBFB11089CA9A5BCD;
	fma.rn.f64 	%fd7076, %fd7075, %fd7063, 0d3FB3B12B2DB51738;
	fma.rn.f64 	%fd7077, %fd7076, %fd7063, 0dBFB745D022F8DC5C;
	fma.rn.f64 	%fd7078, %fd7077, %fd7063, 0d3FBC71C709DFE927;
	fma.rn.f64 	%fd7079, %fd7078, %fd7063, 0dBFC2492491FA1744;
	fma.rn.f64 	%fd7080, %fd7079, %fd7063, 0d3FC99999999840D2;
	fma.rn.f64 	%fd7081, %fd7080, %fd7063, 0dBFD555555555544C;
	mul.f64 	%fd7082, %fd7063, %fd7081;
	fma.rn.f64 	%fd7083, %fd7082, %fd8090, %fd8090;
	mov.f64 	%fd7084, 0d3FF921FB54442D18;
	sub.f64 	%fd7085, %fd7084, %fd7083;
	selp.f64 	%fd7086, %fd7085, %fd7083, %p1017;
	copysign.f64 	%fd299, %fd28, %fd7086;
	div.rn.f64 	%fd7087, %fd29, %fd296;
	div.rn.f64 	%fd7088, %fd7087, %fd296;
	add.f64 	%fd300, %fd7088, %fd299;
	mov.f64 	%fd8091, 0dC2425481C98E8ABB;
	@%p1018 bra 	$L__BB2_202;
	setp.gt.u32 	%p1019, %r24, 1077088193;
	ex2.approx.ftz.f32 	%f119, %f2;
	cvt.f64.f32 	%fd7089, %f119;
	mov.f64 	%fd7090, 0d3FF0000000000000;
	sub.f64 	%fd7091, %fd7090, %fd7089;
	fma.rn.f64 	%fd7092, %fd27, %fd7089, %fd7091;
	mov.f64 	%fd7093, 0d4000000000000000;
	sub.f64 	%fd7094, %fd7093, %fd7092;
	rcp.approx.ftz.f64 	%fd7095, %fd7094;
	neg.f64 	%fd7096, %fd7094;
	fma.rn.f64 	%fd7097, %fd7096, %fd7095, 0d3FF0000000000000;
	fma.rn.f64 	%fd7098, %fd7097, %fd7097, %fd7097;
	fma.rn.f64 	%fd7099, %fd7098, %fd7095, %fd7095;
	fma.rn.f64 	%fd7100, %fd7099, 0dC000000000000000, 0d3FF0000000000000;
	abs.f64 	%fd7101, %fd7100;
	selp.f64 	%fd8091, 0d3FF0000000000000, %fd7101, %p1019;
$L__BB2_202:
	mul.f64 	%fd7104, %fd288, %fd8091;
	add.f64 	%fd7105, %fd300, 0dBFE921F9F01B866E;
	sub.f64 	%fd7106, %fd7105, %fd7104;
	mul.f64 	%fd7107, %fd288, %fd288;
	add.f64 	%fd7108, %fd299, 0dBFE921F9F01B866E;
	mul.f64 	%fd8093, %fd288, %fd7107;
	mul.f64 	%fd7109, %fd8093, 0dC014000000000000;
	div.rn.f64 	%fd7110, %fd7109, 0d4018000000000000;
	fma.rn.f64 	%fd7111, %fd7107, %fd7108, %fd7110;
	add.f64 	%fd8116, %fd7111, %fd7106;
	mov.f64 	%fd8095, 0dBFF0000000000000;
	mov.f64 	%fd8094, 0d4018000000000000;
	mov.b32 	%r2292, 1;
	mov.b32 	%r2291, 2;
	mov.b32 	%r2293, 0;
$L__BB2_203:
	mov.u32 	%r184, %r2292;
	shr.u32 	%r185, %r184, 1;
	add.s32 	%r2041, %r184, 3;
	cvt.rn.f64.u32 	%fd7112, %r2041;
	mul.f64 	%fd8094, %fd8094, %fd7112;
	mul.f64 	%fd8093, %fd288, %fd8093;
	and.b32  	%r2042, %r184, 1;
	setp.eq.b32 	%p1020, %r2042, 1;
	not.pred 	%p1021, %p1020;
	@%p1021 bra 	$L__BB2_214;
	and.b32  	%r186, %r184, 3;
	and.b32  	%r187, %r184, 2147483644;
	mov.f64 	%fd8112, 0d0000000000000000;
	mov.b32 	%r2294, 0;
$L__BB2_205:
	setp.lt.u32 	%p1022, %r2293, 3;
	shl.b32 	%r2045, %r2294, 1;
	sub.s32 	%r2046, %r184, %r2045;
	cvt.rn.f64.s32 	%fd312, %r2046;
	mul.f64 	%fd313, %fd312, 0d4014000000000000;
	sub.s32 	%r192, %r184, %r2294;
	mov.f64 	%fd8098, 0d3FF0000000000000;
	mov.b32 	%r2296, 1;
	@%p1022 bra 	$L__BB2_208;
	mov.f64 	%fd8098, 0d3FF0000000000000;
	mov.b32 	%r2296, 1;
$L__BB2_207:
	cvt.rn.f64.u32 	%fd7116, %r2296;
	mul.f64 	%fd7117, %fd7116, 0d3FE0000000000000;
	mul.f64 	%fd7118, %fd8098, %fd7117;
	setp.gt.u32 	%p1023, %r2296, %r2294;
	div.rn.f64 	%fd7119, %fd7118, %fd7116;
	selp.f64 	%fd7120, %fd7118, %fd7119, %p1023;
	setp.gt.s32 	%p1024, %r2296, %r192;
	div.rn.f64 	%fd7121, %fd7120, %fd7116;
	selp.f64 	%fd7122, %fd7120, %fd7121, %p1024;
	add.s32 	%r2048, %r2296, 1;
	cvt.rn.f64.u32 	%fd7123, %r2048;
	mul.f64 	%fd7124, %fd7123, 0d3FE0000000000000;
	mul.f64 	%fd7125, %fd7122, %fd7124;
	setp.lt.u32 	%p1025, %r2296, %r2294;
	div.rn.f64 	%fd7126, %fd7125, %fd7123;
	selp.f64 	%fd7127, %fd7126, %fd7125, %p1025;
	setp.lt.s32 	%p1026, %r2296, %r192;
	div.rn.f64 	%fd7128, %fd7127, %fd7123;
	selp.f64 	%fd7129, %fd7128, %fd7127, %p1026;
	add.s32 	%r2049, %r2296, 2;
	cvt.rn.f64.u32 	%fd7130, %r2049;
	mul.f64 	%fd7131, %fd7130, 0d3FE0000000000000;
	mul.f64 	%fd7132, %fd7129, %fd7131;
	setp.gt.u32 	%p1027, %r2049, %r2294;
	div.rn.f64 	%fd7133, %fd7132, %fd7130;
	selp.f64 	%fd7134, %fd7132, %fd7133, %p1027;
	setp.gt.s32 	%p1028, %r2049, %r192;
	div.rn.f64 	%fd7135, %fd7134, %fd7130;
	selp.f64 	%fd7136, %fd7134, %fd7135, %p1028;
	add.s32 	%r2050, %r2296, 3;
	cvt.rn.f64.u32 	%fd7137, %r2050;
	mul.f64 	%fd7138, %fd7137, 0d3FE0000000000000;
	mul.f64 	%fd7139, %fd7136, %fd7138;
	setp.gt.u32 	%p1029, %r2050, %r2294;
	div.rn.f64 	%fd7140, %fd7139, %fd7137;
	selp.f64 	%fd7141, %fd7139, %fd7140, %p1029;
	setp.gt.s32 	%p1030, %r2050, %r192;
	div.rn.f64 	%fd7142, %fd7141, %fd7137;
	selp.f64 	%fd8098, %fd7141, %fd7142, %p1030;
	add.s32 	%r2296, %r2296, 4;
	setp.ne.s32 	%p1031, %r2050, %r187;
	@%p1031 bra 	$L__BB2_207;
$L__BB2_208:
	setp.eq.s32 	%p1032, %r186, 1;
	cvt.rn.f64.u32 	%fd7143, %r2296;
	mul.f64 	%fd7144, %fd7143, 0d3FE0000000000000;
	mul.f64 	%fd7145, %fd8098, %fd7144;
	setp.gt.u32 	%p1033, %r2296, %r2294;
	div.rn.f64 	%fd7146, %fd7145, %fd7143;
	selp.f64 	%fd7147, %fd7145, %fd7146, %p1033;
	setp.gt.s32 	%p1034, %r2296, %r192;
	div.rn.f64 	%fd7148, %fd7147, %fd7143;
	selp.f64 	%fd8099, %fd7147, %fd7148, %p1034;
	@%p1032 bra 	$L__BB2_210;
	add.s32 	%r2051, %r2296, 1;
	cvt.rn.f64.u32 	%fd7149, %r2051;
	mul.f64 	%fd7150, %fd7149, 0d3FE0000000000000;
	mul.f64 	%fd7151, %fd8099, %fd7150;
	setp.lt.u32 	%p1035, %r2296, %r2294;
	div.rn.f64 	%fd7152, %fd7151, %fd7149;
	selp.f64 	%fd7153, %fd7152, %fd7151, %p1035;
	setp.lt.s32 	%p1036, %r2296, %r192;
	div.rn.f64 	%fd7154, %fd7153, %fd7149;
	selp.f64 	%fd7155, %fd7154, %fd7153, %p1036;
	add.s32 	%r2052, %r2296, 2;
	cvt.rn.f64.u32 	%fd7156, %r2052;
	mul.f64 	%fd7157, %fd7156, 0d3FE0000000000000;
	mul.f64 	%fd7158, %fd7155, %fd7157;
	setp.gt.u32 	%p1037, %r2052, %r2294;
	div.rn.f64 	%fd7159, %fd7158, %fd7156;
	selp.f64 	%fd7160, %fd7158, %fd7159, %p1037;
	setp.gt.s32 	%p1038, %r2052, %r192;
	div.rn.f64 	%fd7161, %fd7160, %fd7156;
	selp.f64 	%fd8099, %fd7160, %fd7161, %p1038;
$L__BB2_210:
	fma.rn.f64 	%fd7162, %fd313, 0d3FF71547652B82FE, 0d4338000000000000;
	{
	.reg .b32 %temp; 
	mov.b64 	{%r196, %temp}, %fd7162;
	}
	mov.f64 	%fd7163, 0dC338000000000000;
	add.rn.f64 	%fd7164, %fd7162, %fd7163;
	fma.rn.f64 	%fd7165, %fd7164, 0dBFE62E42FEFA39EF, %fd313;
	fma.rn.f64 	%fd7166, %fd7164, 0dBC7ABC9E3B39803F, %fd7165;
	fma.rn.f64 	%fd7167, %fd7166, 0d3E5ADE1569CE2BDF, 0d3E928AF3FCA213EA;
	fma.rn.f64 	%fd7168, %fd7167, %fd7166, 0d3EC71DEE62401315;
	fma.rn.f64 	%fd7169, %fd7168, %fd7166, 0d3EFA01997C89EB71;
	fma.rn.f64 	%fd7170, %fd7169, %fd7166, 0d3F2A01A014761F65;
	fma.rn.f64 	%fd7171, %fd7170, %fd7166, 0d3F56C16C1852B7AF;
	fma.rn.f64 	%fd7172, %fd7171, %fd7166, 0d3F81111111122322;
	fma.rn.f64 	%fd7173, %fd7172, %fd7166, 0d3FA55555555502A1;
	fma.rn.f64 	%fd7174, %fd7173, %fd7166, 0d3FC5555555555511;
	fma.rn.f64 	%fd7175, %fd7174, %fd7166, 0d3FE000000000000B;
	fma.rn.f64 	%fd7176, %fd7175, %fd7166, 0d3FF0000000000000;
	fma.rn.f64 	%fd7177, %fd7176, %fd7166, 0d3FF0000000000000;
	{
	.reg .b32 %temp; 
	mov.b64 	{%r197, %temp}, %fd7177;
	}
	{
	.reg .b32 %temp; 
	mov.b64 	{%temp, %r198}, %fd7177;
	}
	shl.b32 	%r2053, %r196, 20;
	add.s32 	%r2054, %r2053, %r198;
	mov.b64 	%fd8100, {%r197, %r2054};
	{
	.reg .b32 %temp; 
	mov.b64 	{%temp, %r2055}, %fd313;
	}
	mov.b32 	%f120, %r2055;
	abs.f32 	%f16, %f120;
	setp.lt.f32 	%p1039, %f16, 0f4086232B;
	@%p1039 bra 	$L__BB2_213;
	setp.lt.f64 	%p1040, %fd313, 0d0000000000000000;
	add.f64 	%fd7178, %fd313, 0d7FF0000000000000;
	selp.f64 	%fd8100, 0d0000000000000000, %fd7178, %p1040;
	setp.geu.f32 	%p1041, %f16, 0f40874800;
	@%p1041 bra 	$L__BB2_213;
	shr.u32 	%r2056, %r196, 31;
	add.s32 	%r2057, %r196, %r2056;
	shr.s32 	%r2058, %r2057, 1;
	shl.b32 	%r2059, %r2058, 20;
	add.s32 	%r2060, %r198, %r2059;
	mov.b64 	%fd7179, {%r197, %r2060};
	sub.s32 	%r2061, %r196, %r2058;
	shl.b32 	%r2062, %r2061, 20;
	add.s32 	%r2063, %r2062, 1072693248;
	mov.b32 	%r2064, 0;
	mov.b64 	%fd7180, {%r2064, %r2063};
	mul.f64 	%fd8100, %fd7180, %fd7179;
$L__BB2_213:
	add.f64 	%fd7181, %fd8100, 0dBFF0000000000000;
	mul.f64 	%fd7182, %fd8099, %fd7181;
	div.rn.f64 	%fd7183, %fd7182, %fd312;
	add.f64 	%fd8112, %fd8112, %fd7183;
	add.s32 	%r2294, %r2294, 1;
	setp.eq.s32 	%p1042, %r2294, %r2291;
	@%p1042 bra 	$L__BB2_233;
	bra.uni 	$L__BB2_205;
$L__BB2_214:
	and.b32  	%r188, %r184, 2;
	and.b32  	%r189, %r184, 2147483644;
	max.u32 	%r190, %r185, 1;
	mov.f64 	%fd8101, 0d0000000000000000;
	mov.b32 	%r2297, 0;
$L__BB2_215:
	setp.lt.u32 	%p1043, %r2293, 3;
	shl.b32 	%r2067, %r2297, 1;
	sub.s32 	%r2068, %r184, %r2067;
	cvt.rn.f64.s32 	%fd326, %r2068;
	mul.f64 	%fd327, %fd326, 0d4014000000000000;
	sub.s32 	%r201, %r184, %r2297;
	mov.f64 	%fd8103, 0d3FF0000000000000;
	mov.b32 	%r2299, 1;
	@%p1043 bra 	$L__BB2_218;
	mov.f64 	%fd8103, 0d3FF0000000000000;
	mov.b32 	%r2299, 1;
$L__BB2_217:
	cvt.rn.f64.u32 	%fd7188, %r2299;
	mul.f64 	%fd7189, %fd7188, 0d3FE0000000000000;
	mul.f64 	%fd7190, %fd8103, %fd7189;
	setp.gt.u32 	%p1044, %r2299, %r2297;
	div.rn.f64 	%fd7191, %fd7190, %fd7188;
	selp.f64 	%fd7192, %fd7190, %fd7191, %p1044;
	setp.gt.s32 	%p1045, %r2299, %r201;
	div.rn.f64 	%fd7193, %fd7192, %fd7188;
	selp.f64 	%fd7194, %fd7192, %fd7193, %p1045;
	add.s32 	%r2070, %r2299, 1;
	cvt.rn.f64.u32 	%fd7195, %r2070;
	mul.f64 	%fd7196, %fd7195, 0d3FE0000000000000;
	mul.f64 	%fd7197, %fd7194, %fd7196;
	setp.lt.u32 	%p1046, %r2299, %r2297;
	div.rn.f64 	%fd7198, %fd7197, %fd7195;
	selp.f64 	%fd7199, %fd7198, %fd7197, %p1046;
	setp.lt.s32 	%p1047, %r2299, %r201;
	div.rn.f64 	%fd7200, %fd7199, %fd7195;
	selp.f64 	%fd7201, %fd7200, %fd7199, %p1047;
	add.s32 	%r2071, %r2299, 2;
	cvt.rn.f64.u32 	%fd7202, %r2071;
	mul.f64 	%fd7203, %fd7202, 0d3FE0000000000000;
	mul.f64 	%fd7204, %fd7201, %fd7203;
	setp.gt.u32 	%p1048, %r2071, %r2297;
	div.rn.f64 	%fd7205, %fd7204, %fd7202;
	selp.f64 	%fd7206, %fd7204, %fd7205, %p1048;
	setp.gt.s32 	%p1049, %r2071, %r201;
	div.rn.f64 	%fd7207, %fd7206, %fd7202;
	selp.f64 	%fd7208, %fd7206, %fd7207, %p1049;
	add.s32 	%r2072, %r2299, 3;
	cvt.rn.f64.u32 	%fd7209, %r2072;
	mul.f64 	%fd7210, %fd7209, 0d3FE0000000000000;
	mul.f64 	%fd7211, %fd7208, %fd7210;
	setp.gt.u32 	%p1050, %r2072, %r2297;
	div.rn.f64 	%fd7212, %fd7211, %fd7209;
	selp.f64 	%fd7213, %fd7211, %fd7212, %p1050;
	setp.gt.s32 	%p1051, %r2072, %r201;
	div.rn.f64 	%fd7214, %fd7213, %fd7209;
	selp.f64 	%fd8103, %fd7213, %fd7214, %p1051;
	add.s32 	%r2299, %r2299, 4;
	setp.ne.s32 	%p1052, %r2072, %r189;
	@%p1052 bra 	$L__BB2_217;
$L__BB2_218:
	setp.eq.s32 	%p1053, %r188, 0;
	@%p1053 bra 	$L__BB2_220;
	cvt.rn.f64.u32 	%fd7215, %r2299;
	mul.f64 	%fd7216, %fd7215, 0d3FE0000000000000;
	mul.f64 	%fd7217, %fd8103, %fd7216;
	setp.gt.u32 	%p1054, %r2299, %r2297;
	div.rn.f64 	%fd7218, %fd7217, %fd7215;
	selp.f64 	%fd7219, %fd7217, %fd7218, %p1054;
	setp.gt.s32 	%p1055, %r2299, %r201;
	div.rn.f64 	%fd7220, %fd7219, %fd7215;
	selp.f64 	%fd7221, %fd7219, %fd7220, %p1055;
	add.s32 	%r2073, %r2299, 1;
	cvt.rn.f64.u32 	%fd7222, %r2073;
	mul.f64 	%fd7223, %fd7222, 0d3FE0000000000000;
	mul.f64 	%fd7224, %fd7221, %fd7223;
	setp.lt.u32 	%p1056, %r2299, %r2297;
	div.rn.f64 	%fd7225, %fd7224, %fd7222;
	selp.f64 	%fd7226, %fd7225, %fd7224, %p1056;
	setp.lt.s32 	%p1057, %r2299, %r201;
	div.rn.f64 	%fd7227, %fd7226, %fd7222;
	selp.f64 	%fd8103, %fd7227, %fd7226, %p1057;
$L__BB2_220:
	fma.rn.f64 	%fd7228, %fd327, 0d3FF71547652B82FE, 0d4338000000000000;
	{
	.reg .b32 %temp; 
	mov.b64 	{%r205, %temp}, %fd7228;
	}
	mov.f64 	%fd7229, 0dC338000000000000;
	add.rn.f64 	%fd7230, %fd7228, %fd7229;
	fma.rn.f64 	%fd7231, %fd7230, 0dBFE62E42FEFA39EF, %fd327;
	fma.rn.f64 	%fd7232, %fd7230, 0dBC7ABC9E3B39803F, %fd7231;
	fma.rn.f64 	%fd7233, %fd7232, 0d3E5ADE1569CE2BDF, 0d3E928AF3FCA213EA;
	fma.rn.f64 	%fd7234, %fd7233, %fd7232, 0d3EC71DEE62401315;
	fma.rn.f64 	%fd7235, %fd7234, %fd7232, 0d3EFA01997C89EB71;
	fma.rn.f64 	%fd7236, %fd7235, %fd7232, 0d3F2A01A014761F65;
	fma.rn.f64 	%fd7237, %fd7236, %fd7232, 0d3F56C16C1852B7AF;
	fma.rn.f64 	%fd7238, %fd7237, %fd7232, 0d3F81111111122322;
	fma.rn.f64 	%fd7239, %fd7238, %fd7232, 0d3FA55555555502A1;
	fma.rn.f64 	%fd7240, %fd7239, %fd7232, 0d3FC5555555555511;
	fma.rn.f64 	%fd7241, %fd7240, %fd7232, 0d3FE000000000000B;
	fma.rn.f64 	%fd7242, %fd7241, %fd7232, 0d3FF0000000000000;
	fma.rn.f64 	%fd7243, %fd7242, %fd7232, 0d3FF0000000000000;
	{
	.reg .b32 %temp; 
	mov.b64 	{%r206, %temp}, %fd7243;
	}
	{
	.reg .b32 %temp; 
	mov.b64 	{%temp, %r207}, %fd7243;
	}
	shl.b32 	%r2074, %r205, 20;
	add.s32 	%r2075, %r2074, %r207;
	mov.b64 	%fd8106, {%r206, %r2075};
	{
	.reg .b32 %temp; 
	mov.b64 	{%temp, %r2076}, %fd327;
	}
	mov.b32 	%f121, %r2076;
	abs.f32 	%f17, %f121;
	setp.lt.f32 	%p1058, %f17, 0f4086232B;
	@%p1058 bra 	$L__BB2_223;
	setp.lt.f64 	%p1059, %fd327, 0d0000000000000000;
	add.f64 	%fd7244, %fd327, 0d7FF0000000000000;
	selp.f64 	%fd8106, 0d0000000000000000, %fd7244, %p1059;
	setp.geu.f32 	%p1060, %f17, 0f40874800;
	@%p1060 bra 	$L__BB2_223;
	shr.u32 	%r2077, %r205, 31;
	add.s32 	%r2078, %r205, %r2077;
	shr.s32 	%r2079, %r2078, 1;
	shl.b32 	%r2080, %r2079, 20;
	add.s32 	%r2081, %r207, %r2080;
	mov.b64 	%fd7245, {%r206, %r2081};
	sub.s32 	%r2082, %r205, %r2079;
	shl.b32 	%r2083, %r2082, 20;
	add.s32 	%r2084, %r2083, 1072693248;
	mov.b32 	%r2085, 0;
	mov.b64 	%fd7246, {%r2085, %r2084};
	mul.f64 	%fd8106, %fd7246, %fd7245;
$L__BB2_223:
	neg.f64 	%fd7247, %fd327;
	fma.rn.f64 	%fd7248, %fd327, 0dBFF71547652B82FE, 0d4338000000000000;
	{
	.reg .b32 %temp; 
	mov.b64 	{%r208, %temp}, %fd7248;
	}
	mov.f64 	%fd7249, 0dC338000000000000;
	add.rn.f64 	%fd7250, %fd7248, %fd7249;
	fma.rn.f64 	%fd7251, %fd7250, 0dBFE62E42FEFA39EF, %fd7247;
	fma.rn.f64 	%fd7252, %fd7250, 0dBC7ABC9E3B39803F, %fd7251;
	fma.rn.f64 	%fd7253, %fd7252, 0d3E5ADE1569CE2BDF, 0d3E928AF3FCA213EA;
	fma.rn.f64 	%fd7254, %fd7253, %fd7252, 0d3EC71DEE62401315;
	fma.rn.f64 	%fd7255, %fd7254, %fd7252, 0d3EFA01997C89EB71;
	fma.rn.f64 	%fd7256, %fd7255, %fd7252, 0d3F2A01A014761F65;
	fma.rn.f64 	%fd7257, %fd7256, %fd7252, 0d3F56C16C1852B7AF;
	fma.rn.f64 	%fd7258, %fd7257, %fd7252, 0d3F81111111122322;
	fma.rn.f64 	%fd7259, %fd7258, %fd7252, 0d3FA55555555502A1;
	fma.rn.f64 	%fd7260, %fd7259, %fd7252, 0d3FC5555555555511;
	fma.rn.f64 	%fd7261, %fd7260, %fd7252, 0d3FE000000000000B;
	fma.rn.f64 	%fd7262, %fd7261, %fd7252, 0d3FF0000000000000;
	fma.rn.f64 	%fd7263, %fd7262, %fd7252, 0d3FF0000000000000;
	{
	.reg .b32 %temp; 
	mov.b64 	{%r209, %temp}, %fd7263;
	}
	{
	.reg .b32 %temp; 
	mov.b64 	{%temp, %r210}, %fd7263;
	}
	shl.b32 	%r2086, %r208, 20;
	add.s32 	%r2087, %r2086, %r210;
	mov.b64 	%fd8107, {%r209, %r2087};
	{
	.reg .b32 %temp; 
	mov.b64 	{%temp, %r2088}, %fd7247;
	}
	mov.b32 	%f122, %r2088;
	abs.f32 	%f18, %f122;
	setp.lt.f32 	%p1061, %f18, 0f4086232B;
	@%p1061 bra 	$L__BB2_226;
	setp.gt.f64 	%p1062, %fd327, 0d0000000000000000;
	mov.f64 	%fd7264, 0d7FF0000000000000;
	sub.f64 	%fd7265, %fd7264, %fd327;
	selp.f64 	%fd8107, 0d0000000000000000, %fd7265, %p1062;
	setp.geu.f32 	%p1063, %f18, 0f40874800;
	@%p1063 bra 	$L__BB2_226;
	shr.u32 	%r2089, %r208, 31;
	add.s32 	%r2090, %r208, %r2089;
	shr.s32 	%r2091, %r2090, 1;
	shl.b32 	%r2092, %r2091, 20;
	add.s32 	%r2093, %r210, %r2092;
	mov.b64 	%fd7266, {%r209, %r2093};
	sub.s32 	%r2094, %r208, %r2091;
	shl.b32 	%r2095, %r2094, 20;
	add.s32 	%r2096, %r2095, 1072693248;
	mov.b32 	%r2097, 0;
	mov.b64 	%fd7267, {%r2097, %r2096};
	mul.f64 	%fd8107, %fd7267, %fd7266;
$L__BB2_226:
	sub.f64 	%fd7268, %fd8106, %fd8107;
	mul.f64 	%fd7269, %fd8103, %fd7268;
	div.rn.f64 	%fd7270, %fd7269, %fd326;
	add.f64 	%fd8101, %fd8101, %fd7270;
	add.s32 	%r2297, %r2297, 1;
	setp.ne.s32 	%p1064, %r2297, %r190;
	@%p1064 bra 	$L__BB2_215;
	sub.s32 	%r212, %r184, %r185;
	mov.f64 	%fd8109, 0d3FF0000000000000;
	mov.b32 	%r2301, 1;
	@%p1043 bra 	$L__BB2_230;
	mov.f64 	%fd8109, 0d3FF0000000000000;
	mov.b32 	%r2301, 1;
$L__BB2_229:
	cvt.rn.f64.u32 	%fd7274, %r2301;
	mul.f64 	%fd7275, %fd7274, 0d3FE0000000000000;
	mul.f64 	%fd7276, %fd8109, %fd7275;
	setp.gt.u32 	%p1066, %r2301, %r185;
	div.rn.f64 	%fd7277, %fd7276, %fd7274;
	selp.f64 	%fd7278, %fd7276, %fd7277, %p1066;
	setp.gt.s32 	%p1067, %r2301, %r212;
	div.rn.f64 	%fd7279, %fd7278, %fd7274;
	selp.f64 	%fd7280, %fd7278, %fd7279, %p1067;
	add.s32 	%r2100, %r2301, 1;
	cvt.rn.f64.u32 	%fd7281, %r2100;
	mul.f64 	%fd7282, %fd7281, 0d3FE0000000000000;
	mul.f64 	%fd7283, %fd7280, %fd7282;
	setp.lt.u32 	%p1068, %r2301, %r185;
	div.rn.f64 	%fd7284, %fd7283, %fd7281;
	selp.f64 	%fd7285, %fd7284, %fd7283, %p1068;
	setp.lt.s32 	%p1069, %r2301, %r212;
	div.rn.f64 	%fd7286, %fd7285, %fd7281;
	selp.f64 	%fd7287, %fd7286, %fd7285, %p1069;
	add.s32 	%r2101, %r2301, 2;
	cvt.rn.f64.u32 	%fd7288, %r2101;
	mul.f64 	%fd7289, %fd7288, 0d3FE0000000000000;
	mul.f64 	%fd7290, %fd7287, %fd7289;
	setp.gt.u32 	%p1070, %r2101, %r185;
	div.rn.f64 	%fd7291, %fd7290, %fd7288;
	selp.f64 	%fd7292, %fd7290, %fd7291, %p1070;
	setp.gt.s32 	%p1071, %r2101, %r212;
	div.rn.f64 	%fd7293, %fd7292, %fd7288;
	selp.f64 	%fd7294, %fd7292, %fd7293, %p1071;
	add.s32 	%r2102, %r2301, 3;
	cvt.rn.f64.u32 	%fd7295, %r2102;
	mul.f64 	%fd7296, %fd7295, 0d3FE0000000000000;
	mul.f64 	%fd7297, %fd7294, %fd7296;
	setp.gt.u32 	%p1072, %r2102, %r185;
	div.rn.f64 	%fd7298, %fd7297, %fd7295;
	selp.f64 	%fd7299, %fd7297, %fd7298, %p1072;
	setp.gt.s32 	%p1073, %r2102, %r212;
	div.rn.f64 	%fd7300, %fd7299, %fd7295;
	selp.f64 	%fd8109, %fd7299, %fd7300, %p1073;
	add.s32 	%r2301, %r2301, 4;
	setp.ne.s32 	%p1074, %r2102, %r189;
	@%p1074 bra 	$L__BB2_229;
$L__BB2_230:
	@%p1053 bra 	$L__BB2_232;
	cvt.rn.f64.u32 	%fd7301, %r2301;
	mul.f64 	%fd7302, %fd7301, 0d3FE0000000000000;
	mul.f64 	%fd7303, %fd8109, %fd7302;
	setp.gt.u32 	%p1076, %r2301, %r185;
	div.rn.f64 	%fd7304, %fd7303, %fd7301;
	selp.f64 	%fd7305, %fd7303, %fd7304, %p1076;
	setp.gt.s32 	%p1077, %r2301, %r212;
	div.rn.f64 	%fd7306, %fd7305, %fd7301;
	selp.f64 	%fd7307, %fd7305, %fd7306, %p1077;
	add.s32 	%r2103, %r2301, 1;
	cvt.rn.f64.u32 	%fd7308, %r2103;
	mul.f64 	%fd7309, %fd7308, 0d3FE0000000000000;
	mul.f64 	%fd7310, %fd7307, %fd7309;
	setp.lt.u32 	%p1078, %r2301, %r185;
	div.rn.f64 	%fd7311, %fd7310, %fd7308;
	selp.f64 	%fd7312, %fd7311, %fd7310, %p1078;
	setp.lt.s32 	%p1079, %r2301, %r212;
	div.rn.f64 	%fd7313, %fd7312, %fd7308;
	selp.f64 	%fd8109, %fd7313, %fd7312, %p1079;
$L__BB2_232:
	fma.rn.f64 	%fd8112, %fd8109, 0d4014000000000000, %fd8101;
$L__BB2_233:
	div.rn.f64 	%fd7314, %fd8093, %fd8094;
	mul.f64 	%fd7315, %fd8095, %fd7314;
	fma.rn.f64 	%fd8116, %fd7315, %fd8112, %fd8116;
	neg.f64 	%fd8095, %fd8095;
	add.s32 	%r2292, %r184, 1;
	add.s32 	%r2291, %r184, 2;
	setp.eq.s32 	%p1080, %r2291, 12;
	mov.u32 	%r2293, %r184;
	@%p1080 bra 	$L__BB2_242;
	bra.uni 	$L__BB2_203;
$L__BB2_234:
	mov.f64 	%fd6834, 0d3FE921FB54442D18;
	sub.f64 	%fd6835, %fd6834, %fd288;
	mul.f64 	%fd6836, %fd288, 0d3FE921FB54442D18;
	fma.rn.f64 	%fd6837, %fd288, %fd6836, %fd6835;
	mul.f64 	%fd6838, %fd288, 0dBFCACC13C97CA310;
	mul.f64 	%fd6839, %fd288, %fd6838;
	fma.rn.f64 	%fd353, %fd288, %fd6839, %fd6837;
	mul.f64 	%fd6840, %fd288, %fd288;
	mul.f64 	%fd354, %fd288, %fd6840;
	{
	.reg .b32 %temp; 
	mov.b64 	{%temp, %r2302}, %fd289;
	}
	{
	.reg .b32 %temp; 
	mov.b64 	{%r2303, %temp}, %fd289;
	}
	setp.gt.s32 	%p1010, %r2302, 1048575;
	mov.b32 	%r2304, -1023;
	mov.f64 	%fd8113, %fd289;
	@%p1010 bra 	$L__BB2_236;
	mul.f64 	%fd8113, %fd289, 0d4350000000000000;
	{
	.reg .b32 %temp; 
	mov.b64 	{%temp, %r2302}, %fd8113;
	}
	{
	.reg .b32 %temp; 
	mov.b64 	{%r2303, %temp}, %fd8113;
	}
	mov.b32 	%r2304, -1077;
$L__BB2_236:
	add.s32 	%r2027, %r2302, -1;
	setp.gt.u32 	%p1011, %r2027, 2146435070;
	@%p1011 bra 	$L__BB2_240;
	shr.u32 	%r2030, %r2302, 20;
	add.s32 	%r2305, %r2304, %r2030;
	and.b32  	%r2031, %r2302, 1048575;
	or.b32  	%r2032, %r2031, 1072693248;
	mov.b64 	%fd8114, {%r2303, %r2032};
	setp.lt.u32 	%p1013, %r2032, 1073127583;
	@%p1013 bra 	$L__BB2_239;
	{
	.reg .b32 %temp; 
	mov.b64 	{%r2033, %temp}, %fd8114;
	}
	{
	.reg .b32 %temp; 
	mov.b64 	{%temp, %r2034}, %fd8114;
	}
	add.s32 	%r2035, %r2034, -1048576;
	mov.b64 	%fd8114, {%r2033, %r2035};
	add.s32 	%r2305, %r2305, 1;
$L__BB2_239:
	add.f64 	%fd6842, %fd8114, 0dBFF0000000000000;
	add.f64 	%fd6843, %fd8114, 0d3FF0000000000000;
	rcp.approx.ftz.f64 	%fd6844, %fd6843;
	neg.f64 	%fd6845, %fd6843;
	fma.rn.f64 	%fd6846, %fd6845, %fd6844, 0d3FF0000000000000;
	fma.rn.f64 	%fd6847, %fd6846, %fd6846, %fd6846;
	fma.rn.f64 	%fd6848, %fd6847, %fd6844, %fd6844;
	mul.f64 	%fd6849, %fd6842, %fd6848;
	fma.rn.f64 	%fd6850, %fd6842, %fd6848, %fd6849;
	mul.f64 	%fd6851, %fd6850, %fd6850;
	fma.rn.f64 	%fd6852, %fd6851, 0d3EB1380B3AE80F1E, 0d3ED0EE258B7A8B04;
	fma.rn.f64 	%fd6853, %fd6852, %fd6851, 0d3EF3B2669F02676F;
	fma.rn.f64 	%fd6854, %fd6853, %fd6851, 0d3F1745CBA9AB0956;
	fma.rn.f64 	%fd6855, %fd6854, %fd6851, 0d3F3C71C72D1B5154;
	fma.rn.f64 	%fd6856, %fd6855, %fd6851, 0d3F624924923BE72D;
	fma.rn.f64 	%fd6857, %fd6856, %fd6851, 0d3F8999999999A3C4;
	fma.rn.f64 	%fd6858, %fd6857, %fd6851, 0d3FB5555555555554;
	sub.f64 	%fd6859, %fd6842, %fd6850;
	add.f64 	%fd6860, %fd6859, %fd6859;
	neg.f64 	%fd6861, %fd6850;
	fma.rn.f64 	%fd6862, %fd6861, %fd6842, %fd6860;
	mul.f64 	%fd6863, %fd6848, %fd6862;
	mul.f64 	%fd6864, %fd6851, %fd6858;
	fma.rn.f64 	%fd6865, %fd6864, %fd6850, %fd6863;
	xor.b32  	%r2036, %r2305, -2147483648;
	mov.b32 	%r2037, 1127219200;
	mov.b64 	%fd6866, {%r2036, %r2037};
	sub.f64 	%fd6867, %fd6866, %fd23;
	fma.rn.f64 	%fd6868, %fd6867, 0d3FE62E42FEFA39EF, %fd6850;
	fma.rn.f64 	%fd6869, %fd6867, 0dBFE62E42FEFA39EF, %fd6868;
	sub.f64 	%fd6870, %fd6869, %fd6850;
	sub.f64 	%fd6871, %fd6865, %fd6870;
	fma.rn.f64 	%fd6872, %fd6867, 0d3C7ABC9E3B39803F, %fd6871;
	add.f64 	%fd8115, %fd6868, %fd6872;
	bra.uni 	$L__BB2_241;
$L__BB2_240:
	fma.rn.f64 	%fd6841, %fd8113, 0d7FF0000000000000, 0d7FF0000000000000;
	{
	.reg .b32 %temp; 
	mov.b64 	{%temp, %r2028}, %fd8113;
	}
	and.b32  	%r2029, %r2028, 2147483647;
	setp.eq.s32 	%p1012, %r2029, 0;
	selp.f64 	%fd8115, 0dFFF0000000000000, %fd6841, %p1012;
$L__BB2_241:
	div.rn.f64 	%fd6873, %fd354, 0d4018000000000000;
	fma.rn.f64 	%fd6874, %fd6873, %fd8115, %fd353;
	mul.f64 	%fd6875, %fd8115, 0d4020000000000000;
	mul.f64 	%fd6876, %fd289, %fd289;
	mul.f64 	%fd6877, %fd289, %fd6876;
	mul.f64 	%fd6878, %fd289, %fd6877;
	mul.f64 	%fd6879, %fd289, %fd6878;
	div.rn.f64 	%fd6880, %fd6879, 0d404E000000000000;
	fma.rn.f64 	%fd6881, %fd6875, %fd6880, %fd6874;
	fma.rn.f64 	%fd6882, %fd6880, 0dC0234C420A50AD80, %fd6881;
	mul.f64 	%fd6883, %fd289, 0d3FE0000000000000;
	mul.f64 	%fd6884, %fd289, %fd6883;
	mul.f64 	%fd6885, %fd6884, %fd6884;
	mul.f64 	%fd6886, %fd289, %fd6885;
	mul.f64 	%fd6887, %fd289, %fd6886;
	mul.f64 	%fd6888, %fd289, %fd6887;
	div.rn.f64 	%fd6889, %fd6888, 0d406A400000000000;
	fma.rn.f64 	%fd6890, %fd6875, %fd6889, %fd6882;
	fma.rn.f64 	%fd6891, %fd6889, 0dC026EABBF1EF2768, %fd6890;
	div.rn.f64 	%fd6892, %fd289, 0d4008000000000000;
	mul.f64 	%fd6893, %fd6884, %fd6892;
	mul.f64 	%fd6894, %fd6893, %fd6893;
	mul.f64 	%fd6895, %fd289, %fd6894;
	mul.f64 	%fd6896, %fd289, %fd6895;
	mul.f64 	%fd6897, %fd289, %fd6896;
	div.rn.f64 	%fd6898, %fd6897, 0d407F800000000000;
	fma.rn.f64 	%fd6899, %fd6875, %fd6898, %fd6891;
	fma.rn.f64 	%fd6900, %fd6898, 0dC02A294FDB2DBB50, %fd6899;
	mul.f64 	%fd6901, %fd289, 0d3FD0000000000000;
	mul.f64 	%fd6902, %fd6893, %fd6901;
	mul.f64 	%fd6903, %fd6902, %fd6902;
	mul.f64 	%fd6904, %fd289, %fd6903;
	mul.f64 	%fd6905, %fd289, %fd6904;
	mul.f64 	%fd6906, %fd289, %fd6905;
	div.rn.f64 	%fd6907, %fd6906, 0d408EF00000000000;
	fma.rn.f64 	%fd6908, %fd6875, %fd6907, %fd6900;
	fma.rn.f64 	%fd6909, %fd6907, 0dC02CEE21F9C401CC, %fd6908;
	div.rn.f64 	%fd6910, %fd289, 0d4014000000000000;
	mul.f64 	%fd6911, %fd6902, %fd6910;
	mul.f64 	%fd6912, %fd6911, %fd6911;
	mul.f64 	%fd6913, %fd289, %fd6912;
	mul.f64 	%fd6914, %fd289, %fd6913;
	mul.f64 	%fd6915, %fd289, %fd6914;
	div.rn.f64 	%fd6916, %fd6915, 0d409AD00000000000;
	fma.rn.f64 	%fd6917, %fd6875, %fd6916, %fd6909;
	fma.rn.f64 	%fd6918, %fd6916, 0dC02F51082826E7FA, %fd6917;
	div.rn.f64 	%fd6919, %fd289, 0d4018000000000000;
	mul.f64 	%fd6920, %fd6911, %fd6919;
	mul.f64 	%fd6921, %fd6920, %fd6920;
	mul.f64 	%fd6922, %fd289, %fd6921;
	mul.f64 	%fd6923, %fd289, %fd6922;
	mul.f64 	%fd6924, %fd289, %fd6923;
	div.rn.f64 	%fd6925, %fd6924, 0d40A5540000000000;
	fma.rn.f64 	%fd6926, %fd6875, %fd6925, %fd6918;
	fma.rn.f64 	%fd6927, %fd6925, 0dC030B3D1E036079A, %fd6926;
	div.rn.f64 	%fd6928, %fd289, 0d401C000000000000;
	mul.f64 	%fd6929, %fd6920, %fd6928;
	mul.f64 	%fd6930, %fd6929, %fd6929;
	mul.f64 	%fd6931, %fd289, %fd6930;
	mul.f64 	%fd6932, %fd289, %fd6931;
	mul.f64 	%fd6933, %fd289, %fd6932;
	div.rn.f64 	%fd6934, %fd6933, 0d40AFE00000000000;
	fma.rn.f64 	%fd6935, %fd6875, %fd6934, %fd6927;
	fma.rn.f64 	%fd6936, %fd6934, 0dC031A109A4A33F5F, %fd6935;
	mul.f64 	%fd6937, %fd289, 0d3FC0000000000000;
	mul.f64 	%fd6938, %fd6929, %fd6937;
	mul.f64 	%fd6939, %fd6938, %fd6938;
	mul.f64 	%fd6940, %fd289, %fd6939;
	mul.f64 	%fd6941, %fd289, %fd6940;
	mul.f64 	%fd6942, %fd289, %fd6941;
	div.rn.f64 	%fd6943, %fd6942, 0d40B6B60000000000;
	fma.rn.f64 	%fd6944, %fd6875, %fd6943, %fd6936;
	fma.rn.f64 	%fd6945, %fd6943, 0dC0327612537F04AF, %fd6944;
	div.rn.f64 	%fd6946, %fd289, 0d4022000000000000;
	mul.f64 	%fd6947, %fd6938, %fd6946;
	mul.f64 	%fd6948, %fd6947, %fd6947;
	mul.f64 	%fd6949, %fd289, %fd6948;
	mul.f64 	%fd6950, %fd289, %fd6949;
	mul.f64 	%fd6951, %fd289, %fd6950;
	div.rn.f64 	%fd6952, %fd6951, 0d40BF2C0000000000;
	fma.rn.f64 	%fd6953, %fd6875, %fd6952, %fd6945;
	fma.rn.f64 	%fd6954, %fd6952, 0dC033374D76403FD2, %fd6953;
	div.rn.f64 	%fd6955, %fd289, 0d4024000000000000;
	mul.f64 	%fd6956, %fd6947, %fd6955;
	mul.f64 	%fd6957, %fd6956, %fd6956;
	mul.f64 	%fd6958, %fd289, %fd6957;
	mul.f64 	%fd6959, %fd289, %fd6958;
	mul.f64 	%fd6960, %fd289, %fd6959;
	div.rn.f64 	%fd6961, %fd6960, 0d40C4C10000000000;
	fma.rn.f64 	%fd6962, %fd6875, %fd6961, %fd6954;
	fma.rn.f64 	%fd6963, %fd6961, 0dC033E80C28E9C05F, %fd6962;
	div.rn.f64 	%fd6964, %fd289, 0d4026000000000000;
	mul.f64 	%fd6965, %fd6956, %fd6964;
	mul.f64 	%fd6966, %fd6965, %fd6965;
	mul.f64 	%fd6967, %fd289, %fd6966;
	mul.f64 	%fd6968, %fd289, %fd6967;
	mul.f64 	%fd6969, %fd289, %fd6968;
	div.rn.f64 	%fd6970, %fd6969, 0d40CAF40000000000;
	fma.rn.f64 	%fd6971, %fd6875, %fd6970, %fd6963;
	fma.rn.f64 	%fd6972, %fd6970, 0dC0348ADE30CDBC4A, %fd6971;
	div.rn.f64 	%fd6973, %fd289, 0d4028000000000000;
	mul.f64 	%fd6974, %fd6965, %fd6973;
	mul.f64 	%fd6975, %fd6974, %fd6974;
	mul.f64 	%fd6976, %fd289, %fd6975;
	mul.f64 	%fd6977, %fd289, %fd6976;
	mul.f64 	%fd6978, %fd289, %fd6977;
	div.rn.f64 	%fd6979, %fd6978, 0d40D1238000000000;
	fma.rn.f64 	%fd6980, %fd6875, %fd6979, %fd6972;
	fma.rn.f64 	%fd6981, %fd6979, 0dC03521C764042EC5, %fd6980;
	div.rn.f64 	%fd6982, %fd289, 0d402A000000000000;
	mul.f64 	%fd6983, %fd6974, %fd6982;
	mul.f64 	%fd6984, %fd6983, %fd6983;
	mul.f64 	%fd6985, %fd289, %fd6984;
	mul.f64 	%fd6986, %fd289, %fd6985;
	mul.f64 	%fd6987, %fd289, %fd6986;
	div.rn.f64 	%fd6988, %fd6987, 0d40D5690000000000;
	fma.rn.f64 	%fd6989, %fd6875, %fd6988, %fd6981;
	fma.rn.f64 	%fd6990, %fd6988, 0dC035AE644301C9E0, %fd6989;
	div.rn.f64 	%fd6991, %fd289, 0d402C000000000000;
	mul.f64 	%fd6992, %fd6983, %fd6991;
	mul.f64 	%fd6993, %fd6992, %fd6992;
	mul.f64 	%fd6994, %fd289, %fd6993;
	mul.f64 	%fd6995, %fd289, %fd6994;
	mul.f64 	%fd6996, %fd289, %fd6995;
	div.rn.f64 	%fd6997, %fd6996, 0d40DA568000000000;
	fma.rn.f64 	%fd6998, %fd6875, %fd6997, %fd6990;
	fma.rn.f64 	%fd6999, %fd6997, 0dC03632038AB9B63B, %fd6998;
	div.rn.f64 	%fd7000, %fd289, 0d402E000000000000;
	mul.f64 	%fd7001, %fd6992, %fd7000;
	mul.f64 	%fd7002, %fd7001, %fd7001;
	mul.f64 	%fd7003, %fd289, %fd7002;
	mul.f64 	%fd7004, %fd289, %fd7003;
	mul.f64 	%fd7005, %fd289, %fd7004;
	div.rn.f64 	%fd7006, %fd7005, 0d40DFF80000000000;
	fma.rn.f64 	%fd7007, %fd6875, %fd7006, %fd6999;
	fma.rn.f64 	%fd7008, %fd7006, 0dC036ADB86D5A88D0, %fd7007;
	mul.f64 	%fd7009, %fd289, 0d3FB0000000000000;
	mul.f64 	%fd7010, %fd7001, %fd7009;
	mul.f64 	%fd7011, %fd7010, %fd7010;
	mul.f64 	%fd7012, %fd289, %fd7011;
	mul.f64 	%fd7013, %fd289, %fd7012;
	mul.f64 	%fd7014, %fd289, %fd7013;
	div.rn.f64 	%fd7015, %fd7014, 0d40E32CC000000000;
	fma.rn.f64 	%fd7016, %fd6875, %fd7015, %fd7008;
	fma.rn.f64 	%fd7017, %fd7015, 0dC0372267CDB04072, %fd7016;
	div.rn.f64 	%fd7018, %fd289, 0d4031000000000000;
	mul.f64 	%fd7019, %fd7010, %fd7018;
	mul.f64 	%fd7020, %fd7019, %fd7019;
	mul.f64 	%fd7021, %fd289, %fd7020;
	mul.f64 	%fd7022, %fd289, %fd7021;
	mul.f64 	%fd7023, %fd289, %fd7022;
	div.rn.f64 	%fd7024, %fd7023, 0d40E6C38000000000;
	fma.rn.f64 	%fd7025, %fd6875, %fd7024, %fd7017;
	fma.rn.f64 	%fd7026, %fd7024, 0dC03790D2066DEB74, %fd7025;
	div.rn.f64 	%fd7027, %fd289, 0d4032000000000000;
	mul.f64 	%fd7028, %fd7019, %fd7027;
	mul.f64 	%fd7029, %fd7028, %fd7028;
	mul.f64 	%fd7030, %fd289, %fd7029;
	mul.f64 	%fd7031, %fd289, %fd7030;
	mul.f64 	%fd7032, %fd289, %fd7031;
	div.rn.f64 	%fd7033, %fd7032, 0d40EAC64000000000;
	fma.rn.f64 	%fd7034, %fd6875, %fd7033, %fd7026;
	fma.rn.f64 	%fd7035, %fd7033, 0dC037F99A421A1200, %fd7034;
	div.rn.f64 	%fd7036, %fd289, 0d4033000000000000;
	mul.f64 	%fd7037, %fd7028, %fd7036;
	mul.f64 	%fd7038, %fd7037, %fd7037;
	mul.f64 	%fd7039, %fd289, %fd7038;
	mul.f64 	%fd7040, %fd289, %fd7039;
	mul.f64 	%fd7041, %fd289, %fd7040;
	div.rn.f64 	%fd7042, %fd7041, 0d40EF3B0000000000;
	fma.rn.f64 	%fd7043, %fd6875, %fd7042, %fd7035;
	fma.rn.f64 	%fd7044, %fd7042, 0dC0385D4C13BC3D4E, %fd7043;
	div.rn.f64 	%fd7045, %fd289, 0d4034000000000000;
	mul.f64 	%fd7046, %fd7037, %fd7045;
	mul.f64 	%fd7047, %fd7046, %fd7046;
	mul.f64 	%fd7048, %fd289, %fd7047;
	mul.f64 	%fd7049, %fd289, %fd7048;
	mul.f64 	%fd7050, %fd289, %fd7049;
	div.rn.f64 	%fd7051, %fd7050, 0d40F213E000000000;
	fma.rn.f64 	%fd7052, %fd6875, %fd7051, %fd7044;
	fma.rn.f64 	%fd8116, %fd7051, 0dC038BC5FC96EAA51, %fd7052;
$L__BB2_242:
	fma.rn.f64 	%fd7994, %fd36, %fd8116, %fd287;
	add.s32 	%r2243, %r2243, 1;
	setp.ne.s32 	%p1083, %r2243, %r741;
	@%p1083 bra 	$L__BB2_21;
	add.f64 	%fd8119, %fd7994, %fd7994;
$L__BB2_244:
	div.rn.f64 	%fd7351, %fd8119, %fd8117;
	ld.global.f64 	%fd7352, [%rd13];
	div.rn.f64 	%fd7353, %fd7351, %fd7352;
	mul.f64 	%fd7354, %fd8121, %fd7353;
	mul.f64 	%fd8120, %fd7354, 0d3FE0000000000000;
	bra.uni 	$L__BB2_246;
$L__BB2_245:
	ld.global.f64 	%fd8122, [%rd4];
	mov.f64 	%fd8120, 0d0000000000000000;
	mov.f64 	%fd8121, %fd8120;
$L__BB2_246:
	sub.f64 	%fd7357, %fd8122, %fd8121;
	mul.f64 	%fd375, %fd7357, 0d3FE0000000000000;
	setp.lt.s32 	%p1084, %r741, 1;
	mov.f64 	%fd8153, 0d0000000000000000;
	@%p1084 bra 	$L__BB2_302;
	mul.lo.s32 	%r229, %r741, 100;
	mad.lo.s32 	%r2117, %r752, 70, %r1;
	mul.wide.s32 	%rd123, %r2117, 8;
	add.s64 	%rd124, %rd6, %rd123;
	ld.global.f64 	%fd376, [%rd124];
	ld.global.f64 	%fd7359, [%rd12];
	mul.f64 	%fd377, %fd7359, %fd7359;
	mov.b32 	%r2118, 1127219200;
	mov.b32 	%r2119, -2147483648;
	mov.b64 	%fd378, {%r2119, %r2118};
	mov.f64 	%fd7360, 0d4338000000000007;
	{
	.reg .b32 %temp; 
	mov.b64 	{%r2120, %temp}, %fd7360;
	}
	mov.f64 	%fd7361, 0dC338000000000000;
	add.rn.f64 	%fd7362, %fd7360, %fd7361;
	fma.rn.f64 	%fd7363, %fd7362, 0dBFE62E42FEFA39EF, 0d4014000000000000;
	fma.rn.f64 	%fd7364, %fd7362, 0dBC7ABC9E3B39803F, %fd7363;
	fma.rn.f64 	%fd7365, %fd7364, 0d3E5ADE1569CE2BDF, 0d3E928AF3FCA213EA;
	fma.rn.f64 	%fd7366, %fd7365, %fd7364, 0d3EC71DEE62401315;
	fma.rn.f64 	%fd7367, %fd7366, %fd7364, 0d3EFA01997C89EB71;
	fma.rn.f64 	%fd7368, %fd7367, %fd7364, 0d3F2A01A014761F65;
	fma.rn.f64 	%fd7369, %fd7368, %fd7364, 0d3F56C16C1852B7AF;
	fma.rn.f64 	%fd7370, %fd7369, %fd7364, 0d3F81111111122322;
	fma.rn.f64 	%fd7371, %fd7370, %fd7364, 0d3FA55555555502A1;
	fma.rn.f64 	%fd7372, %fd7371, %fd7364, 0d3FC5555555555511;
	fma.rn.f64 	%fd7373, %fd7372, %fd7364, 0d3FE000000000000B;
	fma.rn.f64 	%fd7374, %fd7373, %fd7364, 0d3FF0000000000000;
	fma.rn.f64 	%fd7375, %fd7374, %fd7364, 0d3FF0000000000000;
	{
	.reg .b32 %temp; 
	mov.b64 	{%r2121, %temp}, %fd7375;
	}
	{
	.reg .b32 %temp; 
	mov.b64 	{%temp, %r2122}, %fd7375;
	}
	shl.b32 	%r2123, %r2120, 20;
	add.s32 	%r2124, %r2123, %r2122;
	mov.b64 	%fd7376, {%r2121, %r2124};
	mov.f64 	%fd7377, 0d4014000000000000;
	{
	.reg .b32 %temp; 
	mov.b64 	{%temp, %r2125}, %fd7377;
	}
	mov.b32 	%f124, %r2125;
	abs.f32 	%f125, %f124;
	setp.lt.f32 	%p1085, %f125, 0f4086232B;
	setp.geu.f32 	%p1086, %f125, 0f40874800;
	shr.u32 	%r2126, %r2120, 31;
	add.s32 	%r2127, %r2120, %r2126;
	shr.s32 	%r2128, %r2127, 1;
	shl.b32 	%r2129, %r2128, 20;
	add.s32 	%r2130, %r2122, %r2129;
	mov.b64 	%fd7378, {%r2121, %r2130};
	sub.s32 	%r2131, %r2120, %r2128;
	shl.b32 	%r2132, %r2131, 20;
	add.s32 	%r2133, %r2132, 1072693248;
	mov.b32 	%r2306, 0;
	mov.b64 	%fd7379, {%r2306, %r2133};
	mul.f64 	%fd7380, %fd7379, %fd7378;
	and.b32  	%r230, %r2125, 2147483647;
	{
	.reg .b32 %temp; 
	mov.b64 	{%r2134, %temp}, %fd7377;
	}
	mov.b64 	%fd379, {%r2134, %r230};
	setp.lt.u32 	%p1087, %r230, 1072693248;
	{
	.reg .b32 %temp; 
	mov.b64 	{%temp, %r231}, %fd379;
	}
	fma.rn.f64 	%fd7381, %fd379, 0d3FF71547652B82FE, 0d4338000000000000;
	{
	.reg .b32 %temp; 
	mov.b64 	{%r2135, %temp}, %fd7381;
	}
	add.s32 	%r2136, %r2135, -1;
	add.rn.f64 	%fd7382, %fd7381, %fd7361;
	fma.rn.f64 	%fd7383, %fd7382, 0dBFE62E42FEFA39EF, %fd379;
	fma.rn.f64 	%fd7384, %fd7382, 0dBC7ABC9E3B39803F, %fd7383;
	shl.b32 	%r2137, %r231, 1;
	setp.lt.u32 	%p1088, %r2137, 2142496327;
	selp.f64 	%fd7385, %fd379, %fd7384, %p1088;
	selp.b32 	%r2138, 0, %r2136, %p1088;
	fma.rn.f64 	%fd7386, %fd7385, 0d3E21F4076ACD15B6, 0d3E5AF86D8EBD13CD;
	fma.rn.f64 	%fd7387, %fd7386, %fd7385, 0d3E927E5092BA033D;
	fma.rn.f64 	%fd7388, %fd7387, %fd7385, 0d3EC71DDE6C5F9DA1;
	fma.rn.f64 	%fd7389, %fd7388, %fd7385, 0d3EFA01A018D034E6;
	fma.rn.f64 	%fd7390, %fd7389, %fd7385, 0d3F2A01A01B3B6940;
	fma.rn.f64 	%fd7391, %fd7390, %fd7385, 0d3F56C16C16C1B5DD;
	fma.rn.f64 	%fd7392, %fd7391, %fd7385, 0d3F8111111110F74D;
	fma.rn.f64 	%fd7393, %fd7392, %fd7385, 0d3FA555555555554D;
	fma.rn.f64 	%fd7394, %fd7393, %fd7385, 0d3FC5555555555557;
	fma.rn.f64 	%fd7395, %fd7394, %fd7385, 0d3FE0000000000000;
	mul.f64 	%fd7396, %fd7385, %fd7395;
	fma.rn.f64 	%fd7397, %fd7396, %fd7385, %fd7385;
	setp.eq.s32 	%p1089, %r2138, 1024;
	shl.b32 	%r2139, %r2138, 20;
	add.s32 	%r2140, %r2139, 1072693248;
	selp.b32 	%r2141, 2145386496, %r2140, %p1089;
	mov.b64 	%fd7398, {%r2306, %r2141};
	mov.b32 	%r2142, 1071644672;
	mov.b64 	%fd7399, {%r2306, %r2142};
	sub.f64 	%fd7400, %fd7398, %fd7399;
	fma.rn.f64 	%fd7401, %fd7397, %fd7398, %fd7400;
	add.f64 	%fd7402, %fd7401, %fd7401;
	selp.f64 	%fd7403, %fd7402, %fd7401, %p1089;
	setp.eq.s32 	%p1090, %r2137, 0;
	selp.f64 	%fd7404, %fd379, %fd7403, %p1090;
	fma.rn.f64 	%fd7405, %fd7404, 0d4000000000000000, 0d3FF0000000000000;
	div.rn.f64 	%fd7406, %fd7404, %fd7405;
	add.f64 	%fd7407, %fd7404, %fd7406;
	setp.ge.f64 	%p1091, %fd379, 0d408633CE8FB9F87E;
	selp.f64 	%fd7408, 0d7FF0000000000000, %fd7407, %p1091;
	mul.f64 	%fd7409, %fd379, %fd379;
	fma.rn.f64 	%fd7410, %fd7409, 0d3D6B4C75AB274C53, 0d3DE611A561D87DEF;
	fma.rn.f64 	%fd7411, %fd7410, %fd7409, 0d3E5AE64671B18F5C;
	fma.rn.f64 	%fd7412, %fd7411, %fd7409, 0d3EC71DE3A465B1E4;
	fma.rn.f64 	%fd7413, %fd7412, %fd7409, 0d3F2A01A01A02899D;
	fma.rn.f64 	%fd7414, %fd7413, %fd7409, 0d3F811111111110A6;
	fma.rn.f64 	%fd7415, %fd7414, %fd7409, 0d3FC5555555555556;
	mul.f64 	%fd7416, %fd7409, %fd7415;
	fma.rn.f64 	%fd7417, %fd7416, %fd379, %fd379;
	fma.rn.f64 	%fd7418, %fd7384, 0d3E5ADE1569CE2BDF, 0d3E928AF3FCA213EA;
	fma.rn.f64 	%fd7419, %fd7418, %fd7384, 0d3EC71DEE62401315;
	fma.rn.f64 	%fd7420, %fd7419, %fd7384, 0d3EFA01997C89EB71;
	fma.rn.f64 	%fd7421, %fd7420, %fd7384, 0d3F2A01A014761F65;
	fma.rn.f64 	%fd7422, %fd7421, %fd7384, 0d3F56C16C1852B7AF;
	fma.rn.f64 	%fd7423, %fd7422, %fd7384, 0d3F81111111122322;
	fma.rn.f64 	%fd7424, %fd7423, %fd7384, 0d3FA55555555502A1;
	fma.rn.f64 	%fd7425, %fd7424, %fd7384, 0d3FC5555555555511;
	fma.rn.f64 	%fd7426, %fd7425, %fd7384, 0d3FE000000000000B;
	fma.rn.f64 	%fd7427, %fd7426, %fd7384, 0d3FF0000000000000;
	fma.rn.f64 	%fd7428, %fd7427, %fd7384, 0d3FF0000000000000;
	shl.b32 	%r2143, %r2135, 20;
	{
	.reg .b32 %temp; 
	mov.b64 	{%r2144, %temp}, %fd7428;
	}
	{
	.reg .b32 %temp; 
	mov.b64 	{%temp, %r2145}, %fd7428;
	}
	add.s32 	%r2146, %r2143, %r2145;
	add.s32 	%r2147, %r2146, -2097152;
	mov.b64 	%fd380, {%r2144, %r2147};
	neg.f64 	%fd381, %fd380;
	add.f64 	%fd7429, %fd379, %fd379;
	cvt.rn.f32.f64 	%f126, %fd7429;
	mul.f32 	%f127, %f126, 0f3FB8AA3B;
	cvt.rni.f32.f32 	%f19, %f127;
	cvt.f64.f32 	%fd7430, %f19;
	fma.rn.f64 	%fd7431, %fd7430, 0dBFE62E42FEFA39EF, %fd7429;
	fma.rn.f64 	%fd7432, %fd7431, 0d3E5AE904A4741B81, 0d3E928A27F89B6999;
	fma.rn.f64 	%fd7433, %fd7432, %fd7431, 0d3EC71DE715FF7E07;
	fma.rn.f64 	%fd7434, %fd7433, %fd7431, 0d3EFA019A6B0AC45A;
	fma.rn.f64 	%fd7435, %fd7434, %fd7431, 0d3F2A01A017EED94F;
	fma.rn.f64 	%fd7436, %fd7435, %fd7431, 0d3F56C16C17F2A71B;
	fma.rn.f64 	%fd7437, %fd7436, %fd7431, 0d3F811111111173C4;
	fma.rn.f64 	%fd7438, %fd7437, %fd7431, 0d3FA555555555211A;
	fma.rn.f64 	%fd7439, %fd7438, %fd7431, 0d3FC5555555555540;
	fma.rn.f64 	%fd7440, %fd7439, %fd7431, 0d3FE0000000000005;
	mul.f64 	%fd7441, %fd7431, %fd7440;
	fma.rn.f64 	%fd7442, %fd7441, %fd7431, %fd7431;
	neg.f64 	%fd382, %fd7442;
	selp.f64 	%fd7443, 0d7FF0000000000000, %fd7380, %p1086;
	selp.f64 	%fd383, %fd7376, %fd7443, %p1085;
	selp.f64 	%fd7444, %fd7417, %fd7408, %p1087;
	abs.f64 	%fd7445, %fd7444;
	mul.f64 	%fd384, %fd7445, 0d3FE0000000000000;
	abs.f64 	%fd385, %fd383;
	neg.f64 	%fd386, %fd385;
	mov.f64 	%fd8153, 0d0000000000000000;
$L__BB2_248:
	add.s32 	%r2148, %r2306, %r229;
	mul.wide.u32 	%rd125, %r2148, 8;
	add.s64 	%rd126, %rd2, %rd125;
	ld.global.f64 	%fd7446, [%rd126];
	add.f64 	%fd7447, %fd7446, 0d3FF0000000000000;
	fma.rn.f64 	%fd7448, %fd375, %fd7447, %fd8121;
	mul.f64 	%fd7449, %fd7448, %fd7448;
	sub.f64 	%fd7450, %fd377, %fd7449;
	sqrt.rn.f64 	%fd7451, %fd7450;
	mul.f64 	%fd7452, %fd376, %fd7451;
	mul.f64 	%fd7453, %fd7452, 0d4010000000000000;
	add.s64 	%rd127, %rd1, %rd125;
	ld.global.f64 	%fd388, [%rd127];
	fma.rn.f64 	%fd389, %fd388, %fd7453, %fd8153;
	add.f64 	%fd390, %fd7452, %fd7452;
	mul.f64 	%fd391, %fd390, 0d3FE0000000000000;
	setp.leu.f64 	%p1092, %fd390, 0d4020000000000000;
	@%p1092 bra 	$L__BB2_253;
	neg.f64 	%fd7936, %fd390;
	fma.rn.f64 	%fd7937, %fd390, 0dBFF71547652B82FE, 0d4338000000000000;
	{
	.reg .b32 %temp; 
	mov.b64 	{%r233, %temp}, %fd7937;
	}
	mov.f64 	%fd7938, 0dC338000000000000;
	add.rn.f64 	%fd7939, %fd7937, %fd7938;
	fma.rn.f64 	%fd7940, %fd7939, 0dBFE62E42FEFA39EF, %fd7936;
	fma.rn.f64 	%fd7941, %fd7939, 0dBC7ABC9E3B39803F, %fd7940;
	fma.rn.f64 	%fd7942, %fd7941, 0d3E5ADE1569CE2BDF, 0d3E928AF3FCA213EA;
	fma.rn.f64 	%fd7943, %fd7942, %fd7941, 0d3EC71DEE62401315;
	fma.rn.f64 	%fd7944, %fd7943, %fd7941, 0d3EFA01997C89EB71;
	fma.rn.f64 	%fd7945, %fd7944, %fd7941, 0d3F2A01A014761F65;
	fma.rn.f64 	%fd7946, %fd7945, %fd7941, 0d3F56C16C1852B7AF;
	fma.rn.f64 	%fd7947, %fd7946, %fd7941, 0d3F81111111122322;
	fma.rn.f64 	%fd7948, %fd7947, %fd7941, 0d3FA55555555502A1;
	fma.rn.f64 	%fd7949, %fd7948, %fd7941, 0d3FC5555555555511;
	fma.rn.f64 	%fd7950, %fd7949, %fd7941, 0d3FE000000000000B;
	fma.rn.f64 	%fd7951, %fd7950, %fd7941, 0d3FF0000000000000;
	fma.rn.f64 	%fd7952, %fd7951, %fd7941, 0d3FF0000000000000;
	{
	.reg .b32 %temp; 
	mov.b64 	{%r234, %temp}, %fd7952;
	}
	{
	.reg .b32 %temp; 
	mov.b64 	{%temp, %r235}, %fd7952;
	}
	shl.b32 	%r2228, %r233, 20;
	add.s32 	%r2229, %r2228, %r235;
	mov.b64 	%fd8124, {%r234, %r2229};
	{
	.reg .b32 %temp; 
	mov.b64 	{%temp, %r2230}, %fd7936;
	}
	mov.b32 	%f132, %r2230;
	abs.f32 	%f20, %f132;
	setp.lt.f32 	%p1165, %f20, 0f4086232B;
	@%p1165 bra 	$L__BB2_252;
	setp.geu.f32 	%p1166, %f20, 0f40874800;
	mov.f64 	%fd8124, 0d0000000000000000;
	@%p1166 bra 	$L__BB2_252;
	shr.u32 	%r2231, %r233, 31;
	add.s32 	%r2232, %r233, %r2231;
	shr.s32 	%r2233, %r2232, 1;
	shl.b32 	%r2234, %r2233, 20;
	add.s32 	%r2235, %r235, %r2234;
	mov.b64 	%fd7954, {%r234, %r2235};
	sub.s32 	%r2236, %r233, %r2233;
	shl.b32 	%r2237, %r2236, 20;
	add.s32 	%r2238, %r2237, 1072693248;
	mov.b32 	%r2239, 0;
	mov.b64 	%fd7955, {%r2239, %r2238};
	mul.f64 	%fd8124, %fd7955, %fd7954;
$L__BB2_252:
	mov.f64 	%fd7956, 0d3FF921F9F01B866E;
	div.rn.f64 	%fd7957, %fd7956, %fd390;
	sqrt.rn.f64 	%fd7958, %fd7957;
	mul.f64 	%fd7959, %fd7958, %fd8124;
	mov.f64 	%fd7960, 0dBFFA000000000000;
	div.rn.f64 	%fd7961, %fd7960, %fd390;
	add.f64 	%fd7962, %fd7961, 0d3FF0000000000000;
	mul.f64 	%fd7963, %fd390, %fd390;
	mov.f64 	%fd7964, 0d4014880000000000;
	div.rn.f64 	%fd7965, %fd7964, %fd7963;
	add.f64 	%fd7966, %fd7962, %fd7965;
	mul.f64 	%fd7967, %fd390, %fd7963;
	mov.f64 	%fd7968, 0dC03629C000000000;
	div.rn.f64 	%fd7969, %fd7968, %fd7967;
	add.f64 	%fd7970, %fd7966, %fd7969;
	mul.f64 	%fd8152, %fd7970, %fd7959;
	bra.uni 	$L__BB2_301;
$L__BB2_253:
	setp.geu.f64 	%p1093, %fd390, 0d3FA999999999999A;
	@%p1093 bra 	$L__BB2_293;
	setp.gt.u32 	%p1098, %r231, 1082536910;
	mov.f64 	%fd8125, 0d7FF0000000000000;
	@%p1098 bra 	$L__BB2_256;
	rcp.approx.ftz.f64 	%fd7674, %fd380;
	fma.rn.f64 	%fd7675, %fd381, %fd7674, 0d3FF0000000000000;
	fma.rn.f64 	%fd7676, %fd7675, %fd7675, %fd7675;
	fma.rn.f64 	%fd7677, %fd7676, %fd7674, %fd7674;
	fma.rn.f64 	%fd8125, %fd7677, 0d3FB0000000000000, %fd380;
$L__BB2_256:
	setp.leu.f64 	%p1099, %fd385, 0d3FF0000000000000;
	add.f64 	%fd398, %fd8125, %fd8125;
	mov.f64 	%fd8126, %fd385;
	@%p1099 bra 	$L__BB2_258;
	setp.eq.f64 	%p1100, %fd385, 0d7FF0000000000000;
	rcp.approx.ftz.f64 	%fd7678, %fd385;
	fma.rn.f64 	%fd7679, %fd386, %fd7678, 0d3FF0000000000000;
	fma.rn.f64 	%fd7680, %fd7679, %fd7679, %fd7679;
	fma.rn.f64 	%fd7681, %fd7680, %fd7678, %fd7678;
	selp.f64 	%fd8126, 0d0000000000000000, %fd7681, %p1100;
$L__BB2_258:
	setp.gt.f64 	%p1101, %fd385, 0d3FF0000000000000;
	setp.ltu.f64 	%p1102, %fd379, 0d3FE4F92224DD2F1A;
	mul.f64 	%fd7683, %fd8126, %fd8126;
	fma.rn.f64 	%fd7684, %fd7683, 0dBEF53E1D2A25FF7E, 0d3F2D3B63DBB65B49;
	fma.rn.f64 	%fd7685, %fd7684, %fd7683, 0dBF5312788DDE082E;
	fma.rn.f64 	%fd7686, %fd7685, %fd7683, 0d3F6F9690C8249315;
	fma.rn.f64 	%fd7687, %fd7686, %fd7683, 0dBF82CF5AABC7CF0D;
	fma.rn.f64 	%fd7688, %fd7687, %fd7683, 0d3F9162B0B2A3BFDE;
	fma.rn.f64 	%fd7689, %fd7688, %fd7683, 0dBF9A7256FEB6FC6B;
	fma.rn.f64 	%fd7690, %fd7689, %fd7683, 0d3FA171560CE4A489;
	fma.rn.f64 	%fd7691, %fd7690, %fd7683, 0dBFA4F44D841450E4;
	fma.rn.f64 	%fd7692, %fd7691, %fd7683, 0d3FA7EE3D3F36BB95;
	fma.rn.f64 	%fd7693, %fd7692, %fd7683, 0dBFAAD32AE04A9FD1;
	fma.rn.f64 	%fd7694, %fd7693, %fd7683, 0d3FAE17813D66954F;
	fma.rn.f64 	%fd7695, %fd7694, %fd7683, 0dBFB11089CA9A5BCD;
	fma.rn.f64 	%fd7696, %fd7695, %fd7683, 0d3FB3B12B2DB51738;
	fma.rn.f64 	%fd7697, %fd7696, %fd7683, 0dBFB745D022F8DC5C;
	fma.rn.f64 	%fd7698, %fd7697, %fd7683, 0d3FBC71C709DFE927;
	fma.rn.f64 	%fd7699, %fd7698, %fd7683, 0dBFC2492491FA1744;
	fma.rn.f64 	%fd7700, %fd7699, %fd7683, 0d3FC99999999840D2;
	fma.rn.f64 	%fd7701, %fd7700, %fd7683, 0dBFD555555555544C;
	mul.f64 	%fd7702, %fd7683, %fd7701;
	fma.rn.f64 	%fd7703, %fd7702, %fd8126, %fd8126;
	mov.f64 	%fd7704, 0d3FF921FB54442D18;
	sub.f64 	%fd7705, %fd7704, %fd7703;
	selp.f64 	%fd7706, %fd7705, %fd7703, %p1101;
	copysign.f64 	%fd401, %fd383, %fd7706;
	div.rn.f64 	%fd7707, %fd384, %fd398;
	div.rn.f64 	%fd7708, %fd7707, %fd398;
	add.f64 	%fd402, %fd7708, %fd401;
	mov.f64 	%fd8127, 0dC2425481C98E8ABB;
	@%p1102 bra 	$L__BB2_260;
	setp.gt.u32 	%p1103, %r230, 1077088193;
	ex2.approx.ftz.f32 	%f128, %f19;
	cvt.f64.f32 	%fd7709, %f128;
	mov.f64 	%fd7710, 0d3FF0000000000000;
	sub.f64 	%fd7711, %fd7710, %fd7709;
	fma.rn.f64 	%fd7712, %fd382, %fd7709, %fd7711;
	mov.f64 	%fd7713, 0d4000000000000000;
	sub.f64 	%fd7714, %fd7713, %fd7712;
	rcp.approx.ftz.f64 	%fd7715, %fd7714;
	neg.f64 	%fd7716, %fd7714;
	fma.rn.f64 	%fd7717, %fd7716, %fd7715, 0d3FF0000000000000;
	fma.rn.f64 	%fd7718, %fd7717, %fd7717, %fd7717;
	fma.rn.f64 	%fd7719, %fd7718, %fd7715, %fd7715;
	fma.rn.f64 	%fd7720, %fd7719, 0dC000000000000000, 0d3FF0000000000000;
	abs.f64 	%fd7721, %fd7720;
	selp.f64 	%fd8127, 0d3FF0000000000000, %fd7721, %p1103;
$L__BB2_260:
	mul.f64 	%fd7724, %fd390, %fd8127;
	add.f64 	%fd7725, %fd402, 0dBFE921F9F01B866E;
	sub.f64 	%fd7726, %fd7725, %fd7724;
	mul.f64 	%fd7727, %fd390, %fd390;
	add.f64 	%fd7728, %fd401, 0dBFE921F9F01B866E;
	mul.f64 	%fd8129, %fd390, %fd7727;
	mul.f64 	%fd7729, %fd8129, 0dC014000000000000;
	div.rn.f64 	%fd7730, %fd7729, 0d4018000000000000;
	fma.rn.f64 	%fd7731, %fd7727, %fd7728, %fd7730;
	add.f64 	%fd8152, %fd7731, %fd7726;
	mov.f64 	%fd8131, 0dBFF0000000000000;
	mov.f64 	%fd8130, 0d4018000000000000;
	mov.b32 	%r2308, 1;
	mov.b32 	%r2307, 2;
	mov.b32 	%r2309, 0;
$L__BB2_261:
	mov.u32 	%r238, %r2308;
	shr.u32 	%r239, %r238, 1;
	add.s32 	%r2165, %r238, 3;
	cvt.rn.f64.u32 	%fd7732, %r2165;
	mul.f64 	%fd8130, %fd8130, %fd7732;
	mul.f64 	%fd8129, %fd390, %fd8129;
	and.b32  	%r2166, %r238, 1;
	setp.eq.b32 	%p1104, %r2166, 1;
	not.pred 	%p1105, %p1104;
	@%p1105 bra 	$L__BB2_273;
	and.b32  	%r240, %r238, 3;
	and.b32  	%r241, %r238, 2147483644;
	mov.f64 	%fd8148, 0d0000000000000000;
	mov.b32 	%r2310, 0;
$L__BB2_263:
	setp.lt.u32 	%p1106, %r2309, 3;
	shl.b32 	%r2169, %r2310, 1;
	sub.s32 	%r2170, %r238, %r2169;
	cvt.rn.f64.s32 	%fd414, %r2170;
	mul.f64 	%fd415, %fd414, 0d4014000000000000;
	sub.s32 	%r246, %r238, %r2310;
	mov.f64 	%fd8134, 0d3FF0000000000000;
	mov.b32 	%r2312, 1;
	@%p1106 bra 	$L__BB2_267;
	mov.f64 	%fd8134, 0d3FF0000000000000;
	mov.b32 	%r2311, 0;
$L__BB2_265:
	add.s32 	%r2172, %r2311, 1;
	cvt.rn.f64.u32 	%fd7736, %r2172;
	mul.f64 	%fd7737, %fd7736, 0d3FE0000000000000;
	mul.f64 	%fd7738, %fd8134, %fd7737;
	setp.gt.u32 	%p1107, %r2172, %r2310;
	div.rn.f64 	%fd7739, %fd7738, %fd7736;
	selp.f64 	%fd7740, %fd7738, %fd7739, %p1107;
	setp.gt.s32 	%p1108, %r2172, %r246;
	div.rn.f64 	%fd7741, %fd7740, %fd7736;
	selp.f64 	%fd7742, %fd7740, %fd7741, %p1108;
	add.s32 	%r2173, %r2311, 2;
	cvt.rn.f64.u32 	%fd7743, %r2173;
	mul.f64 	%fd7744, %fd7743, 0d3FE0000000000000;
	mul.f64 	%fd7745, %fd7742, %fd7744;
	setp.lt.u32 	%p1109, %r2172, %r2310;
	div.rn.f64 	%fd7746, %fd7745, %fd7743;
	selp.f64 	%fd7747, %fd7746, %fd7745, %p1109;
	setp.lt.s32 	%p1110, %r2172, %r246;
	div.rn.f64 	%fd7748, %fd7747, %fd7743;
	selp.f64 	%fd7749, %fd7748, %fd7747, %p1110;
	add.s32 	%r2174, %r2311, 3;
	cvt.rn.f64.u32 	%fd7750, %r2174;
	mul.f64 	%fd7751, %fd7750, 0d3FE0000000000000;
	mul.f64 	%fd7752, %fd7749, %fd7751;
	setp.gt.u32 	%p1111, %r2174, %r2310;
	div.rn.f64 	%fd7753, %fd7752, %fd7750;
	selp.f64 	%fd7754, %fd7752, %fd7753, %p1111;
	setp.gt.s32 	%p1112, %r2174, %r246;
	div.rn.f64 	%fd7755, %fd7754, %fd7750;
	selp.f64 	%fd7756, %fd7754, %fd7755, %p1112;
	add.s32 	%r2311, %r2311, 4;
	cvt.rn.f64.u32 	%fd7757, %r2311;
	mul.f64 	%fd7758, %fd7757, 0d3FE0000000000000;
	mul.f64 	%fd7759, %fd7756, %fd7758;
	setp.gt.u32 	%p1113, %r2311, %r2310;
	div.rn.f64 	%fd7760, %fd7759, %fd7757;
	selp.f64 	%fd7761, %fd7759, %fd7760, %p1113;
	setp.gt.s32 	%p1114, %r2311, %r246;
	div.rn.f64 	%fd7762, %fd7761, %fd7757;
	selp.f64 	%fd8134, %fd7761, %fd7762, %p1114;
	setp.ne.s32 	%p1115, %r2311, %r241;
	@%p1115 bra 	$L__BB2_265;
	add.s32 	%r2312, %r2311, 1;
$L__BB2_267:
	setp.eq.s32 	%p1116, %r240, 1;
	cvt.rn.f64.u32 	%fd7763, %r2312;
	mul.f64 	%fd7764, %fd7763, 0d3FE0000000000000;
	mul.f64 	%fd7765, %fd8134, %fd7764;
	setp.gt.u32 	%p1117, %r2312, %r2310;
	div.rn.f64 	%fd7766, %fd7765, %fd7763;
	selp.f64 	%fd7767, %fd7765, %fd7766, %p1117;
	setp.gt.s32 	%p1118, %r2312, %r246;
	div.rn.f64 	%fd7768, %fd7767, %fd7763;
	selp.f64 	%fd8135, %fd7767, %fd7768, %p1118;
	@%p1116 bra 	$L__BB2_269;
	add.s32 	%r2175, %r2312, 1;
	cvt.rn.f64.u32 	%fd7769, %r2175;
	mul.f64 	%fd7770, %fd7769, 0d3FE0000000000000;
	mul.f64 	%fd7771, %fd8135, %fd7770;
	setp.lt.u32 	%p1119, %r2312, %r2310;
	div.rn.f64 	%fd7772, %fd7771, %fd7769;
	selp.f64 	%fd7773, %fd7772, %fd7771, %p1119;
	setp.lt.s32 	%p1120, %r2312, %r246;
	div.rn.f64 	%fd7774, %fd7773, %fd7769;
	selp.f64 	%fd7775, %fd7774, %fd7773, %p1120;
	add.s32 	%r2176, %r2312, 2;
	cvt.rn.f64.u32 	%fd7776, %r2176;
	mul.f64 	%fd7777, %fd7776, 0d3FE0000000000000;
	mul.f64 	%fd7778, %fd7775, %fd7777;
	setp.gt.u32 	%p1121, %r2176, %r2310;
	div.rn.f64 	%fd7779, %fd7778, %fd7776;
	selp.f64 	%fd7780, %fd7778, %fd7779, %p1121;
	setp.gt.s32 	%p1122, %r2176, %r246;
	div.rn.f64 	%fd7781, %fd7780, %fd7776;
	selp.f64 	%fd8135, %fd7780, %fd7781, %p1122;
$L__BB2_269:
	fma.rn.f64 	%fd7782, %fd415, 0d3FF71547652B82FE, 0d4338000000000000;
	{
	.reg .b32 %temp; 
	mov.b64 	{%r251, %temp}, %fd7782;
	}
	mov.f64 	%fd7783, 0dC338000000000000;
	add.rn.f64 	%fd7784, %fd7782, %fd7783;
	fma.rn.f64 	%fd7785, %fd7784, 0dBFE62E42FEFA39EF, %fd415;
	fma.rn.f64 	%fd7786, %fd7784, 0dBC7ABC9E3B39803F, %fd7785;
	fma.rn.f64 	%fd7787, %fd7786, 0d3E5ADE1569CE2BDF, 0d3E928AF3FCA213EA;
	fma.rn.f64 	%fd7788, %fd7787, %fd7786, 0d3EC71DEE62401315;
	fma.rn.f64 	%fd7789, %fd7788, %fd7786, 0d3EFA01997C89EB71;
	fma.rn.f64 	%fd7790, %fd7789, %fd7786, 0d3F2A01A014761F65;
	fma.rn.f64 	%fd7791, %fd7790, %fd7786, 0d3F56C16C1852B7AF;
	fma.rn.f64 	%fd7792, %fd7791, %fd7786, 0d3F81111111122322;
	fma.rn.f64 	%fd7793, %fd7792, %fd7786, 0d3FA55555555502A1;
	fma.rn.f64 	%fd7794, %fd7793, %fd7786, 0d3FC5555555555511;
	fma.rn.f64 	%fd7795, %fd7794, %fd7786, 0d3FE000000000000B;
	fma.rn.f64 	%fd7796, %fd7795, %fd7786, 0d3FF0000000000000;
	fma.rn.f64 	%fd7797, %fd7796, %fd7786, 0d3FF0000000000000;
	{
	.reg .b32 %temp; 
	mov.b64 	{%r252, %temp}, %fd7797;
	}
	{
	.reg .b32 %temp; 
	mov.b64 	{%temp, %r253}, %fd7797;
	}
	shl.b32 	%r2177, %r251, 20;
	add.s32 	%r2178, %r2177, %r253;
	mov.b64 	%fd8136, {%r252, %r2178};
	{
	.reg .b32 %temp; 
	mov.b64 	{%temp, %r2179}, %fd415;
	}
	mov.b32 	%f129, %r2179;
	abs.f32 	%f21, %f129;
	setp.lt.f32 	%p1123, %f21, 0f4086232B;
	@%p1123 bra 	$L__BB2_272;
	setp.lt.f64 	%p1124, %fd415, 0d0000000000000000;
	add.f64 	%fd7798, %fd415, 0d7FF0000000000000;
	selp.f64 	%fd8136, 0d0000000000000000, %fd7798, %p1124;
	setp.geu.f32 	%p1125, %f21, 0f40874800;
	@%p1125 bra 	$L__BB2_272;
	shr.u32 	%r2180, %r251, 31;
	add.s32 	%r2181, %r251, %r2180;
	shr.s32 	%r2182, %r2181, 1;
	shl.b32 	%r2183, %r2182, 20;
	add.s32 	%r2184, %r253, %r2183;
	mov.b64 	%fd7799, {%r252, %r2184};
	sub.s32 	%r2185, %r251, %r2182;
	shl.b32 	%r2186, %r2185, 20;
	add.s32 	%r2187, %r2186, 1072693248;
	mov.b32 	%r2188, 0;
	mov.b64 	%fd7800, {%r2188, %r2187};
	mul.f64 	%fd8136, %fd7800, %fd7799;
$L__BB2_272:
	add.f64 	%fd7801, %fd8136, 0dBFF0000000000000;
	mul.f64 	%fd7802, %fd8135, %fd7801;
	div.rn.f64 	%fd7803, %fd7802, %fd414;
	add.f64 	%fd8148, %fd8148, %fd7803;
	add.s32 	%r2310, %r2310, 1;
	setp.eq.s32 	%p1126, %r2310, %r2307;
	@%p1126 bra 	$L__BB2_292;
	bra.uni 	$L__BB2_263;
$L__BB2_273:
	and.b32  	%r242, %r238, 2;
	and.b32  	%r243, %r238, 2147483644;
	max.u32 	%r244, %r239, 1;
	mov.f64 	%fd8137, 0d0000000000000000;
	mov.b32 	%r2313, 0;
$L__BB2_274:
	setp.lt.u32 	%p1127, %r2309, 3;
	shl.b32 	%r2191, %r2313, 1;
	sub.s32 	%r2192, %r238, %r2191;
	cvt.rn.f64.s32 	%fd428, %r2192;
	mul.f64 	%fd429, %fd428, 0d4014000000000000;
	sub.s32 	%r256, %r238, %r2313;
	mov.f64 	%fd8139, 0d3FF0000000000000;
	mov.b32 	%r2315, 1;
	@%p1127 bra 	$L__BB2_277;
	mov.f64 	%fd8139, 0d3FF0000000000000;
	mov.b32 	%r2315, 1;
$L__BB2_276:
	cvt.rn.f64.u32 	%fd7808, %r2315;
	mul.f64 	%fd7809, %fd7808, 0d3FE0000000000000;
	mul.f64 	%fd7810, %fd8139, %fd7809;
	setp.gt.u32 	%p1128, %r2315, %r2313;
	div.rn.f64 	%fd7811, %fd7810, %fd7808;
	selp.f64 	%fd7812, %fd7810, %fd7811, %p1128;
	setp.gt.s32 	%p1129, %r2315, %r256;
	div.rn.f64 	%fd7813, %fd7812, %fd7808;
	selp.f64 	%fd7814, %fd7812, %fd7813, %p1129;
	add.s32 	%r2194, %r2315, 1;
	cvt.rn.f64.u32 	%fd7815, %r2194;
	mul.f64 	%fd7816, %fd7815, 0d3FE0000000000000;
	mul.f64 	%fd7817, %fd7814, %fd7816;
	setp.lt.u32 	%p1130, %r2315, %r2313;
	div.rn.f64 	%fd7818, %fd7817, %fd7815;
	selp.f64 	%fd7819, %fd7818, %fd7817, %p1130;
	setp.lt.s32 	%p1131, %r2315, %r256;
	div.rn.f64 	%fd7820, %fd7819, %fd7815;
	selp.f64 	%fd7821, %fd7820, %fd7819, %p1131;
	add.s32 	%r2195, %r2315, 2;
	cvt.rn.f64.u32 	%fd7822, %r2195;
	mul.f64 	%fd7823, %fd7822, 0d3FE0000000000000;
	mul.f64 	%fd7824, %fd7821, %fd7823;
	setp.gt.u32 	%p1132, %r2195, %r2313;
	div.rn.f64 	%fd7825, %fd7824, %fd7822;
	selp.f64 	%fd7826, %fd7824, %fd7825, %p1132;
	setp.gt.s32 	%p1133, %r2195, %r256;
	div.rn.f64 	%fd7827, %fd7826, %fd7822;
	selp.f64 	%fd7828, %fd7826, %fd7827, %p1133;
	add.s32 	%r2196, %r2315, 3;
	cvt.rn.f64.u32 	%fd7829, %r2196;
	mul.f64 	%fd7830, %fd7829, 0d3FE0000000000000;
	mul.f64 	%fd7831, %fd7828, %fd7830;
	setp.gt.u32 	%p1134, %r2196, %r2313;
	div.rn.f64 	%fd7832, %fd7831, %fd7829;
	selp.f64 	%fd7833, %fd7831, %fd7832, %p1134;
	setp.gt.s32 	%p1135, %r2196, %r256;
	div.rn.f64 	%fd7834, %fd7833, %fd7829;
	selp.f64 	%fd8139, %fd7833, %fd7834, %p1135;
	add.s32 	%r2315, %r2315, 4;
	setp.ne.s32 	%p1136, %r2196, %r243;
	@%p1136 bra 	$L__BB2_276;
$L__BB2_277:
	setp.eq.s32 	%p1137, %r242, 0;
	@%p1137 bra 	$L__BB2_279;
	cvt.rn.f64.u32 	%fd7835, %r2315;
	mul.f64 	%fd7836, %fd7835, 0d3FE0000000000000;
	mul.f64 	%fd7837, %fd8139, %fd7836;
	setp.gt.u32 	%p1138, %r2315, %r2313;
	div.rn.f64 	%fd7838, %fd7837, %fd7835;
	selp.f64 	%fd7839, %fd7837, %fd7838, %p1138;
	setp.gt.s32 	%p1139, %r2315, %r256;
	div.rn.f64 	%fd7840, %fd7839, %fd7835;
	selp.f64 	%fd7841, %fd7839, %fd7840, %p1139;
	add.s32 	%r2197, %r2315, 1;
	cvt.rn.f64.u32 	%fd7842, %r2197;
	mul.f64 	%fd7843, %fd7842, 0d3FE0000000000000;
	mul.f64 	%fd7844, %fd7841, %fd7843;
	setp.lt.u32 	%p1140, %r2315, %r2313;
	div.rn.f64 	%fd7845, %fd7844, %fd7842;
	selp.f64 	%fd7846, %fd7845, %fd7844, %p1140;
	setp.lt.s32 	%p1141, %r2315, %r256;
	div.rn.f64 	%fd7847, %fd7846, %fd7842;
	selp.f64 	%fd8139, %fd7847, %fd7846, %p1141;
$L__BB2_279:
	fma.rn.f64 	%fd7848, %fd429, 0d3FF71547652B82FE, 0d4338000000000000;
	{
	.reg .b32 %temp; 
	mov.b64 	{%r260, %temp}, %fd7848;
	}
	mov.f64 	%fd7849, 0dC338000000000000;
	add.rn.f64 	%fd7850, %fd7848, %fd7849;
	fma.rn.f64 	%fd7851, %fd7850, 0dBFE62E42FEFA39EF, %fd429;
	fma.rn.f64 	%fd7852, %fd7850, 0dBC7ABC9E3B39803F, %fd7851;
	fma.rn.f64 	%fd7853, %fd7852, 0d3E5ADE1569CE2BDF, 0d3E928AF3FCA213EA;
	fma.rn.f64 	%fd7854, %fd7853, %fd7852, 0d3EC71DEE62401315;
	fma.rn.f64 	%fd7855, %fd7854, %fd7852, 0d3EFA01997C89EB71;
	fma.rn.f64 	%fd7856, %fd7855, %fd7852, 0d3F2A01A014761F65;
	fma.rn.f64 	%fd7857, %fd7856, %fd7852, 0d3F56C16C1852B7AF;
	fma.rn.f64 	%fd7858, %fd7857, %fd7852, 0d3F81111111122322;
	fma.rn.f64 	%fd7859, %fd7858, %fd7852, 0d3FA55555555502A1;
	fma.rn.f64 	%fd7860, %fd7859, %fd7852, 0d3FC5555555555511;
	fma.rn.f64 	%fd7861, %fd7860, %fd7852, 0d3FE000000000000B;
	fma.rn.f64 	%fd7862, %fd7861, %fd7852, 0d3FF0000000000000;
	fma.rn.f64 	%fd7863, %fd7862, %fd7852, 0d3FF0000000000000;
	{
	.reg .b32 %temp; 
	mov.b64 	{%r261, %temp}, %fd7863;
	}
	{
	.reg .b32 %temp; 
	mov.b64 	{%temp, %r262}, %fd7863;
	}
	shl.b32 	%r2198, %r260, 20;
	add.s32 	%r2199, %r2198, %r262;
	mov.b64 	%fd8142, {%r261, %r2199};
	{
	.reg .b32 %temp; 
	mov.b64 	{%temp, %r2200}, %fd429;
	}
	mov.b32 	%f130, %r2200;
	abs.f32 	%f22, %f130;
	setp.lt.f32 	%p1142, %f22, 0f4086232B;
	@%p1142 bra 	$L__BB2_282;
	setp.lt.f64 	%p1143, %fd429, 0d0000000000000000;
	add.f64 	%fd7864, %fd429, 0d7FF0000000000000;
	selp.f64 	%fd8142, 0d0000000000000000, %fd7864, %p1143;
	setp.geu.f32 	%p1144, %f22, 0f40874800;
	@%p1144 bra 	$L__BB2_282;
	shr.u32 	%r2201, %r260, 31;
	add.s32 	%r2202, %r260, %r2201;
	shr.s32 	%r2203, %r2202, 1;
	shl.b32 	%r2204, %r2203, 20;
	add.s32 	%r2205, %r262, %r2204;
	mov.b64 	%fd7865, {%r261, %r2205};
	sub.s32 	%r2206, %r260, %r2203;
	shl.b32 	%r2207, %r2206, 20;
	add.s32 	%r2208, %r2207, 1072693248;
	mov.b32 	%r2209, 0;
	mov.b64 	%fd7866, {%r2209, %r2208};
	mul.f64 	%fd8142, %fd7866, %fd7865;
$L__BB2_282:
	neg.f64 	%fd7867, %fd429;
	fma.rn.f64 	%fd7868, %fd429, 0dBFF71547652B82FE, 0d4338000000000000;
	{
	.reg .b32 %temp; 
	mov.b64 	{%r263, %temp}, %fd7868;
	}
	mov.f64 	%fd7869, 0dC338000000000000;
	add.rn.f64 	%fd7870, %fd7868, %fd7869;
	fma.rn.f64 	%fd7871, %fd7870, 0dBFE62E42FEFA39EF, %fd7867;
	fma.rn.f64 	%fd7872, %fd7870, 0dBC7ABC9E3B39803F, %fd7871;
	fma.rn.f64 	%fd7873, %fd7872, 0d3E5ADE1569CE2BDF, 0d3E928AF3FCA213EA;
	fma.rn.f64 	%fd7874, %fd7873, %fd7872, 0d3EC71DEE62401315;
	fma.rn.f64 	%fd7875, %fd7874, %fd7872, 0d3EFA01997C89EB71;
	fma.rn.f64 	%fd7876, %fd7875, %fd7872, 0d3F2A01A014761F65;
	fma.rn.f64 	%fd7877, %fd7876, %fd7872, 0d3F56C16C1852B7AF;
	fma.rn.f64 	%fd7878, %fd7877, %fd7872, 0d3F81111111122322;
	fma.rn.f64 	%fd7879, %fd7878, %fd7872, 0d3FA55555555502A1;
	fma.rn.f64 	%fd7880, %fd7879, %fd7872, 0d3FC5555555555511;
	fma.rn.f64 	%fd7881, %fd7880, %fd7872, 0d3FE000000000000B;
	fma.rn.f64 	%fd7882, %fd7881, %fd7872, 0d3FF0000000000000;
	fma.rn.f64 	%fd7883, %fd7882, %fd7872, 0d3FF0000000000000;
	{
	.reg .b32 %temp; 
	mov.b64 	{%r264, %temp}, %fd7883;
	}
	{
	.reg .b32 %temp; 
	mov.b64 	{%temp, %r265}, %fd7883;
	}
	shl.b32 	%r2210, %r263, 20;
	add.s32 	%r2211, %r2210, %r265;
	mov.b64 	%fd8143, {%r264, %r2211};
	{
	.reg .b32 %temp; 
	mov.b64 	{%temp, %r2212}, %fd7867;
	}
	mov.b32 	%f131, %r2212;
	abs.f32 	%f23, %f131;
	setp.lt.f32 	%p1145, %f23, 0f4086232B;
	@%p1145 bra 	$L__BB2_285;
	setp.gt.f64 	%p1146, %fd429, 0d0000000000000000;
	mov.f64 	%fd7884, 0d7FF0000000000000;
	sub.f64 	%fd7885, %fd7884, %fd429;
	selp.f64 	%fd8143, 0d0000000000000000, %fd7885, %p1146;
	setp.geu.f32 	%p1147, %f23, 0f40874800;
	@%p1147 bra 	$L__BB2_285;
	shr.u32 	%r2213, %r263, 31;
	add.s32 	%r2214, %r263, %r2213;
	shr.s32 	%r2215, %r2214, 1;
	shl.b32 	%r2216, %r2215, 20;
	add.s32 	%r2217, %r265, %r2216;
	mov.b64 	%fd7886, {%r264, %r2217};
	sub.s32 	%r2218, %r263, %r2215;
	shl.b32 	%r2219, %r2218, 20;
	add.s32 	%r2220, %r2219, 1072693248;
	mov.b32 	%r2221, 0;
	mov.b64 	%fd7887, {%r2221, %r2220};
	mul.f64 	%fd8143, %fd7887, %fd7886;
$L__BB2_285:
	sub.f64 	%fd7888, %fd8142, %fd8143;
	mul.f64 	%fd7889, %fd8139, %fd7888;
	div.rn.f64 	%fd7890, %fd7889, %fd428;
	add.f64 	%fd8137, %fd8137, %fd7890;
	add.s32 	%r2313, %r2313, 1;
	setp.ne.s32 	%p1148, %r2313, %r244;
	@%p1148 bra 	$L__BB2_274;
	sub.s32 	%r267, %r238, %r239;
	mov.f64 	%fd8145, 0d3FF0000000000000;
	mov.b32 	%r2317, 1;
	@%p1127 bra 	$L__BB2_289;
	mov.f64 	%fd8145, 0d3FF0000000000000;
	mov.b32 	%r2317, 1;
$L__BB2_288:
	cvt.rn.f64.u32 	%fd7894, %r2317;
	mul.f64 	%fd7895, %fd7894, 0d3FE0000000000000;
	mul.f64 	%fd7896, %fd8145, %fd7895;
	setp.gt.u32 	%p1150, %r2317, %r239;
	div.rn.f64 	%fd7897, %fd7896, %fd7894;
	selp.f64 	%fd7898, %fd7896, %fd7897, %p1150;
	setp.gt.s32 	%p1151, %r2317, %r267;
	div.rn.f64 	%fd7899, %fd7898, %fd7894;
	selp.f64 	%fd7900, %fd7898, %fd7899, %p1151;
	add.s32 	%r2224, %r2317, 1;
	cvt.rn.f64.u32 	%fd7901, %r2224;
	mul.f64 	%fd7902, %fd7901, 0d3FE0000000000000;
	mul.f64 	%fd7903, %fd7900, %fd7902;
	setp.lt.u32 	%p1152, %r2317, %r239;
	div.rn.f64 	%fd7904, %fd7903, %fd7901;
	selp.f64 	%fd7905, %fd7904, %fd7903, %p1152;
	setp.lt.s32 	%p1153, %r2317, %r267;
	div.rn.f64 	%fd7906, %fd7905, %fd7901;
	selp.f64 	%fd7907, %fd7906, %fd7905, %p1153;
	add.s32 	%r2225, %r2317, 2;
	cvt.rn.f64.u32 	%fd7908, %r2225;
	mul.f64 	%fd7909, %fd7908, 0d3FE0000000000000;
	mul.f64 	%fd7910, %fd7907, %fd7909;
	setp.gt.u32 	%p1154, %r2225, %r239;
	div.rn.f64 	%fd7911, %fd7910, %fd7908;
	selp.f64 	%fd7912, %fd7910, %fd7911, %p1154;
	setp.gt.s32 	%p1155, %r2225, %r267;
	div.rn.f64 	%fd7913, %fd7912, %fd7908;
	selp.f64 	%fd7914, %fd7912, %fd7913, %p1155;
	add.s32 	%r2226, %r2317, 3;
	cvt.rn.f64.u32 	%fd7915, %r2226;
	mul.f64 	%fd7916, %fd7915, 0d3FE0000000000000;
	mul.f64 	%fd7917, %fd7914, %fd7916;
	setp.gt.u32 	%p1156, %r2226, %r239;
	div.rn.f64 	%fd7918, %fd7917, %fd7915;
	selp.f64 	%fd7919, %fd7917, %fd7918, %p1156;
	setp.gt.s32 	%p1157, %r2226, %r267;
	div.rn.f64 	%fd7920, %fd7919, %fd7915;
	selp.f64 	%fd8145, %fd7919, %fd7920, %p1157;
	add.s32 	%r2317, %r2317, 4;
	setp.ne.s32 	%p1158, %r2226, %r243;
	@%p1158 bra 	$L__BB2_288;
$L__BB2_289:
	@%p1137 bra 	$L__BB2_291;
	cvt.rn.f64.u32 	%fd7921, %r2317;
	mul.f64 	%fd7922, %fd7921, 0d3FE0000000000000;
	mul.f64 	%fd7923, %fd8145, %fd7922;
	setp.gt.u32 	%p1160, %r2317, %r239;
	div.rn.f64 	%fd7924, %fd7923, %fd7921;
	selp.f64 	%fd7925, %fd7923, %fd7924, %p1160;
	setp.gt.s32 	%p1161, %r2317, %r267;
	div.rn.f64 	%fd7926, %fd7925, %fd7921;
	selp.f64 	%fd7927, %fd7925, %fd7926, %p1161;
	add.s32 	%r2227, %r2317, 1;
	cvt.rn.f64.u32 	%fd7928, %r2227;
	mul.f64 	%fd7929, %fd7928, 0d3FE0000000000000;
	mul.f64 	%fd7930, %fd7927, %fd7929;
	setp.lt.u32 	%p1162, %r2317, %r239;
	div.rn.f64 	%fd7931, %fd7930, %fd7928;
	selp.f64 	%fd7932, %fd7931, %fd7930, %p1162;
	setp.lt.s32 	%p1163, %r2317, %r267;
	div.rn.f64 	%fd7933, %fd7932, %fd7928;
	selp.f64 	%fd8145, %fd7933, %fd7932, %p1163;
$L__BB2_291:
	fma.rn.f64 	%fd8148, %fd8145, 0d4014000000000000, %fd8137;
$L__BB2_292:
	div.rn.f64 	%fd7934, %fd8129, %fd8130;
	mul.f64 	%fd7935, %fd8131, %fd7934;
	fma.rn.f64 	%fd8152, %fd7935, %fd8148, %fd8152;
	neg.f64 	%fd8131, %fd8131;
	add.s32 	%r2308, %r238, 1;
	add.s32 	%r2307, %r238, 2;
	setp.eq.s32 	%p1164, %r2307, 12;
	mov.u32 	%r2309, %r238;
	@%p1164 bra 	$L__BB2_301;
	bra.uni 	$L__BB2_261;
$L__BB2_293:
	mov.f64 	%fd7454, 0d3FE921FB54442D18;
	sub.f64 	%fd7455, %fd7454, %fd390;
	mul.f64 	%fd7456, %fd390, 0d3FE921FB54442D18;
	fma.rn.f64 	%fd7457, %fd390, %fd7456, %fd7455;
	mul.f64 	%fd7458, %fd390, 0dBFCACC13C97CA310;
	mul.f64 	%fd7459, %fd390, %fd7458;
	fma.rn.f64 	%fd455, %fd390, %fd7459, %fd7457;
	mul.f64 	%fd7460, %fd390, %fd390;
	mul.f64 	%fd456, %fd390, %fd7460;
	{
	.reg .b32 %temp; 
	mov.b64 	{%temp, %r2318}, %fd391;
	}
	{
	.reg .b32 %temp; 
	mov.b64 	{%r2319, %temp}, %fd391;
	}
	setp.gt.s32 	%p1094, %r2318, 1048575;
	mov.b32 	%r2320, -1023;
	mov.f64 	%fd8149, %fd391;
	@%p1094 bra 	$L__BB2_295;
	mul.f64 	%fd8149, %fd391, 0d4350000000000000;
	{
	.reg .b32 %temp; 
	mov.b64 	{%temp, %r2318}, %fd8149;
	}
	{
	.reg .b32 %temp; 
	mov.b64 	{%r2319, %temp}, %fd8149;
	}
	mov.b32 	%r2320, -1077;
$L__BB2_295:
	add.s32 	%r2151, %r2318, -1;
	setp.gt.u32 	%p1095, %r2151, 2146435070;
	@%p1095 bra 	$L__BB2_299;
	shr.u32 	%r2154, %r2318, 20;
	add.s32 	%r2321, %r2320, %r2154;
	and.b32  	%r2155, %r2318, 1048575;
	or.b32  	%r2156, %r2155, 1072693248;
	mov.b64 	%fd8150, {%r2319, %r2156};
	setp.lt.u32 	%p1097, %r2156, 1073127583;
	@%p1097 bra 	$L__BB2_298;
	{
	.reg .b32 %temp; 
	mov.b64 	{%r2157, %temp}, %fd8150;
	}
	{
	.reg .b32 %temp; 
	mov.b64 	{%temp, %r2158}, %fd8150;
	}
	add.s32 	%r2159, %r2158, -1048576;
	mov.b64 	%fd8150, {%r2157, %r2159};
	add.s32 	%r2321, %r2321, 1;
$L__BB2_298:
	add.f64 	%fd7462, %fd8150, 0dBFF0000000000000;
	add.f64 	%fd7463, %fd8150, 0d3FF0000000000000;
	rcp.approx.ftz.f64 	%fd7464, %fd7463;
	neg.f64 	%fd7465, %fd7463;
	fma.rn.f64 	%fd7466, %fd7465, %fd7464, 0d3FF0000000000000;
	fma.rn.f64 	%fd7467, %fd7466, %fd7466, %fd7466;
	fma.rn.f64 	%fd7468, %fd7467, %fd7464, %fd7464;
	mul.f64 	%fd7469, %fd7462, %fd7468;
	fma.rn.f64 	%fd7470, %fd7462, %fd7468, %fd7469;
	mul.f64 	%fd7471, %fd7470, %fd7470;
	fma.rn.f64 	%fd7472, %fd7471, 0d3EB1380B3AE80F1E, 0d3ED0EE258B7A8B04;
	fma.rn.f64 	%fd7473, %fd7472, %fd7471, 0d3EF3B2669F02676F;
	fma.rn.f64 	%fd7474, %fd7473, %fd7471, 0d3F1745CBA9AB0956;
	fma.rn.f64 	%fd7475, %fd7474, %fd7471, 0d3F3C71C72D1B5154;
	fma.rn.f64 	%fd7476, %fd7475, %fd7471, 0d3F624924923BE72D;
	fma.rn.f64 	%fd7477, %fd7476, %fd7471, 0d3F8999999999A3C4;
	fma.rn.f64 	%fd7478, %fd7477, %fd7471, 0d3FB5555555555554;
	sub.f64 	%fd7479, %fd7462, %fd7470;
	add.f64 	%fd7480, %fd7479, %fd7479;
	neg.f64 	%fd7481, %fd7470;
	fma.rn.f64 	%fd7482, %fd7481, %fd7462, %fd7480;
	mul.f64 	%fd7483, %fd7468, %fd7482;
	mul.f64 	%fd7484, %fd7471, %fd7478;
	fma.rn.f64 	%fd7485, %fd7484, %fd7470, %fd7483;
	xor.b32  	%r2160, %r2321, -2147483648;
	mov.b32 	%r2161, 1127219200;
	mov.b64 	%fd7486, {%r2160, %r2161};
	sub.f64 	%fd7487, %fd7486, %fd378;
	fma.rn.f64 	%fd7488, %fd7487, 0d3FE62E42FEFA39EF, %fd7470;
	fma.rn.f64 	%fd7489, %fd7487, 0dBFE62E42FEFA39EF, %fd7488;
	sub.f64 	%fd7490, %fd7489, %fd7470;
	sub.f64 	%fd7491, %fd7485, %fd7490;
	fma.rn.f64 	%fd7492, %fd7487, 0d3C7ABC9E3B39803F, %fd7491;
	add.f64 	%fd8151, %fd7488, %fd7492;
	bra.uni 	$L__BB2_300;
$L__BB2_299:
	fma.rn.f64 	%fd7461, %fd8149, 0d7FF0000000000000, 0d7FF0000000000000;
	{
	.reg .b32 %temp; 
	mov.b64 	{%temp, %r2152}, %fd8149;
	}
	and.b32  	%r2153, %r2152, 2147483647;
	setp.eq.s32 	%p1096, %r2153, 0;
	selp.f64 	%fd8151, 0dFFF0000000000000, %fd7461, %p1096;
$L__BB2_300:
	div.rn.f64 	%fd7493, %fd456, 0d4018000000000000;
	fma.rn.f64 	%fd7494, %fd7493, %fd8151, %fd455;
	mul.f64 	%fd7495, %fd8151, 0d4020000000000000;
	mul.f64 	%fd7496, %fd391, %fd391;
	mul.f64 	%fd7497, %fd391, %fd7496;
	mul.f64 	%fd7498, %fd391, %fd7497;
	mul.f64 	%fd7499, %fd391, %fd7498;
	div.rn.f64 	%fd7500, %fd7499, 0d404E000000000000;
	fma.rn.f64 	%fd7501, %fd7495, %fd7500, %fd7494;
	fma.rn.f64 	%fd7502, %fd7500, 0dC0234C420A50AD80, %fd7501;
	mul.f64 	%fd7503, %fd391, 0d3FE0000000000000;
	mul.f64 	%fd7504, %fd391, %fd7503;
	mul.f64 	%fd7505, %fd7504, %fd7504;
	mul.f64 	%fd7506, %fd391, %fd7505;
	mul.f64 	%fd7507, %fd391, %fd7506;
	mul.f64 	%fd7508, %fd391, %fd7507;
	div.rn.f64 	%fd7509, %fd7508, 0d406A400000000000;
	fma.rn.f64 	%fd7510, %fd7495, %fd7509, %fd7502;
	fma.rn.f64 	%fd7511, %fd7509, 0dC026EABBF1EF2768, %fd7510;
	div.rn.f64 	%fd7512, %fd391, 0d4008000000000000;
	mul.f64 	%fd7513, %fd7504, %fd7512;
	mul.f64 	%fd7514, %fd7513, %fd7513;
	mul.f64 	%fd7515, %fd391, %fd7514;
	mul.f64 	%fd7516, %fd391, %fd7515;
	mul.f64 	%fd7517, %fd391, %fd7516;
	div.rn.f64 	%fd7518, %fd7517, 0d407F800000000000;
	fma.rn.f64 	%fd7519, %fd7495, %fd7518, %fd7511;
	fma.rn.f64 	%fd7520, %fd7518, 0dC02A294FDB2DBB50, %fd7519;
	mul.f64 	%fd7521, %fd391, 0d3FD0000000000000;
	mul.f64 	%fd7522, %fd7513, %fd7521;
	mul.f64 	%fd7523, %fd7522, %fd7522;
	mul.f64 	%fd7524, %fd391, %fd7523;
	mul.f64 	%fd7525, %fd391, %fd7524;
	mul.f64 	%fd7526, %fd391, %fd7525;
	div.rn.f64 	%fd7527, %fd7526, 0d408EF00000000000;
	fma.rn.f64 	%fd7528, %fd7495, %fd7527, %fd7520;
	fma.rn.f64 	%fd7529, %fd7527, 0dC02CEE21F9C401CC, %fd7528;
	div.rn.f64 	%fd7530, %fd391, 0d4014000000000000;
	mul.f64 	%fd7531, %fd7522, %fd7530;
	mul.f64 	%fd7532, %fd7531, %fd7531;
	mul.f64 	%fd7533, %fd391, %fd7532;
	mul.f64 	%fd7534, %fd391, %fd7533;
	mul.f64 	%fd7535, %fd391, %fd7534;
	div.rn.f64 	%fd7536, %fd7535, 0d409AD00000000000;
	fma.rn.f64 	%fd7537, %fd7495, %fd7536, %fd7529;
	fma.rn.f64 	%fd7538, %fd7536, 0dC02F51082826E7FA, %fd7537;
	div.rn.f64 	%fd7539, %fd391, 0d4018000000000000;
	mul.f64 	%fd7540, %fd7531, %fd7539;
	mul.f64 	%fd7541, %fd7540, %fd7540;
	mul.f64 	%fd7542, %fd391, %fd7541;
	mul.f64 	%fd7543, %fd391, %fd7542;
	mul.f64 	%fd7544, %fd391, %fd7543;
	div.rn.f64 	%fd7545, %fd7544, 0d40A5540000000000;
	fma.rn.f64 	%fd7546, %fd7495, %fd7545, %fd7538;
	fma.rn.f64 	%fd7547, %fd7545, 0dC030B3D1E036079A, %fd7546;
	div.rn.f64 	%fd7548, %fd391, 0d401C000000000000;
	mul.f64 	%fd7549, %fd7540, %fd7548;
	mul.f64 	%fd7550, %fd7549, %fd7549;
	mul.f64 	%fd7551, %fd391, %fd7550;
	mul.f64 	%fd7552, %fd391, %fd7551;
	mul.f64 	%fd7553, %fd391, %fd7552;
	div.rn.f64 	%fd7554, %fd7553, 0d40AFE00000000000;
	fma.rn.f64 	%fd7555, %fd7495, %fd7554, %fd7547;
	fma.rn.f64 	%fd7556, %fd7554, 0dC031A109A4A33F5F, %fd7555;
	mul.f64 	%fd7557, %fd391, 0d3FC0000000000000;
	mul.f64 	%fd7558, %fd7549, %fd7557;
	mul.f64 	%fd7559, %fd7558, %fd7558;
	mul.f64 	%fd7560, %fd391, %fd7559;
	mul.f64 	%fd7561, %fd391, %fd7560;
	mul.f64 	%fd7562, %fd391, %fd7561;
	div.rn.f64 	%fd7563, %fd7562, 0d40B6B60000000000;
	fma.rn.f64 	%fd7564, %fd7495, %fd7563, %fd7556;
	fma.rn.f64 	%fd7565, %fd7563, 0dC0327612537F04AF, %fd7564;
	div.rn.f64 	%fd7566, %fd391, 0d4022000000000000;
	mul.f64 	%fd7567, %fd7558, %fd7566;
	mul.f64 	%fd7568, %fd7567, %fd7567;
	mul.f64 	%fd7569, %fd391, %fd7568;
	mul.f64 	%fd7570, %fd391, %fd7569;
	mul.f64 	%fd7571, %fd391, %fd7570;
	div.rn.f64 	%fd7572, %fd7571, 0d40BF2C0000000000;
	fma.rn.f64 	%fd7573, %fd7495, %fd7572, %fd7565;
	fma.rn.f64 	%fd7574, %fd7572, 0dC033374D76403FD2, %fd7573;
	div.rn.f64 	%fd7575, %fd391, 0d4024000000000000;
	mul.f64 	%fd7576, %fd7567, %fd7575;
	mul.f64 	%fd7577, %fd7576, %fd7576;
	mul.f64 	%fd7578, %fd391, %fd7577;
	mul.f64 	%fd7579, %fd391, %fd7578;
	mul.f64 	%fd7580, %fd391, %fd7579;
	div.rn.f64 	%fd7581, %fd7580, 0d40C4C10000000000;
	fma.rn.f64 	%fd7582, %fd7495, %fd7581, %fd7574;
	fma.rn.f64 	%fd7583, %fd7581, 0dC033E80C28E9C05F, %fd7582;
	div.rn.f64 	%fd7584, %fd391, 0d4026000000000000;
	mul.f64 	%fd7585, %fd7576, %fd7584;
	mul.f64 	%fd7586, %fd7585, %fd7585;
	mul.f64 	%fd7587, %fd391, %fd7586;
	mul.f64 	%fd7588, %fd391, %fd7587;
	mul.f64 	%fd7589, %fd391, %fd7588;
	div.rn.f64 	%fd7590, %fd7589, 0d40CAF40000000000;
	fma.rn.f64 	%fd7591, %fd7495, %fd7590, %fd7583;
	fma.rn.f64 	%fd7592, %fd7590, 0dC0348ADE30CDBC4A, %fd7591;
	div.rn.f64 	%fd7593, %fd391, 0d4028000000000000;
	mul.f64 	%fd7594, %fd7585, %fd7593;
	mul.f64 	%fd7595, %fd7594, %fd7594;
	mul.f64 	%fd7596, %fd391, %fd7595;
	mul.f64 	%fd7597, %fd391, %fd7596;
	mul.f64 	%fd7598, %fd391, %fd7597;
	div.rn.f64 	%fd7599, %fd7598, 0d40D1238000000000;
	fma.rn.f64 	%fd7600, %fd7495, %fd7599, %fd7592;
	fma.rn.f64 	%fd7601, %fd7599, 0dC03521C764042EC5, %fd7600;
	div.rn.f64 	%fd7602, %fd391, 0d402A000000000000;
	mul.f64 	%fd7603, %fd7594, %fd7602;
	mul.f64 	%fd7604, %fd7603, %fd7603;
	mul.f64 	%fd7605, %fd391, %fd7604;
	mul.f64 	%fd7606, %fd391, %fd7605;
	mul.f64 	%fd7607, %fd391, %fd7606;
	div.rn.f64 	%fd7608, %fd7607, 0d40D5690000000000;
	fma.rn.f64 	%fd7609, %fd7495, %fd7608, %fd7601;
	fma.rn.f64 	%fd7610, %fd7608, 0dC035AE644301C9E0, %fd7609;
	div.rn.f64 	%fd7611, %fd391, 0d402C000000000000;
	mul.f64 	%fd7612, %fd7603, %fd7611;
	mul.f64 	%fd7613, %fd7612, %fd7612;
	mul.f64 	%fd7614, %fd391, %fd7613;
	mul.f64 	%fd7615, %fd391, %fd7614;
	mul.f64 	%fd7616, %fd391, %fd7615;
	div.rn.f64 	%fd7617, %fd7616, 0d40DA568000000000;
	fma.rn.f64 	%fd7618, %fd7495, %fd7617, %fd7610;
	fma.rn.f64 	%fd7619, %fd7617, 0dC03632038AB9B63B, %fd7618;
	div.rn.f64 	%fd7620, %fd391, 0d402E000000000000;
	mul.f64 	%fd7621, %fd7612, %fd7620;
	mul.f64 	%fd7622, %fd7621, %fd7621;
	mul.f64 	%fd7623, %fd391, %fd7622;
	mul.f64 	%fd7624, %fd391, %fd7623;
	mul.f64 	%fd7625, %fd391, %fd7624;
	div.rn.f64 	%fd7626, %fd7625, 0d40DFF80000000000;
	fma.rn.f64 	%fd7627, %fd7495, %fd7626, %fd7619;
	fma.rn.f64 	%fd7628, %fd7626, 0dC036ADB86D5A88D0, %fd7627;
	mul.f64 	%fd7629, %fd391, 0d3FB0000000000000;
	mul.f64 	%fd7630, %fd7621, %fd7629;
	mul.f64 	%fd7631, %fd7630, %fd7630;
	mul.f64 	%fd7632, %fd391, %fd7631;
	mul.f64 	%fd7633, %fd391, %fd7632;
	mul.f64 	%fd7634, %fd391, %fd7633;
	div.rn.f64 	%fd7635, %fd7634, 0d40E32CC000000000;
	fma.rn.f64 	%fd7636, %fd7495, %fd7635, %fd7628;
	fma.rn.f64 	%fd7637, %fd7635, 0dC0372267CDB04072, %fd7636;
	div.rn.f64 	%fd7638, %fd391, 0d4031000000000000;
	mul.f64 	%fd7639, %fd7630, %fd7638;
	mul.f64 	%fd7640, %fd7639, %fd7639;
	mul.f64 	%fd7641, %fd391, %fd7640;
	mul.f64 	%fd7642, %fd391, %fd7641;
	mul.f64 	%fd7643, %fd391, %fd7642;
	div.rn.f64 	%fd7644, %fd7643, 0d40E6C38000000000;
	fma.rn.f64 	%fd7645, %fd7495, %fd7644, %fd7637;
	fma.rn.f64 	%fd7646, %fd7644, 0dC03790D2066DEB74, %fd7645;
	div.rn.f64 	%fd7647, %fd391, 0d4032000000000000;
	mul.f64 	%fd7648, %fd7639, %fd7647;
	mul.f64 	%fd7649, %fd7648, %fd7648;
	mul.f64 	%fd7650, %fd391, %fd7649;
	mul.f64 	%fd7651, %fd391, %fd7650;
	mul.f64 	%fd7652, %fd391, %fd7651;
	div.rn.f64 	%fd7653, %fd7652, 0d40EAC64000000000;
	fma.rn.f64 	%fd7654, %fd7495, %fd7653, %fd7646;
	fma.rn.f64 	%fd7655, %fd7653, 0dC037F99A421A1200, %fd7654;
	div.rn.f64 	%fd7656, %fd391, 0d4033000000000000;
	mul.f64 	%fd7657, %fd7648, %fd7656;
	mul.f64 	%fd7658, %fd7657, %fd7657;
	mul.f64 	%fd7659, %fd391, %fd7658;
	mul.f64 	%fd7660, %fd391, %fd7659;
	mul.f64 	%fd7661, %fd391, %fd7660;
	div.rn.f64 	%fd7662, %fd7661, 0d40EF3B0000000000;
	fma.rn.f64 	%fd7663, %fd7495, %fd7662, %fd7655;
	fma.rn.f64 	%fd7664, %fd7662, 0dC0385D4C13BC3D4E, %fd7663;
	div.rn.f64 	%fd7665, %fd391, 0d4034000000000000;
	mul.f64 	%fd7666, %fd7657, %fd7665;
	mul.f64 	%fd7667, %fd7666, %fd7666;
	mul.f64 	%fd7668, %fd391, %fd7667;
	mul.f64 	%fd7669, %fd391, %fd7668;
	mul.f64 	%fd7670, %fd391, %fd7669;
	div.rn.f64 	%fd7671, %fd7670, 0d40F213E000000000;
	fma.rn.f64 	%fd7672, %fd7495, %fd7671, %fd7664;
	fma.rn.f64 	%fd8152, %fd7671, 0dC038BC5FC96EAA51, %fd7672;
$L__BB2_301:
	add.f64 	%fd7971, %fd388, %fd388;
	fma.rn.f64 	%fd7972, %fd7971, %fd8152, %fd389;
	mul.f64 	%fd7973, %fd388, 0dC00921FB54442D18;
	fma.rn.f64 	%fd8153, %fd7973, 0d3FE0000000000000, %fd7972;
	add.s32 	%r2306, %r2306, 1;
	setp.ne.s32 	%p1167, %r2306, %r741;
	@%p1167 bra 	$L__BB2_248;
$L__BB2_302:
	mad.lo.s32 	%r2240, %r752, 70, %r1;
	mul.wide.s32 	%rd128, %r2240, 8;
	add.s64 	%rd129, %rd6, %rd128;
	ld.global.f64 	%fd7974, [%rd129];
	div.rn.f64 	%fd7975, %fd8153, %fd7974;
	ld.global.f64 	%fd7976, [%rd13];
	div.rn.f64 	%fd7977, %fd7975, %fd7976;
	fma.rn.f64 	%fd7978, %fd375, %fd7977, %fd8120;
	mad.lo.s32 	%r2241, %r743, %r745, %r743;
	mad.lo.s32 	%r2242, %r2241, %r752, %r1;
	mul.wide.s32 	%rd130, %r2242, 8;
	add.s64 	%rd131, %rd3, %rd130;
	st.global.f64 	[%rd131], %fd7978;
	bra.uni 	$L__BB2_826;
$L__BB2_303:
	setp.ge.u32 	%p43, %r6, %r752;
	@%p43 bra 	$L__BB2_315;
	setp.lt.u32 	%p44, %r13, 7;
	mul.f64 	%fd473, %fd470, %fd470;
	mov.f64 	%fd8171, 0d0000000000000000;
	mov.u32 	%r2327, %r6;
	mov.u32 	%r2330, %r3;
	@%p44 bra 	$L__BB2_307;
	ld.global.f64 	%fd8155, [%rd10];
	mov.b32 	%r2324, 0;
	mov.f64 	%fd8171, 0d0000000000000000;
	mov.u32 	%r2327, %r6;
$L__BB2_306:
	.pragma "nounroll";
	mul.wide.u32 	%rd62, %r2327, 8;
	add.s64 	%rd63, %rd4, %rd62;
	ld.global.f64 	%fd1523, [%rd63];
	mul.f64 	%fd1524, %fd1523, %fd1523;
	sub.f64 	%fd1525, %fd1524, %fd473;
	mul.f64 	%fd1526, %fd8155, %fd8155;
	sub.f64 	%fd1527, %fd1526, %fd473;
	setp.gt.f64 	%p45, %fd1527, 0d0000000000000000;
	sqrt.rn.f64 	%fd1528, %fd1527;
	selp.f64 	%fd1529, %fd1528, 0d0000000000000000, %p45;
	setp.gt.f64 	%p46, %fd1525, 0d0000000000000000;
	sqrt.rn.f64 	%fd1530, %fd1525;
	selp.f64 	%fd1531, %fd1530, 0d0000000000000000, %p46;
	sub.f64 	%fd1532, %fd1531, %fd1529;
	mad.lo.s32 	%r801, %r2327, 70, %r1;
	mul.wide.s32 	%rd64, %r801, 8;
	add.s64 	%rd65, %rd6, %rd64;
	ld.global.f64 	%fd1533, [%rd65];
	fma.rn.f64 	%fd1534, %fd1533, %fd1532, %fd8171;
	ld.global.f64 	%fd1535, [%rd63+8];
	mul.f64 	%fd1536, %fd1535, %fd1535;
	sub.f64 	%fd1537, %fd1536, %fd473;
	setp.gt.f64 	%p47, %fd1537, 0d0000000000000000;
	sqrt.rn.f64 	%fd1538, %fd1537;
	selp.f64 	%fd1539, %fd1538, 0d0000000000000000, %p47;
	sub.f64 	%fd1540, %fd1539, %fd1531;
	ld.global.f64 	%fd1541, [%rd65+560];
	fma.rn.f64 	%fd1542, %fd1541, %fd1540, %fd1534;
	ld.global.f64 	%fd1543, [%rd63+16];
	mul.f64 	%fd1544, %fd1543, %fd1543;
	sub.f64 	%fd1545, %fd1544, %fd473;
	setp.gt.f64 	%p48, %fd1545, 0d0000000000000000;
	sqrt.rn.f64 	%fd1546, %fd1545;
	selp.f64 	%fd1547, %fd1546, 0d0000000000000000, %p48;
	sub.f64 	%fd1548, %fd1547, %fd1539;
	ld.global.f64 	%fd1549, [%rd65+1120];
	fma.rn.f64 	%fd1550, %fd1549, %fd1548, %fd1542;
	ld.global.f64 	%fd1551, [%rd63+24];
	mul.f64 	%fd1552, %fd1551, %fd1551;
	sub.f64 	%fd1553, %fd1552, %fd473;
	setp.gt.f64 	%p49, %fd1553, 0d0000000000000000;
	sqrt.rn.f64 	%fd1554, %fd1553;
	selp.f64 	%fd1555, %fd1554, 0d0000000000000000, %p49;
	sub.f64 	%fd1556, %fd1555, %fd1547;
	ld.global.f64 	%fd1557, [%rd65+1680];
	fma.rn.f64 	%fd1558, %fd1557, %fd1556, %fd1550;
	ld.global.f64 	%fd1559, [%rd63+32];
	mul.f64 	%fd1560, %fd1559, %fd1559;
	sub.f64 	%fd1561, %fd1560, %fd473;
	setp.gt.f64 	%p50, %fd1561, 0d0000000000000000;
	sqrt.rn.f64 	%fd1562, %fd1561;
	selp.f64 	%fd1563, %fd1562, 0d0000000000000000, %p50;
	sub.f64 	%fd1564, %fd1563, %fd1555;
	ld.global.f64 	%fd1565, [%rd65+2240];
	fma.rn.f64 	%fd1566, %fd1565, %fd1564, %fd1558;
	ld.global.f64 	%fd1567, [%rd63+40];
	mul.f64 	%fd1568, %fd1567, %fd1567;
	sub.f64 	%fd1569, %fd1568, %fd473;
	setp.gt.f64 	%p51, %fd1569, 0d0000000000000000;
	sqrt.rn.f64 	%fd1570, %fd1569;
	selp.f64 	%fd1571, %fd1570, 0d0000000000000000, %p51;
	sub.f64 	%fd1572, %fd1571, %fd1563;
	ld.global.f64 	%fd1573, [%rd65+2800];
	fma.rn.f64 	%fd1574, %fd1573, %fd1572, %fd1566;
	ld.global.f64 	%fd1575, [%rd63+48];
	mul.f64 	%fd1576, %fd1575, %fd1575;
	sub.f64 	%fd1577, %fd1576, %fd473;
	setp.gt.f64 	%p52, %fd1577, 0d0000000000000000;
	sqrt.rn.f64 	%fd1578, %fd1577;
	selp.f64 	%fd1579, %fd1578, 0d0000000000000000, %p52;
	sub.f64 	%fd1580, %fd1579, %fd1571;
	ld.global.f64 	%fd1581, [%rd65+3360];
	fma.rn.f64 	%fd1582, %fd1581, %fd1580, %fd1574;
	add.s32 	%r2330, %r2327, 7;
	ld.global.f64 	%fd8155, [%rd63+56];
	mul.f64 	%fd1583, %fd8155, %fd8155;
	sub.f64 	%fd1584, %fd1583, %fd473;
	setp.gt.f64 	%p53, %fd1584, 0d0000000000000000;
	sqrt.rn.f64 	%fd1585, %fd1584;
	selp.f64 	%fd1586, %fd1585, 0d0000000000000000, %p53;
	sub.f64 	%fd1587, %fd1586, %fd1579;
	ld.global.f64 	%fd1588, [%rd65+3920];
	fma.rn.f64 	%fd8171, %fd1588, %fd1587, %fd1582;
	add.s32 	%r2327, %r2327, 8;
	add.s32 	%r2324, %r2324, 8;
	setp.eq.s32 	%p54, %r2324, %r18;
	@%p54 bra 	$L__BB2_307;
	bra.uni 	$L__BB2_306;
$L__BB2_307:
	setp.eq.s32 	%p55, %r14, 0;
	@%p55 bra 	$L__BB2_315;
	add.s32 	%r802, %r14, -1;
	setp.lt.u32 	%p56, %r802, 3;
	@%p56 bra 	$L__BB2_310;
	mul.wide.u32 	%rd66, %r2327, 8;
	add.s64 	%rd67, %rd4, %rd66;
	ld.global.f64 	%fd1590, [%rd67];
	mul.f64 	%fd1591, %fd1590, %fd1590;
	sub.f64 	%fd1592, %fd1591, %fd473;
	mul.wide.u32 	%rd68, %r2330, 8;
	add.s64 	%rd69, %rd4, %rd68;
	ld.global.f64 	%fd1593, [%rd69];
	mul.f64 	%fd1594, %fd1593, %fd1593;
	sub.f64 	%fd1595, %fd1594, %fd473;
	setp.gt.f64 	%p57, %fd1595, 0d0000000000000000;
	sqrt.rn.f64 	%fd1596, %fd1595;
	selp.f64 	%fd1597, %fd1596, 0d0000000000000000, %p57;
	setp.gt.f64 	%p58, %fd1592, 0d0000000000000000;
	sqrt.rn.f64 	%fd1598, %fd1592;
	selp.f64 	%fd1599, %fd1598, 0d0000000000000000, %p58;
	sub.f64 	%fd1600, %fd1599, %fd1597;
	mad.lo.s32 	%r803, %r2327, 70, %r1;
	mul.wide.s32 	%rd70, %r803, 8;
	add.s64 	%rd71, %rd6, %rd70;
	ld.global.f64 	%fd1601, [%rd71];
	fma.rn.f64 	%fd1602, %fd1601, %fd1600, %fd8171;
	ld.global.f64 	%fd1603, [%rd67+8];
	mul.f64 	%fd1604, %fd1603, %fd1603;
	sub.f64 	%fd1605, %fd1604, %fd473;
	setp.gt.f64 	%p59, %fd1605, 0d0000000000000000;
	sqrt.rn.f64 	%fd1606, %fd1605;
	selp.f64 	%fd1607, %fd1606, 0d0000000000000000, %p59;
	sub.f64 	%fd1608, %fd1607, %fd1599;
	ld.global.f64 	%fd1609, [%rd71+560];
	fma.rn.f64 	%fd1610, %fd1609, %fd1608, %fd1602;
	ld.global.f64 	%fd1611, [%rd67+16];
	mul.f64 	%fd1612, %fd1611, %fd1611;
	sub.f64 	%fd1613, %fd1612, %fd473;
	setp.gt.f64 	%p60, %fd1613, 0d0000000000000000;
	sqrt.rn.f64 	%fd1614, %fd1613;
	selp.f64 	%fd1615, %fd1614, 0d0000000000000000, %p60;
	sub.f64 	%fd1616, %fd1615, %fd1607;
	ld.global.f64 	%fd1617, [%rd71+1120];
	fma.rn.f64 	%fd1618, %fd1617, %fd1616, %fd1610;
	add.s32 	%r2330, %r2327, 3;
	ld.global.f64 	%fd1619, [%rd67+24];
	mul.f64 	%fd1620, %fd1619, %fd1619;
	sub.f64 	%fd1621, %fd1620, %fd473;
	setp.gt.f64 	%p61, %fd1621, 0d0000000000000000;
	sqrt.rn.f64 	%fd1622, %fd1621;
	selp.f64 	%fd1623, %fd1622, 0d0000000000000000, %p61;
	sub.f64 	%fd1624, %fd1623, %fd1615;
	ld.global.f64 	%fd1625, [%rd71+1680];
	fma.rn.f64 	%fd8171, %fd1625, %fd1624, %fd1618;
	add.s32 	%r2327, %r2327, 4;
$L__BB2_310:
	sub.s32 	%r805, %r9, %r3;
	and.b32  	%r804, %r805, 3;
	setp.eq.s32 	%p62, %r804, 0;
	@%p62 bra 	$L__BB2_315;
	setp.eq.s32 	%p63, %r804, 1;
	@%p63 bra 	$L__BB2_313;
	mul.wide.u32 	%rd72, %r2327, 8;
	add.s64 	%rd73, %rd4, %rd72;
	ld.global.f64 	%fd1627, [%rd73];
	mul.f64 	%fd1628, %fd1627, %fd1627;
	sub.f64 	%fd1629, %fd1628, %fd473;
	mul.wide.u32 	%rd74, %r2330, 8;
	add.s64 	%rd75, %rd4, %rd74;
	ld.global.f64 	%fd1630, [%rd75];
	mul.f64 	%fd1631, %fd1630, %fd1630;
	sub.f64 	%fd1632, %fd1631, %fd473;
	setp.gt.f64 	%p64, %fd1632, 0d0000000000000000;
	sqrt.rn.f64 	%fd1633, %fd1632;
	selp.f64 	%fd1634, %fd1633, 0d0000000000000000, %p64;
	setp.gt.f64 	%p65, %fd1629, 0d0000000000000000;
	sqrt.rn.f64 	%fd1635, %fd1629;
	selp.f64 	%fd1636, %fd1635, 0d0000000000000000, %p65;
	sub.f64 	%fd1637, %fd1636, %fd1634;
	mad.lo.s32 	%r806, %r2327, 70, %r1;
	mul.wide.s32 	%rd76, %r806, 8;
	add.s64 	%rd77, %rd6, %rd76;
	ld.global.f64 	%fd1638, [%rd77];
	fma.rn.f64 	%fd1639, %fd1638, %fd1637, %fd8171;
	add.s32 	%r2330, %r2327, 1;
	ld.global.f64 	%fd1640, [%rd73+8];
	mul.f64 	%fd1641, %fd1640, %fd1640;
	sub.f64 	%fd1642, %fd1641, %fd473;
	setp.gt.f64 	%p66, %fd1642, 0d0000000000000000;
	sqrt.rn.f64 	%fd1643, %fd1642;
	selp.f64 	%fd1644, %fd1643, 0d0000000000000000, %p66;
	sub.f64 	%fd1645, %fd1644, %fd1636;
	ld.global.f64 	%fd1646, [%rd77+560];
	fma.rn.f64 	%fd8171, %fd1646, %fd1645, %fd1639;
	add.s32 	%r2327, %r2327, 2;
$L__BB2_313:
	sub.s32 	%r807, %r9, %r3;
	and.b32  	%r808, %r807, 1;
	setp.eq.b32 	%p67, %r808, 1;
	not.pred 	%p68, %p67;
	@%p68 bra 	$L__BB2_315;
	mul.wide.u32 	%rd78, %r2327, 8;
	add.s64 	%rd79, %rd4, %rd78;
	ld.global.f64 	%fd1647, [%rd79];
	mul.f64 	%fd1648, %fd1647, %fd1647;
	sub.f64 	%fd1649, %fd1648, %fd473;
	mul.wide.u32 	%rd80, %r2330, 8;
	add.s64 	%rd81, %rd4, %rd80;
	ld.global.f64 	%fd1650, [%rd81];
	mul.f64 	%fd1651, %fd1650, %fd1650;
	sub.f64 	%fd1652, %fd1651, %fd473;
	setp.gt.f64 	%p69, %fd1652, 0d0000000000000000;
	sqrt.rn.f64 	%fd1653, %fd1652;
	selp.f64 	%fd1654, %fd1653, 0d0000000000000000, %p69;
	setp.gt.f64 	%p70, %fd1649, 0d0000000000000000;
	sqrt.rn.f64 	%fd1655, %fd1649;
	selp.f64 	%fd1656, %fd1655, 0d0000000000000000, %p70;
	sub.f64 	%fd1657, %fd1656, %fd1654;
	mad.lo.s32 	%r809, %r2327, 70, %r1;
	mul.wide.s32 	%rd82, %r809, 8;
	add.s64 	%rd83, %rd6, %rd82;
	ld.global.f64 	%fd1658, [%rd83];
	fma.rn.f64 	%fd8171, %fd1658, %fd1657, %fd8171;
$L__BB2_315:
	mul.wide.u32 	%rd84, %r285, 8;
	add.s64 	%rd18, %rd1, %rd84;
	ld.global.f64 	%fd502, [%rd18];
	mul.f64 	%fd503, %fd8171, 0d3FE0000000000000;
	setp.leu.f64 	%p71, %fd8171, 0d4020000000000000;
	@%p71 bra 	$L__BB2_320;
	neg.f64 	%fd2036, %fd8171;
	fma.rn.f64 	%fd2037, %fd8171, 0dBFF71547652B82FE, 0d4338000000000000;
	{
	.reg .b32 %temp; 
	mov.b64 	{%r316, %temp}, %fd2037;
	}
	mov.f64 	%fd2038, 0dC338000000000000;
	add.rn.f64 	%fd2039, %fd2037, %fd2038;
	fma.rn.f64 	%fd2040, %fd2039, 0dBFE62E42FEFA39EF, %fd2036;
	fma.rn.f64 	%fd2041, %fd2039, 0dBC7ABC9E3B39803F, %fd2040;
	fma.rn.f64 	%fd2042, %fd2041, 0d3E5ADE1569CE2BDF, 0d3E928AF3FCA213EA;
	fma.rn.f64 	%fd2043, %fd2042, %fd2041, 0d3EC71DEE62401315;
	fma.rn.f64 	%fd2044, %fd2043, %fd2041, 0d3EFA01997C89EB71;
	fma.rn.f64 	%fd2045, %fd2044, %fd2041, 0d3F2A01A014761F65;
	fma.rn.f64 	%fd2046, %fd2045, %fd2041, 0d3F56C16C1852B7AF;
	fma.rn.f64 	%fd2047, %fd2046, %fd2041, 0d3F81111111122322;
	fma.rn.f64 	%fd2048, %fd2047, %fd2041, 0d3FA55555555502A1;
	fma.rn.f64 	%fd2049, %fd2048, %fd2041, 0d3FC5555555555511;
	fma.rn.f64 	%fd2050, %fd2049, %fd2041, 0d3FE000000000000B;
	fma.rn.f64 	%fd2051, %fd2050, %fd2041, 0d3FF0000000000000;
	fma.rn.f64 	%fd2052, %fd2051, %fd2041, 0d3FF0000000000000;
	{
	.reg .b32 %temp; 
	mov.b64 	{%r317, %temp}, %fd2052;
	}
	{
	.reg .b32 %temp; 
	mov.b64 	{%temp, %r318}, %fd2052;
	}
	shl.b32 	%r909, %r316, 20;
	add.s32 	%r910, %r909, %r318;
	mov.b64 	%fd8172, {%r317, %r910};
	{
	.reg .b32 %temp; 
	mov.b64 	{%temp, %r911}, %fd2036;
	}
	mov.b32 	%f64, %r911;
	abs.f32 	%f24, %f64;
	setp.lt.f32 	%p148, %f24, 0f4086232B;
	@%p148 bra 	$L__BB2_319;
	setp.geu.f32 	%p149, %f24, 0f40874800;
	mov.f64 	%fd8172, 0d0000000000000000;
	@%p149 bra 	$L__BB2_319;
	shr.u32 	%r912, %r316, 31;
	add.s32 	%r913, %r316, %r912;
	shr.s32 	%r914, %r913, 1;
	shl.b32 	%r915, %r914, 20;
	add.s32 	%r916, %r318, %r915;
	mov.b64 	%fd2054, {%r317, %r916};
	sub.s32 	%r917, %r316, %r914;
	shl.b32 	%r918, %r917, 20;
	add.s32 	%r919, %r918, 1072693248;
	mov.b32 	%r920, 0;
	mov.b64 	%fd2055, {%r920, %r919};
	mul.f64 	%fd8172, %fd2055, %fd2054;
$L__BB2_319:
	mov.f64 	%fd2056, 0d3FF921F9F01B866E;
	div.rn.f64 	%fd2057, %fd2056, %fd8171;
	sqrt.rn.f64 	%fd2058, %fd2057;
	mul.f64 	%fd2059, %fd2058, %fd8172;
	mov.f64 	%fd2060, 0dBFFA000000000000;
	div.rn.f64 	%fd2061, %fd2060, %fd8171;
	add.f64 	%fd2062, %fd2061, 0d3FF0000000000000;
	mul.f64 	%fd2063, %fd8171, %fd8171;
	mov.f64 	%fd2064, 0d4014880000000000;
	div.rn.f64 	%fd2065, %fd2064, %fd2063;
	add.f64 	%fd2066, %fd2062, %fd2065;
	mul.f64 	%fd2067, %fd8171, %fd2063;
	mov.f64 	%fd2068, 0dC03629C000000000;
	div.rn.f64 	%fd2069, %fd2068, %fd2067;
	add.f64 	%fd2070, %fd2066, %fd2069;
	mul.f64 	%fd8207, %fd2070, %fd2059;
	bra.uni 	$L__BB2_372;
$L__BB2_320:
	setp.geu.f64 	%p72, %fd8171, 0d3FA999999999999A;
	@%p72 bra 	$L__BB2_359;
	setp.gt.u32 	%p81, %r8, 1082536910;
	mov.f64 	%fd8173, 0d7FF0000000000000;
	@%p81 bra 	$L__BB2_323;
	rcp.approx.ftz.f64 	%fd1774, %fd4;
	fma.rn.f64 	%fd1775, %fd5, %fd1774, 0d3FF0000000000000;
	fma.rn.f64 	%fd1776, %fd1775, %fd1775, %fd1775;
	fma.rn.f64 	%fd1777, %fd1776, %fd1774, %fd1774;
	fma.rn.f64 	%fd8173, %fd1777, 0d3FB0000000000000, %fd4;
$L__BB2_323:
	setp.leu.f64 	%p82, %fd13, 0d3FF0000000000000;
	add.f64 	%fd510, %fd8173, %fd8173;
	mov.f64 	%fd8174, %fd13;
	@%p82 bra 	$L__BB2_325;
	setp.eq.f64 	%p83, %fd13, 0d7FF0000000000000;
	rcp.approx.ftz.f64 	%fd1778, %fd13;
	fma.rn.f64 	%fd1779, %fd14, %fd1778, 0d3FF0000000000000;
	fma.rn.f64 	%fd1780, %fd1779, %fd1779, %fd1779;
	fma.rn.f64 	%fd1781, %fd1780, %fd1778, %fd1778;
	selp.f64 	%fd8174, 0d0000000000000000, %fd1781, %p83;
$L__BB2_325:
	setp.gt.f64 	%p84, %fd13, 0d3FF0000000000000;
	setp.ltu.f64 	%p85, %fd3, 0d3FE4F92224DD2F1A;
	mul.f64 	%fd1783, %fd8174, %fd8174;
	fma.rn.f64 	%fd1784, %fd1783, 0dBEF53E1D2A25FF7E, 0d3F2D3B63DBB65B49;
	fma.rn.f64 	%fd1785, %fd1784, %fd1783, 0dBF5312788DDE082E;
	fma.rn.f64 	%fd1786, %fd1785, %fd1783, 0d3F6F9690C8249315;
	fma.rn.f64 	%fd1787, %fd1786, %fd1783, 0dBF82CF5AABC7CF0D;
	fma.rn.f64 	%fd1788, %fd1787, %fd1783, 0d3F9162B0B2A3BFDE;
	fma.rn.f64 	%fd1789, %fd1788, %fd1783, 0dBF9A7256FEB6FC6B;
	fma.rn.f64 	%fd1790, %fd1789, %fd1783, 0d3FA171560CE4A489;
	fma.rn.f64 	%fd1791, %fd1790, %fd1783, 0dBFA4F44D841450E4;
	fma.rn.f64 	%fd1792, %fd1791, %fd1783, 0d3FA7EE3D3F36BB95;
	fma.rn.f64 	%fd1793, %fd1792, %fd1783, 0dBFAAD32AE04A9FD1;
	fma.rn.f64 	%fd1794, %fd1793, %fd1783, 0d3FAE17813D66954F;
	fma.rn.f64 	%fd1795, %fd1794, %fd1783, 0dBFB11089CA9A5BCD;
	fma.rn.f64 	%fd1796, %fd1795, %fd1783, 0d3FB3B12B2DB51738;
	fma.rn.f64 	%fd1797, %fd1796, %fd1783, 0dBFB745D022F8DC5C;
	fma.rn.f64 	%fd1798, %fd1797, %fd1783, 0d3FBC71C709DFE927;
	fma.rn.f64 	%fd1799, %fd1798, %fd1783, 0dBFC2492491FA1744;
	fma.rn.f64 	%fd1800, %fd1799, %fd1783, 0d3FC99999999840D2;
	fma.rn.f64 	%fd1801, %fd1800, %fd1783, 0dBFD555555555544C;
	mul.f64 	%fd1802, %fd1783, %fd1801;
	fma.rn.f64 	%fd1803, %fd1802, %fd8174, %fd8174;
	mov.f64 	%fd1804, 0d3FF921FB54442D18;
	sub.f64 	%fd1805, %fd1804, %fd1803;
	selp.f64 	%fd1806, %fd1805, %fd1803, %p84;
	copysign.f64 	%fd513, %fd11, %fd1806;
	div.rn.f64 	%fd1807, %fd12, %fd510;
	div.rn.f64 	%fd1808, %fd1807, %fd510;
	add.f64 	%fd514, %fd1808, %fd513;
	mov.f64 	%fd8175, 0dC2425481C98E8ABB;
	@%p85 bra 	$L__BB2_327;
	setp.gt.u32 	%p86, %r7, 1077088193;
	ex2.approx.ftz.f32 	%f60, %f1;
	cvt.f64.f32 	%fd1809, %f60;
	mov.f64 	%fd1810, 0d3FF0000000000000;
	sub.f64 	%fd1811, %fd1810, %fd1809;
	fma.rn.f64 	%fd1812, %fd6, %fd1809, %fd1811;
	mov.f64 	%fd1813, 0d4000000000000000;
	sub.f64 	%fd1814, %fd1813, %fd1812;
	rcp.approx.ftz.f64 	%fd1815, %fd1814;
	neg.f64 	%fd1816, %fd1814;
	fma.rn.f64 	%fd1817, %fd1816, %fd1815, 0d3FF0000000000000;
	fma.rn.f64 	%fd1818, %fd1817, %fd1817, %fd1817;
	fma.rn.f64 	%fd1819, %fd1818, %fd1815, %fd1815;
	fma.rn.f64 	%fd1820, %fd1819, 0dC000000000000000, 0d3FF0000000000000;
	abs.f64 	%fd1821, %fd1820;
	selp.f64 	%fd8175, 0d3FF0000000000000, %fd1821, %p86;
$L__BB2_327:
	mul.f64 	%fd1824, %fd8171, %fd8175;
	add.f64 	%fd1825, %fd514, 0dBFE921F9F01B866E;
	sub.f64 	%fd1826, %fd1825, %fd1824;
	mul.f64 	%fd1827, %fd8171, %fd8171;
	add.f64 	%fd1828, %fd513, 0dBFE921F9F01B866E;
	mul.f64 	%fd8177, %fd8171, %fd1827;
	mul.f64 	%fd1829, %fd8177, 0dC014000000000000;
	div.rn.f64 	%fd1830, %fd1829, 0d4018000000000000;
	fma.rn.f64 	%fd1831, %fd1827, %fd1828, %fd1830;
	add.f64 	%fd8207, %fd1831, %fd1826;
	mov.f64 	%fd8179, 0dBFF0000000000000;
	mov.f64 	%fd8178, 0d4018000000000000;
	mov.b32 	%r2340, 1;
	mov.b32 	%r2339, 2;
	mov.b32 	%r2341, 0;
$L__BB2_328:
	mov.u32 	%r321, %r2340;
	shr.u32 	%r322, %r321, 1;
	add.s32 	%r846, %r321, 3;
	cvt.rn.f64.u32 	%fd1832, %r846;
	mul.f64 	%fd8178, %fd8178, %fd1832;
	mul.f64 	%fd8177, %fd8171, %fd8177;
	and.b32  	%r847, %r321, 1;
	setp.eq.b32 	%p87, %r847, 1;
	not.pred 	%p88, %p87;
	@%p88 bra 	$L__BB2_339;
	and.b32  	%r323, %r321, 3;
	and.b32  	%r324, %r321, 2147483644;
	mov.f64 	%fd8196, 0d0000000000000000;
	mov.b32 	%r2342, 0;
$L__BB2_330:
	setp.lt.u32 	%p89, %r2341, 3;
	shl.b32 	%r850, %r2342, 1;
	sub.s32 	%r851, %r321, %r850;
	cvt.rn.f64.s32 	%fd526, %r851;
	mul.f64 	%fd527, %fd526, 0d4014000000000000;
	sub.s32 	%r329, %r321, %r2342;
	mov.f64 	%fd8182, 0d3FF0000000000000;
	mov.b32 	%r2344, 1;
	@%p89 bra 	$L__BB2_333;
	mov.f64 	%fd8182, 0d3FF0000000000000;
	mov.b32 	%r2344, 1;
$L__BB2_332:
	cvt.rn.f64.u32 	%fd1836, %r2344;
	mul.f64 	%fd1837, %fd1836, 0d3FE0000000000000;
	mul.f64 	%fd1838, %fd8182, %fd1837;
	setp.gt.u32 	%p90, %r2344, %r2342;
	div.rn.f64 	%fd1839, %fd1838, %fd1836;
	selp.f64 	%fd1840, %fd1838, %fd1839, %p90;
	setp.gt.s32 	%p91, %r2344, %r329;
	div.rn.f64 	%fd1841, %fd1840, %fd1836;
	selp.f64 	%fd1842, %fd1840, %fd1841, %p91;
	add.s32 	%r853, %r2344, 1;
	cvt.rn.f64.u32 	%fd1843, %r853;
	mul.f64 	%fd1844, %fd1843, 0d3FE0000000000000;
	mul.f64 	%fd1845, %fd1842, %fd1844;
	setp.lt.u32 	%p92, %r2344, %r2342;
	div.rn.f64 	%fd1846, %fd1845, %fd1843;
	selp.f64 	%fd1847, %fd1846, %fd1845, %p92;
	setp.lt.s32 	%p93, %r2344, %r329;
	div.rn.f64 	%fd1848, %fd1847, %fd1843;
	selp.f64 	%fd1849, %fd1848, %fd1847, %p93;
	add.s32 	%r854, %r2344, 2;
	cvt.rn.f64.u32 	%fd1850, %r854;
	mul.f64 	%fd1851, %fd1850, 0d3FE0000000000000;
	mul.f64 	%fd1852, %fd1849, %fd1851;
	setp.gt.u32 	%p94, %r854, %r2342;
	div.rn.f64 	%fd1853, %fd1852, %fd1850;
	selp.f64 	%fd1854, %fd1852, %fd1853, %p94;
	setp.gt.s32 	%p95, %r854, %r329;
	div.rn.f64 	%fd1855, %fd1854, %fd1850;
	selp.f64 	%fd1856, %fd1854, %fd1855, %p95;
	add.s32 	%r855, %r2344, 3;
	cvt.rn.f64.u32 	%fd1857, %r855;
	mul.f64 	%fd1858, %fd1857, 0d3FE0000000000000;
	mul.f64 	%fd1859, %fd1856, %fd1858;
	setp.gt.u32 	%p96, %r855, %r2342;
	div.rn.f64 	%fd1860, %fd1859, %fd1857;
	selp.f64 	%fd1861, %fd1859, %fd1860, %p96;
	setp.gt.s32 	%p97, %r855, %r329;
	div.rn.f64 	%fd1862, %fd1861, %fd1857;
	selp.f64 	%fd8182, %fd1861, %fd1862, %p97;
	add.s32 	%r2344, %r2344, 4;
	setp.ne.s32 	%p98, %r855, %r324;
	@%p98 bra 	$L__BB2_332;
$L__BB2_333:
	setp.eq.s32 	%p99, %r323, 1;
	cvt.rn.f64.u32 	%fd1863, %r2344;
	mul.f64 	%fd1864, %fd1863, 0d3FE0000000000000;
	mul.f64 	%fd1865, %fd8182, %fd1864;
	setp.gt.u32 	%p100, %r2344, %r2342;
	div.rn.f64 	%fd1866, %fd1865, %fd1863;
	selp.f64 	%fd1867, %fd1865, %fd1866, %p100;
	setp.gt.s32 	%p101, %r2344, %r329;
	div.rn.f64 	%fd1868, %fd1867, %fd1863;
	selp.f64 	%fd8183, %fd1867, %fd1868, %p101;
	@%p99 bra 	$L__BB2_335;
	add.s32 	%r856, %r2344, 1;
	cvt.rn.f64.u32 	%fd1869, %r856;
	mul.f64 	%fd1870, %fd1869, 0d3FE0000000000000;
	mul.f64 	%fd1871, %fd8183, %fd1870;
	setp.lt.u32 	%p102, %r2344, %r2342;
	div.rn.f64 	%fd1872, %fd1871, %fd1869;
	selp.f64 	%fd1873, %fd1872, %fd1871, %p102;
	setp.lt.s32 	%p103, %r2344, %r329;
	div.rn.f64 	%fd1874, %fd1873, %fd1869;
	selp.f64 	%fd1875, %fd1874, %fd1873, %p103;
	add.s32 	%r857, %r2344, 2;
	cvt.rn.f64.u32 	%fd1876, %r857;
	mul.f64 	%fd1877, %fd1876, 0d3FE0000000000000;
	mul.f64 	%fd1878, %fd1875, %fd1877;
	setp.gt.u32 	%p104, %r857, %r2342;
	div.rn.f64 	%fd1879, %fd1878, %fd1876;
	selp.f64 	%fd1880, %fd1878, %fd1879, %p104;
	setp.gt.s32 	%p105, %r857, %r329;
	div.rn.f64 	%fd1881, %fd1880, %fd1876;
	selp.f64 	%fd8183, %fd1880, %fd1881, %p105;
$L__BB2_335:
	fma.rn.f64 	%fd1882, %fd527, 0d3FF71547652B82FE, 0d4338000000000000;
	{
	.reg .b32 %temp; 
	mov.b64 	{%r333, %temp}, %fd1882;
	}
	mov.f64 	%fd1883, 0dC338000000000000;
	add.rn.f64 	%fd1884, %fd1882, %fd1883;
	fma.rn.f64 	%fd1885, %fd1884, 0dBFE62E42FEFA39EF, %fd527;
	fma.rn.f64 	%fd1886, %fd1884, 0dBC7ABC9E3B39803F, %fd1885;
	fma.rn.f64 	%fd1887, %fd1886, 0d3E5ADE1569CE2BDF, 0d3E928AF3FCA213EA;
	fma.rn.f64 	%fd1888, %fd1887, %fd1886, 0d3EC71DEE62401315;
	fma.rn.f64 	%fd1889, %fd1888, %fd1886, 0d3EFA01997C89EB71;
	fma.rn.f64 	%fd1890, %fd1889, %fd1886, 0d3F2A01A014761F65;
	fma.rn.f64 	%fd1891, %fd1890, %fd1886, 0d3F56C16C1852B7AF;
	fma.rn.f64 	%fd1892, %fd1891, %fd1886, 0d3F81111111122322;
	fma.rn.f64 	%fd1893, %fd1892, %fd1886, 0d3FA55555555502A1;
	fma.rn.f64 	%fd1894, %fd1893, %fd1886, 0d3FC5555555555511;
	fma.rn.f64 	%fd1895, %fd1894, %fd1886, 0d3FE000000000000B;
	fma.rn.f64 	%fd1896, %fd1895, %fd1886, 0d3FF0000000000000;
	fma.rn.f64 	%fd1897, %fd1896, %fd1886, 0d3FF0000000000000;
	{
	.reg .b32 %temp; 
	mov.b64 	{%r334, %temp}, %fd1897;
	}
	{
	.reg .b32 %temp; 
	mov.b64 	{%temp, %r335}, %fd1897;
	}
	shl.b32 	%r858, %r333, 20;
	add.s32 	%r859, %r858, %r335;
	mov.b64 	%fd8184, {%r334, %r859};
	{
	.reg .b32 %temp; 
	mov.b64 	{%temp, %r860}, %fd527;
	}
	mov.b32 	%f61, %r860;
	abs.f32 	%f25, %f61;
	setp.lt.f32 	%p106, %f25, 0f4086232B;
	@%p106 bra 	$L__BB2_338;
	setp.lt.f64 	%p107, %fd527, 0d0000000000000000;
	add.f64 	%fd1898, %fd527, 0d7FF0000000000000;
	selp.f64 	%fd8184, 0d0000000000000000, %fd1898, %p107;
	setp.geu.f32 	%p108, %f25, 0f40874800;
	@%p108 bra 	$L__BB2_338;
	shr.u32 	%r861, %r333, 31;
	add.s32 	%r862, %r333, %r861;
	shr.s32 	%r863, %r862, 1;
	shl.b32 	%r864, %r863, 20;
	add.s32 	%r865, %r335, %r864;
	mov.b64 	%fd1899, {%r334, %r865};
	sub.s32 	%r866, %r333, %r863;
	shl.b32 	%r867, %r866, 20;
	add.s32 	%r868, %r867, 1072693248;
	mov.b32 	%r869, 0;
	mov.b64 	%fd1900, {%r869, %r868};
	mul.f64 	%fd8184, %fd1900, %fd1899;
$L__BB2_338:
	add.f64 	%fd1901, %fd8184, 0dBFF0000000000000;
	mul.f64 	%fd1902, %fd8183, %fd1901;
	div.rn.f64 	%fd1903, %fd1902, %fd526;
	add.f64 	%fd8196, %fd8196, %fd1903;
	add.s32 	%r2342, %r2342, 1;
	setp.eq.s32 	%p109, %r2342, %r2339;
	@%p109 bra 	$L__BB2_358;
	bra.uni 	$L__BB2_330;
$L__BB2_339:
	and.b32  	%r325, %r321, 2;
	and.b32  	%r326, %r321, 2147483644;
	max.u32 	%r327, %r322, 1;
	mov.f64 	%fd8185, 0d0000000000000000;
	mov.b32 	%r2345, 0;
$L__BB2_340:
	setp.lt.u32 	%p110, %r2341, 3;
	shl.b32 	%r872, %r2345, 1;
	sub.s32 	%r873, %r321, %r872;
	cvt.rn.f64.s32 	%fd540, %r873;
	mul.f64 	%fd541, %fd540, 0d4014000000000000;
	sub.s32 	%r338, %r321, %r2345;
	mov.f64 	%fd8187, 0d3FF0000000000000;
	mov.b32 	%r2347, 1;
	@%p110 bra 	$L__BB2_343;
	mov.f64 	%fd8187, 0d3FF0000000000000;
	mov.b32 	%r2347, 1;
$L__BB2_342:
	cvt.rn.f64.u32 	%fd1908, %r2347;
	mul.f64 	%fd1909, %fd1908, 0d3FE0000000000000;
	mul.f64 	%fd1910, %fd8187, %fd1909;
	setp.gt.u32 	%p111, %r2347, %r2345;
	div.rn.f64 	%fd1911, %fd1910, %fd1908;
	selp.f64 	%fd1912, %fd1910, %fd1911, %p111;
	setp.gt.s32 	%p112, %r2347, %r338;
	div.rn.f64 	%fd1913, %fd1912, %fd1908;
	selp.f64 	%fd1914, %fd1912, %fd1913, %p112;
	add.s32 	%r875, %r2347, 1;
	cvt.rn.f64.u32 	%fd1915, %r875;
	mul.f64 	%fd1916, %fd1915, 0d3FE0000000000000;
	mul.f64 	%fd1917, %fd1914, %fd1916;
	setp.lt.u32 	%p113, %r2347, %r2345;
	div.rn.f64 	%fd1918, %fd1917, %fd1915;
	selp.f64 	%fd1919, %fd1918, %fd1917, %p113;
	setp.lt.s32 	%p114, %r2347, %r338;
	div.rn.f64 	%fd1920, %fd1919, %fd1915;
	selp.f64 	%fd1921, %fd1920, %fd1919, %p114;
	add.s32 	%r876, %r2347, 2;
	cvt.rn.f64.u32 	%fd1922, %r876;
	mul.f64 	%fd1923, %fd1922, 0d3FE0000000000000;
	mul.f64 	%fd1924, %fd1921, %fd1923;
	setp.gt.u32 	%p115, %r876, %r2345;
	div.rn.f64 	%fd1925, %fd1924, %fd1922;
	selp.f64 	%fd1926, %fd1924, %fd1925, %p115;
	setp.gt.s32 	%p116, %r876, %r338;
	div.rn.f64 	%fd1927, %fd1926, %fd1922;
	selp.f64 	%fd1928, %fd1926, %fd1927, %p116;
	add.s32 	%r877, %r2347, 3;
	cvt.rn.f64.u32 	%fd1929, %r877;
	mul.f64 	%fd1930, %fd1929, 0d3FE0000000000000;
	mul.f64 	%fd1931, %fd1928, %fd1930;
	setp.gt.u32 	%p117, %r877, %r2345;
	div.rn.f64 	%fd1932, %fd1931, %fd1929;
	selp.f64 	%fd1933, %fd1931, %fd1932, %p117;
	setp.gt.s32 	%p118, %r877, %r338;
	div.rn.f64 	%fd1934, %fd1933, %fd1929;
	selp.f64 	%fd8187, %fd1933, %fd1934, %p118;
	add.s32 	%r2347, %r2347, 4;
	setp.ne.s32 	%p119, %r877, %r326;
	@%p119 bra 	$L__BB2_342;
$L__BB2_343:
	setp.eq.s32 	%p120, %r325, 0;
	@%p120 bra 	$L__BB2_345;
	cvt.rn.f64.u32 	%fd1935, %r2347;
	mul.f64 	%fd1936, %fd1935, 0d3FE0000000000000;
	mul.f64 	%fd1937, %fd8187, %fd1936;
	setp.gt.u32 	%p121, %r2347, %r2345;
	div.rn.f64 	%fd1938, %fd1937, %fd1935;
	selp.f64 	%fd1939, %fd1937, %fd1938, %p121;
	setp.gt.s32 	%p122, %r2347, %r338;
	div.rn.f64 	%fd1940, %fd1939, %fd1935;
	selp.f64 	%fd1941, %fd1939, %fd1940, %p122;
	add.s32 	%r878, %r2347, 1;
	cvt.rn.f64.u32 	%fd1942, %r878;
	mul.f64 	%fd1943, %fd1942, 0d3FE0000000000000;
	mul.f64 	%fd1944, %fd1941, %fd1943;
	setp.lt.u32 	%p123, %r2347, %r2345;
	div.rn.f64 	%fd1945, %fd1944, %fd1942;
	selp.f64 	%fd1946, %fd1945, %fd1944, %p123;
	setp.lt.s32 	%p124, %r2347, %r338;
	div.rn.f64 	%fd1947, %fd1946, %fd1942;
	selp.f64 	%fd8187, %fd1947, %fd1946, %p124;
$L__BB2_345:
	fma.rn.f64 	%fd1948, %fd541, 0d3FF71547652B82FE, 0d4338000000000000;
	{
	.reg .b32 %temp; 
	mov.b64 	{%r342, %temp}, %fd1948;
	}
	mov.f64 	%fd1949, 0dC338000000000000;
	add.rn.f64 	%fd1950, %fd1948, %fd1949;
	fma.rn.f64 	%fd1951, %fd1950, 0dBFE62E42FEFA39EF, %fd541;
	fma.rn.f64 	%fd1952, %fd1950, 0dBC7ABC9E3B39803F, %fd1951;
	fma.rn.f64 	%fd1953, %fd1952, 0d3E5ADE1569CE2BDF, 0d3E928AF3FCA213EA;
	fma.rn.f64 	%fd1954, %fd1953, %fd1952, 0d3EC71DEE62401315;
	fma.rn.f64 	%fd1955, %fd1954, %fd1952, 0d3EFA01997C89EB71;
	fma.rn.f64 	%fd1956, %fd1955, %fd1952, 0d3F2A01A014761F65;
	fma.rn.f64 	%fd1957, %fd1956, %fd1952, 0d3F56C16C1852B7AF;
	fma.rn.f64 	%fd1958, %fd1957, %fd1952, 0d3F81111111122322;
	fma.rn.f64 	%fd1959, %fd1958, %fd1952, 0d3FA55555555502A1;
	fma.rn.f64 	%fd1960, %fd1959, %fd1952, 0d3FC5555555555511;
	fma.rn.f64 	%fd1961, %fd1960, %fd1952, 0d3FE000000000000B;
	fma.rn.f64 	%fd1962, %fd1961, %fd1952, 0d3FF0000000000000;
	fma.rn.f64 	%fd1963, %fd1962, %fd1952, 0d3FF0000000000000;
	{
	.reg .b32 %temp; 
	mov.b64 	{%r343, %temp}, %fd1963;
	}
	{
	.reg .b32 %temp; 
	mov.b64 	{%temp, %r344}, %fd1963;
	}
	shl.b32 	%r879, %r342, 20;
	add.s32 	%r880, %r879, %r344;
	mov.b64 	%fd8190, {%r343, %r880};
	{
	.reg .b32 %temp; 
	mov.b64 	{%temp, %r881}, %fd541;
	}
	mov.b32 	%f62, %r881;
	abs.f32 	%f26, %f62;
	setp.lt.f32 	%p125, %f26, 0f4086232B;
	@%p125 bra 	$L__BB2_348;
	setp.lt.f64 	%p126, %fd541, 0d0000000000000000;
	add.f64 	%fd1964, %fd541, 0d7FF0000000000000;
	selp.f64 	%fd8190, 0d0000000000000000, %fd1964, %p126;
	setp.geu.f32 	%p127, %f26, 0f40874800;
	@%p127 bra 	$L__BB2_348;
	shr.u32 	%r882, %r342, 31;
	add.s32 	%r883, %r342, %r882;
	shr.s32 	%r884, %r883, 1;
	shl.b32 	%r885, %r884, 20;
	add.s32 	%r886, %r344, %r885;
	mov.b64 	%fd1965, {%r343, %r886};
	sub.s32 	%r887, %r342, %r884;
	shl.b32 	%r888, %r887, 20;
	add.s32 	%r889, %r888, 1072693248;
	mov.b32 	%r890, 0;
	mov.b64 	%fd1966, {%r890, %r889};
	mul.f64 	%fd8190, %fd1966, %fd1965;
$L__BB2_348:
	neg.f64 	%fd1967, %fd541;
	fma.rn.f64 	%fd1968, %fd541, 0dBFF71547652B82FE, 0d4338000000000000;
	{
	.reg .b32 %temp; 
	mov.b64 	{%r345, %temp}, %fd1968;
	}
	mov.f64 	%fd1969, 0dC338000000000000;
	add.rn.f64 	%fd1970, %fd1968, %fd1969;
	fma.rn.f64 	%fd1971, %fd1970, 0dBFE62E42FEFA39EF, %fd1967;
	fma.rn.f64 	%fd1972, %fd1970, 0dBC7ABC9E3B39803F, %fd1971;
	fma.rn.f64 	%fd1973, %fd1972, 0d3E5ADE1569CE2BDF, 0d3E928AF3FCA213EA;
	fma.rn.f64 	%fd1974, %fd1973, %fd1972, 0d3EC71DEE62401315;
	fma.rn.f64 	%fd1975, %fd1974, %fd1972, 0d3EFA01997C89EB71;
	fma.rn.f64 	%fd1976, %fd1975, %fd1972, 0d3F2A01A014761F65;
	fma.rn.f64 	%fd1977, %fd1976, %fd1972, 0d3F56C16C1852B7AF;
	fma.rn.f64 	%fd1978, %fd1977, %fd1972, 0d3F81111111122322;
	fma.rn.f64 	%fd1979, %fd1978, %fd1972, 0d3FA55555555502A1;
	fma.rn.f64 	%fd1980, %fd1979, %fd1972, 0d3FC5555555555511;
	fma.rn.f64 	%fd1981, %fd1980, %fd1972, 0d3FE000000000000B;
	fma.rn.f64 	%fd1982, %fd1981, %fd1972, 0d3FF0000000000000;
	fma.rn.f64 	%fd1983, %fd1982, %fd1972, 0d3FF0000000000000;
	{
	.reg .b32 %temp; 
	mov.b64 	{%r346, %temp}, %fd1983;
	}
	{
	.reg .b32 %temp; 
	mov.b64 	{%temp, %r347}, %fd1983;
	}
	shl.b32 	%r891, %r345, 20;
	add.s32 	%r892, %r891, %r347;
	mov.b64 	%fd8191, {%r346, %r892};
	{
	.reg .b32 %temp; 
	mov.b64 	{%temp, %r893}, %fd1967;
	}
	mov.b32 	%f63, %r893;
	abs.f32 	%f27, %f63;
	setp.lt.f32 	%p128, %f27, 0f4086232B;
	@%p128 bra 	$L__BB2_351;
	setp.gt.f64 	%p129, %fd541, 0d0000000000000000;
	mov.f64 	%fd1984, 0d7FF0000000000000;
	sub.f64 	%fd1985, %fd1984, %fd541;
	selp.f64 	%fd8191, 0d0000000000000000, %fd1985, %p129;
	setp.geu.f32 	%p130, %f27, 0f40874800;
	@%p130 bra 	$L__BB2_351;
	shr.u32 	%r894, %r345, 31;
	add.s32 	%r895, %r345, %r894;
	shr.s32 	%r896, %r895, 1;
	shl.b32 	%r897, %r896, 20;
	add.s32 	%r898, %r347, %r897;
	mov.b64 	%fd1986, {%r346, %r898};
	sub.s32 	%r899, %r345, %r896;
	shl.b32 	%r900, %r899, 20;
	add.s32 	%r901, %r900, 1072693248;
	mov.b32 	%r902, 0;
	mov.b64 	%fd1987, {%r902, %r901};
	mul.f64 	%fd8191, %fd1987, %fd1986;
$L__BB2_351:
	sub.f64 	%fd1988, %fd8190, %fd8191;
	mul.f64 	%fd1989, %fd8187, %fd1988;
	div.rn.f64 	%fd1990, %fd1989, %fd540;
	add.f64 	%fd8185, %fd8185, %fd1990;
	add.s32 	%r2345, %r2345, 1;
	setp.ne.s32 	%p131, %r2345, %r327;
	@%p131 bra 	$L__BB2_340;
	sub.s32 	%r349, %r321, %r322;
	mov.f64 	%fd8193, 0d3FF0000000000000;
	mov.b32 	%r2349, 1;
	@%p110 bra 	$L__BB2_355;
	mov.f64 	%fd8193, 0d3FF0000000000000;
	mov.b32 	%r2349, 1;
$L__BB2_354:
	cvt.rn.f64.u32 	%fd1994, %r2349;
	mul.f64 	%fd1995, %fd1994, 0d3FE0000000000000;
	mul.f64 	%fd1996, %fd8193, %fd1995;
	setp.gt.u32 	%p133, %r2349, %r322;
	div.rn.f64 	%fd1997, %fd1996, %fd1994;
	selp.f64 	%fd1998, %fd1996, %fd1997, %p133;
	setp.gt.s32 	%p134, %r2349, %r349;
	div.rn.f64 	%fd1999, %fd1998, %fd1994;
	selp.f64 	%fd2000, %fd1998, %fd1999, %p134;
	add.s32 	%r905, %r2349, 1;
	cvt.rn.f64.u32 	%fd2001, %r905;
	mul.f64 	%fd2002, %fd2001, 0d3FE0000000000000;
	mul.f64 	%fd2003, %fd2000, %fd2002;
	setp.lt.u32 	%p135, %r2349, %r322;
	div.rn.f64 	%fd2004, %fd2003, %fd2001;
	selp.f64 	%fd2005, %fd2004, %fd2003, %p135;
	setp.lt.s32 	%p136, %r2349, %r349;
	div.rn.f64 	%fd2006, %fd2005, %fd2001;
	selp.f64 	%fd2007, %fd2006, %fd2005, %p136;
	add.s32 	%r906, %r2349, 2;
	cvt.rn.f64.u32 	%fd2008, %r906;
	mul.f64 	%fd2009, %fd2008, 0d3FE0000000000000;
	mul.f64 	%fd2010, %fd2007, %fd2009;
	setp.gt.u32 	%p137, %r906, %r322;
	div.rn.f64 	%fd2011, %fd2010, %fd2008;
	selp.f64 	%fd2012, %fd2010, %fd2011, %p137;
	setp.gt.s32 	%p138, %r906, %r349;
	div.rn.f64 	%fd2013, %fd2012, %fd2008;
	selp.f64 	%fd2014, %fd2012, %fd2013, %p138;
	add.s32 	%r907, %r2349, 3;
	cvt.rn.f64.u32 	%fd2015, %r907;
	mul.f64 	%fd2016, %fd2015, 0d3FE0000000000000;
	mul.f64 	%fd2017, %fd2014, %fd2016;
	setp.gt.u32 	%p139, %r907, %r322;
	div.rn.f64 	%fd2018, %fd2017, %fd2015;
	selp.f64 	%fd2019, %fd2017, %fd2018, %p139;
	setp.gt.s32 	%p140, %r907, %r349;
	div.rn.f64 	%fd2020, %fd2019, %fd2015;
	selp.f64 	%fd8193, %fd2019, %fd2020, %p140;
	add.s32 	%r2349, %r2349, 4;
	setp.ne.s32 	%p141, %r907, %r326;
	@%p141 bra 	$L__BB2_354;
$L__BB2_355:
	@%p120 bra 	$L__BB2_357;
	cvt.rn.f64.u32 	%fd2021, %r2349;
	mul.f64 	%fd2022, %fd2021, 0d3FE0000000000000;
	mul.f64 	%fd2023, %fd8193, %fd2022;
	setp.gt.u32 	%p143, %r2349, %r322;
	div.rn.f64 	%fd2024, %fd2023, %fd2021;
	selp.f64 	%fd2025, %fd2023, %fd2024, %p143;
	setp.gt.s32 	%p144, %r2349, %r349;
	div.rn.f64 	%fd2026, %fd2025, %fd2021;
	selp.f64 	%fd2027, %fd2025, %fd2026, %p144;
	add.s32 	%r908, %r2349, 1;
	cvt.rn.f64.u32 	%fd2028, %r908;
	mul.f64 	%fd2029, %fd2028, 0d3FE0000000000000;
	mul.f64 	%fd2030, %fd2027, %fd2029;
	setp.lt.u32 	%p145, %r2349, %r322;
	div.rn.f64 	%fd2031, %fd2030, %fd2028;
	selp.f64 	%fd2032, %fd2031, %fd2030, %p145;
	setp.lt.s32 	%p146, %r2349, %r349;
	div.rn.f64 	%fd2033, %fd2032, %fd2028;
	selp.f64 	%fd8193, %fd2033, %fd2032, %p146;
$L__BB2_357:
	fma.rn.f64 	%fd8196, %fd8193, 0d4014000000000000, %fd8185;
$L__BB2_358:
	div.rn.f64 	%fd2034, %fd8177, %fd8178;
	mul.f64 	%fd2035, %fd8179, %fd2034;
	fma.rn.f64 	%fd8207, %fd2035, %fd8196, %fd8207;
	neg.f64 	%fd8179, %fd8179;
	add.s32 	%r2340, %r321, 1;
	add.s32 	%r2339, %r321, 2;
	setp.eq.s32 	%p147, %r2339, 12;
	mov.u32 	%r2341, %r321;
	@%p147 bra 	$L__BB2_372;
	bra.uni 	$L__BB2_328;
$L__BB2_359:
	mov.f64 	%fd1659, 0d3FE921FB54442D18;
	sub.f64 	%fd1660, %fd1659, %fd8171;
	mul.f64 	%fd1661, %fd8171, 0d3FE921FB54442D18;
	fma.rn.f64 	%fd567, %fd8171, %fd1661, %fd1660;
	{
	.reg .b32 %temp; 
	mov.b64 	{%temp, %r2350}, %fd503;
	}
	{
	.reg .b32 %temp; 
	mov.b64 	{%r2351, %temp}, %fd503;
	}
	setp.gt.s32 	%p73, %r2350, 1048575;
	mov.b32 	%r2352, -1023;
	mov.f64 	%fd8197, %fd503;
	@%p73 bra 	$L__BB2_361;
	mul.f64 	%fd8197, %fd503, 0d4350000000000000;
	{
	.reg .b32 %temp; 
	mov.b64 	{%temp, %r2350}, %fd8197;
	}
	{
	.reg .b32 %temp; 
	mov.b64 	{%r2351, %temp}, %fd8197;
	}
	mov.b32 	%r2352, -1077;
$L__BB2_361:
	add.s32 	%r812, %r2350, -1;
	setp.gt.u32 	%p74, %r812, 2146435070;
	@%p74 bra 	$L__BB2_365;
	shr.u32 	%r815, %r2350, 20;
	add.s32 	%r2353, %r2352, %r815;
	and.b32  	%r816, %r2350, 1048575;
	or.b32  	%r817, %r816, 1072693248;
	mov.b64 	%fd8198, {%r2351, %r817};
	setp.lt.u32 	%p76, %r817, 1073127583;
	@%p76 bra 	$L__BB2_364;
	{
	.reg .b32 %temp; 
	mov.b64 	{%r818, %temp}, %fd8198;
	}
	{
	.reg .b32 %temp; 
	mov.b64 	{%temp, %r819}, %fd8198;
	}
	add.s32 	%r820, %r819, -1048576;
	mov.b64 	%fd8198, {%r818, %r820};
	add.s32 	%r2353, %r2353, 1;
$L__BB2_364:
	add.f64 	%fd1663, %fd8198, 0dBFF0000000000000;
	add.f64 	%fd1664, %fd8198, 0d3FF0000000000000;
	rcp.approx.ftz.f64 	%fd1665, %fd1664;
	neg.f64 	%fd1666, %fd1664;
	fma.rn.f64 	%fd1667, %fd1666, %fd1665, 0d3FF0000000000000;
	fma.rn.f64 	%fd1668, %fd1667, %fd1667, %fd1667;
	fma.rn.f64 	%fd1669, %fd1668, %fd1665, %fd1665;
	mul.f64 	%fd1670, %fd1663, %fd1669;
	fma.rn.f64 	%fd1671, %fd1663, %fd1669, %fd1670;
	mul.f64 	%fd1672, %fd1671, %fd1671;
	fma.rn.f64 	%fd1673, %fd1672, 0d3EB1380B3AE80F1E, 0d3ED0EE258B7A8B04;
	fma.rn.f64 	%fd1674, %fd1673, %fd1672, 0d3EF3B2669F02676F;
	fma.rn.f64 	%fd1675, %fd1674, %fd1672, 0d3F1745CBA9AB0956;
	fma.rn.f64 	%fd1676, %fd1675, %fd1672, 0d3F3C71C72D1B5154;
	fma.rn.f64 	%fd1677, %fd1676, %fd1672, 0d3F624924923BE72D;
	fma.rn.f64 	%fd1678, %fd1677, %fd1672, 0d3F8999999999A3C4;
	fma.rn.f64 	%fd1679, %fd1678, %fd1672, 0d3FB5555555555554;
	sub.f64 	%fd1680, %fd1663, %fd1671;
	add.f64 	%fd1681, %fd1680, %fd1680;
	neg.f64 	%fd1682, %fd1671;
	fma.rn.f64 	%fd1683, %fd1682, %fd1663, %fd1681;
	mul.f64 	%fd1684, %fd1669, %fd1683;
	mul.f64 	%fd1685, %fd1672, %fd1679;
	fma.rn.f64 	%fd1686, %fd1685, %fd1671, %fd1684;
	xor.b32  	%r821, %r2353, -2147483648;
	mov.b32 	%r822, 1127219200;
	mov.b64 	%fd1687, {%r821, %r822};
	sub.f64 	%fd1688, %fd1687, %fd2;
	fma.rn.f64 	%fd1689, %fd1688, 0d3FE62E42FEFA39EF, %fd1671;
	fma.rn.f64 	%fd1690, %fd1688, 0dBFE62E42FEFA39EF, %fd1689;
	sub.f64 	%fd1691, %fd1690, %fd1671;
	sub.f64 	%fd1692, %fd1686, %fd1691;
	fma.rn.f64 	%fd1693, %fd1688, 0d3C7ABC9E3B39803F, %fd1692;
	add.f64 	%fd8199, %fd1689, %fd1693;
	bra.uni 	$L__BB2_366;
$L__BB2_365:
	fma.rn.f64 	%fd1662, %fd8197, 0d7FF0000000000000, 0d7FF0000000000000;
	{
	.reg .b32 %temp; 
	mov.b64 	{%temp, %r813}, %fd8197;
	}
	and.b32  	%r814, %r813, 2147483647;
	setp.eq.s32 	%p75, %r814, 0;
	selp.f64 	%fd8199, 0dFFF0000000000000, %fd1662, %p75;
$L__BB2_366:
	setp.lt.s32 	%p77, %r744, 1;
	mul.f64 	%fd1694, %fd8171, %fd8171;
	mul.f64 	%fd1695, %fd8171, %fd1694;
	div.rn.f64 	%fd1696, %fd1695, 0d4018000000000000;
	mul.f64 	%fd1697, %fd8171, 0dBFCACC13C97CA310;
	mul.f64 	%fd1698, %fd8171, %fd1697;
	fma.rn.f64 	%fd1699, %fd8171, %fd1698, %fd567;
	fma.rn.f64 	%fd8207, %fd1696, %fd8199, %fd1699;
	@%p77 bra 	$L__BB2_372;
	setp.eq.s32 	%p78, %r15, 0;
	mul.f64 	%fd577, %fd8199, 0d4020000000000000;
	mov.f64 	%fd8206, 0d3FF0000000000000;
	mov.f64 	%fd8205, 0d0000000000000000;
	mov.b32 	%r2355, 1;
	@%p78 bra 	$L__BB2_370;
	mov.f64 	%fd8206, 0d3FF0000000000000;
	mov.f64 	%fd8205, 0d0000000000000000;
	mov.b32 	%r2355, 1;
$L__BB2_369:
	shl.b32 	%r825, %r2355, 1;
	add.s32 	%r826, %r825, 3;
	add.s32 	%r827, %r825, 2;
	or.b32  	%r828, %r825, 1;
	cvt.rn.f64.u32 	%fd1705, %r2355;
	rcp.rn.f64 	%fd1706, %fd1705;
	add.f64 	%fd1707, %fd8205, %fd1706;
	div.rn.f64 	%fd1708, %fd503, %fd1705;
	mul.f64 	%fd1709, %fd8206, %fd1708;
	mul.f64 	%fd1710, %fd1709, %fd1709;
	mul.f64 	%fd1711, %fd503, %fd1710;
	mul.f64 	%fd1712, %fd503, %fd1711;
	mul.f64 	%fd1713, %fd503, %fd1712;
	mul.lo.s32 	%r829, %r826, %r827;
	mad.lo.s32 	%r830, %r829, %r825, %r829;
	cvt.rn.f64.u32 	%fd1714, %r830;
	div.rn.f64 	%fd1715, %fd1713, %fd1714;
	fma.rn.f64 	%fd1716, %fd577, %fd1715, %fd8207;
	cvt.rn.f64.u32 	%fd1717, %r828;
	rcp.rn.f64 	%fd1718, %fd1717;
	mov.f64 	%fd1719, 0d3FE2788CFC6FB611;
	sub.f64 	%fd1720, %fd1719, %fd1718;
	cvt.rn.f64.u32 	%fd1721, %r827;
	rcp.rn.f64 	%fd1722, %fd1721;
	sub.f64 	%fd1723, %fd1720, %fd1722;
	cvt.rn.f64.u32 	%fd1724, %r826;
	rcp.rn.f64 	%fd1725, %fd1724;
	sub.f64 	%fd1726, %fd1723, %fd1725;
	sub.f64 	%fd1727, %fd1726, %fd1707;
	mul.f64 	%fd1728, %fd1727, 0d4020000000000000;
	fma.rn.f64 	%fd1729, %fd1715, %fd1728, %fd1716;
	sub.s32 	%r831, %r828, %r2355;
	add.s32 	%r832, %r825, 5;
	add.s32 	%r833, %r825, 4;
	cvt.rn.f64.u32 	%fd1730, %r831;
	rcp.rn.f64 	%fd1731, %fd1730;
	add.f64 	%fd8205, %fd1707, %fd1731;
	div.rn.f64 	%fd1732, %fd503, %fd1730;
	mul.f64 	%fd8206, %fd1709, %fd1732;
	mul.f64 	%fd1733, %fd8206, %fd8206;
	mul.f64 	%fd1734, %fd503, %fd1733;
	mul.f64 	%fd1735, %fd503, %fd1734;
	mul.f64 	%fd1736, %fd503, %fd1735;
	mul.lo.s32 	%r834, %r832, %r833;
	mul.lo.s32 	%r835, %r834, %r826;
	cvt.rn.f64.u32 	%fd1737, %r835;
	div.rn.f64 	%fd1738, %fd1736, %fd1737;
	fma.rn.f64 	%fd1739, %fd577, %fd1738, %fd1729;
	sub.f64 	%fd1740, %fd1719, %fd1725;
	cvt.rn.f64.u32 	%fd1741, %r833;
	rcp.rn.f64 	%fd1742, %fd1741;
	sub.f64 	%fd1743, %fd1740, %fd1742;
	cvt.rn.f64.u32 	%fd1744, %r832;
	rcp.rn.f64 	%fd1745, %fd1744;
	sub.f64 	%fd1746, %fd1743, %fd1745;
	sub.f64 	%fd1747, %fd1746, %fd8205;
	mul.f64 	%fd1748, %fd1747, 0d4020000000000000;
	fma.rn.f64 	%fd8207, %fd1738, %fd1748, %fd1739;
	sub.s32 	%r2355, %r827, %r2355;
	add.s32 	%r836, %r2355, -1;
	setp.ne.s32 	%p79, %r836, %r20;
	@%p79 bra 	$L__BB2_369;
$L__BB2_370:
	setp.eq.s32 	%p80, %r19, 0;
	@%p80 bra 	$L__BB2_372;
	shl.b32 	%r837, %r2355, 1;
	add.s32 	%r838, %r837, 3;
	add.s32 	%r839, %r837, 2;
	or.b32  	%r840, %r837, 1;
	cvt.rn.f64.u32 	%fd1749, %r2355;
	rcp.rn.f64 	%fd1750, %fd1749;
	add.f64 	%fd1751, %fd8205, %fd1750;
	div.rn.f64 	%fd1752, %fd503, %fd1749;
	mul.f64 	%fd1753, %fd8206, %fd1752;
	mul.f64 	%fd1754, %fd1753, %fd1753;
	mul.f64 	%fd1755, %fd503, %fd1754;
	mul.f64 	%fd1756, %fd503, %fd1755;
	mul.f64 	%fd1757, %fd503, %fd1756;
	mul.lo.s32 	%r841, %r838, %r839;
	mad.lo.s32 	%r842, %r841, %r837, %r841;
	cvt.rn.f64.u32 	%fd1758, %r842;
	div.rn.f64 	%fd1759, %fd1757, %fd1758;
	fma.rn.f64 	%fd1760, %fd577, %fd1759, %fd8207;
	cvt.rn.f64.u32 	%fd1761, %r840;
	rcp.rn.f64 	%fd1762, %fd1761;
	mov.f64 	%fd1763, 0d3FE2788CFC6FB611;
	sub.f64 	%fd1764, %fd1763, %fd1762;
	cvt.rn.f64.u32 	%fd1765, %r839;
	rcp.rn.f64 	%fd1766, %fd1765;
	sub.f64 	%fd1767, %fd1764, %fd1766;
	cvt.rn.f64.u32 	%fd1768, %r838;
	rcp.rn.f64 	%fd1769, %fd1768;
	sub.f64 	%fd1770, %fd1767, %fd1769;
	sub.f64 	%fd1771, %fd1770, %fd1751;
	mul.f64 	%fd1772, %fd1771, 0d4020000000000000;
	fma.rn.f64 	%fd8207, %fd1759, %fd1772, %fd1760;
$L__BB2_372:
	setp.eq.s32 	%p150, %r752, 0;
	fma.rn.f64 	%fd590, %fd502, %fd8207, %fd8154;
	mul.f64 	%fd591, %fd470, %fd470;
	mov.f64 	%fd8208, 0d0000000000000000;
	@%p150 bra 	$L__BB2_375;
	ld.global.f64 	%fd2073, [%rd9];
	mul.f64 	%fd2074, %fd2073, %fd2073;
	sub.f64 	%fd592, %fd2074, %fd591;
	setp.leu.f64 	%p151, %fd592, 0d0000000000000000;
	@%p151 bra 	$L__BB2_375;
	sqrt.rn.f64 	%fd8208, %fd592;
$L__BB2_375:
	sub.f64 	%fd2075, %fd7, %fd591;
	setp.gt.f64 	%p152, %fd2075, 0d0000000000000000;
	sqrt.rn.f64 	%fd2076, %fd2075;
	selp.f64 	%fd595, %fd2076, 0d0000000000000000, %p152;
	sub.f64 	%fd2077, %fd595, %fd8208;
	fma.rn.f64 	%fd596, %fd2077, %fd8, %fd8171;
	mul.f64 	%fd597, %fd596, 0d3FE0000000000000;
	setp.leu.f64 	%p153, %fd596, 0d4020000000000000;
	@%p153 bra 	$L__BB2_380;
	neg.f64 	%fd2454, %fd596;
	fma.rn.f64 	%fd2455, %fd596, 0dBFF71547652B82FE, 0d4338000000000000;
	{
	.reg .b32 %temp; 
	mov.b64 	{%r368, %temp}, %fd2455;
	}
	mov.f64 	%fd2456, 0dC338000000000000;
	add.rn.f64 	%fd2457, %fd2455, %fd2456;
	fma.rn.f64 	%fd2458, %fd2457, 0dBFE62E42FEFA39EF, %fd2454;
	fma.rn.f64 	%fd2459, %fd2457, 0dBC7ABC9E3B39803F, %fd2458;
	fma.rn.f64 	%fd2460, %fd2459, 0d3E5ADE1569CE2BDF, 0d3E928AF3FCA213EA;
	fma.rn.f64 	%fd2461, %fd2460, %fd2459, 0d3EC71DEE62401315;
	fma.rn.f64 	%fd2462, %fd2461, %fd2459, 0d3EFA01997C89EB71;
	fma.rn.f64 	%fd2463, %fd2462, %fd2459, 0d3F2A01A014761F65;
	fma.rn.f64 	%fd2464, %fd2463, %fd2459, 0d3F56C16C1852B7AF;
	fma.rn.f64 	%fd2465, %fd2464, %fd2459, 0d3F81111111122322;
	fma.rn.f64 	%fd2466, %fd2465, %fd2459, 0d3FA55555555502A1;
	fma.rn.f64 	%fd2467, %fd2466, %fd2459, 0d3FC5555555555511;
	fma.rn.f64 	%fd2468, %fd2467, %fd2459, 0d3FE000000000000B;
	fma.rn.f64 	%fd2469, %fd2468, %fd2459, 0d3FF0000000000000;
	fma.rn.f64 	%fd2470, %fd2469, %fd2459, 0d3FF0000000000000;
	{
	.reg .b32 %temp; 
	mov.b64 	{%r369, %temp}, %fd2470;
	}
	{
	.reg .b32 %temp; 
	mov.b64 	{%temp, %r370}, %fd2470;
	}
	shl.b32 	%r1020, %r368, 20;
	add.s32 	%r1021, %r1020, %r370;
	mov.b64 	%fd8209, {%r369, %r1021};
	{
	.reg .b32 %temp; 
	mov.b64 	{%temp, %r1022}, %fd2454;
	}
	mov.b32 	%f69, %r1022;
	abs.f32 	%f28, %f69;
	setp.lt.f32 	%p230, %f28, 0f4086232B;
	@%p230 bra 	$L__BB2_379;
	setp.geu.f32 	%p231, %f28, 0f40874800;
	mov.f64 	%fd8209, 0d0000000000000000;
	@%p231 bra 	$L__BB2_379;
	shr.u32 	%r1023, %r368, 31;
	add.s32 	%r1024, %r368, %r1023;
	shr.s32 	%r1025, %r1024, 1;
	shl.b32 	%r1026, %r1025, 20;
	add.s32 	%r1027, %r370, %r1026;
	mov.b64 	%fd2472, {%r369, %r1027};
	sub.s32 	%r1028, %r368, %r1025;
	shl.b32 	%r1029, %r1028, 20;
	add.s32 	%r1030, %r1029, 1072693248;
	mov.b32 	%r1031, 0;
	mov.b64 	%fd2473, {%r1031, %r1030};
	mul.f64 	%fd8209, %fd2473, %fd2472;
$L__BB2_379:
	mov.f64 	%fd2474, 0d3FF921F9F01B866E;
	div.rn.f64 	%fd2475, %fd2474, %fd596;
	sqrt.rn.f64 	%fd2476, %fd2475;
	mul.f64 	%fd2477, %fd2476, %fd8209;
	mov.f64 	%fd2478, 0dBFFA000000000000;
	div.rn.f64 	%fd2479, %fd2478, %fd596;
	add.f64 	%fd2480, %fd2479, 0d3FF0000000000000;
	mul.f64 	%fd2481, %fd596, %fd596;
	mov.f64 	%fd2482, 0d4014880000000000;
	div.rn.f64 	%fd2483, %fd2482, %fd2481;
	add.f64 	%fd2484, %fd2480, %fd2483;
	mul.f64 	%fd2485, %fd596, %fd2481;
	mov.f64 	%fd2486, 0dC03629C000000000;
	div.rn.f64 	%fd2487, %fd2486, %fd2485;
	add.f64 	%fd2488, %fd2484, %fd2487;
	mul.f64 	%fd8244, %fd2488, %fd2477;
	bra.uni 	$L__BB2_432;
$L__BB2_380:
	setp.geu.f64 	%p154, %fd596, 0d3FA999999999999A;
	@%p154 bra 	$L__BB2_419;
	setp.gt.u32 	%p163, %r8, 1082536910;
	mov.f64 	%fd8210, 0d7FF0000000000000;
	@%p163 bra 	$L__BB2_383;
	rcp.approx.ftz.f64 	%fd2192, %fd4;
	fma.rn.f64 	%fd2193, %fd5, %fd2192, 0d3FF0000000000000;
	fma.rn.f64 	%fd2194, %fd2193, %fd2193, %fd2193;
	fma.rn.f64 	%fd2195, %fd2194, %fd2192, %fd2192;
	fma.rn.f64 	%fd8210, %fd2195, 0d3FB0000000000000, %fd4;
$L__BB2_383:
	setp.leu.f64 	%p164, %fd13, 0d3FF0000000000000;
	add.f64 	%fd604, %fd8210, %fd8210;
	mov.f64 	%fd8211, %fd13;
	@%p164 bra 	$L__BB2_385;
	setp.eq.f64 	%p165, %fd13, 0d7FF0000000000000;
	rcp.approx.ftz.f64 	%fd2196, %fd13;
	fma.rn.f64 	%fd2197, %fd14, %fd2196, 0d3FF0000000000000;
	fma.rn.f64 	%fd2198, %fd2197, %fd2197, %fd2197;
	fma.rn.f64 	%fd2199, %fd2198, %fd2196, %fd2196;
	selp.f64 	%fd8211, 0d0000000000000000, %fd2199, %p165;
$L__BB2_385:
	setp.gt.f64 	%p166, %fd13, 0d3FF0000000000000;
	setp.ltu.f64 	%p167, %fd3, 0d3FE4F92224DD2F1A;
	mul.f64 	%fd2201, %fd8211, %fd8211;
	fma.rn.f64 	%fd2202, %fd2201, 0dBEF53E1D2A25FF7E, 0d3F2D3B63DBB65B49;
	fma.rn.f64 	%fd2203, %fd2202, %fd2201, 0dBF5312788DDE082E;
	fma.rn.f64 	%fd2204, %fd2203, %fd2201, 0d3F6F9690C8249315;
	fma.rn.f64 	%fd2205, %fd2204, %fd2201, 0dBF82CF5AABC7CF0D;
	fma.rn.f64 	%fd2206, %fd2205, %fd2201, 0d3F9162B0B2A3BFDE;
	fma.rn.f64 	%fd2207, %fd2206, %fd2201, 0dBF9A7256FEB6FC6B;
	fma.rn.f64 	%fd2208, %fd2207, %fd2201, 0d3FA171560CE4A489;
	fma.rn.f64 	%fd2209, %fd2208, %fd2201, 0dBFA4F44D841450E4;
	fma.rn.f64 	%fd2210, %fd2209, %fd2201, 0d3FA7EE3D3F36BB95;
	fma.rn.f64 	%fd2211, %fd2210, %fd2201, 0dBFAAD32AE04A9FD1;
	fma.rn.f64 	%fd2212, %fd2211, %fd2201, 0d3FAE17813D66954F;
	fma.rn.f64 	%fd2213, %fd2212, %fd2201, 0dBFB11089CA9A5BCD;
	fma.rn.f64 	%fd2214, %fd2213, %fd2201, 0d3FB3B12B2DB51738;
	fma.rn.f64 	%fd2215, %fd2214, %fd2201, 0dBFB745D022F8DC5C;
	fma.rn.f64 	%fd2216, %fd2215, %fd2201, 0d3FBC71C709DFE927;
	fma.rn.f64 	%fd2217, %fd2216, %fd2201, 0dBFC2492491FA1744;
	fma.rn.f64 	%fd2218, %fd2217, %fd2201, 0d3FC99999999840D2;
	fma.rn.f64 	%fd2219, %fd2218, %fd2201, 0dBFD555555555544C;
	mul.f64 	%fd2220, %fd2201, %fd2219;
	fma.rn.f64 	%fd2221, %fd2220, %fd8211, %fd8211;
	mov.f64 	%fd2222, 0d3FF921FB54442D18;
	sub.f64 	%fd2223, %fd2222, %fd2221;
	selp.f64 	%fd2224, %fd2223, %fd2221, %p166;
	copysign.f64 	%fd607, %fd11, %fd2224;
	div.rn.f64 	%fd2225, %fd12, %fd604;
	div.rn.f64 	%fd2226, %fd2225, %fd604;
	add.f64 	%fd608, %fd2226, %fd607;
	mov.f64 	%fd8212, 0dC2425481C98E8ABB;
	@%p167 bra 	$L__BB2_387;
	setp.gt.u32 	%p168, %r7, 1077088193;
	ex2.approx.ftz.f32 	%f65, %f1;
	cvt.f64.f32 	%fd2227, %f65;
	mov.f64 	%fd2228, 0d3FF0000000000000;
	sub.f64 	%fd2229, %fd2228, %fd2227;
	fma.rn.f64 	%fd2230, %fd6, %fd2227, %fd2229;
	mov.f64 	%fd2231, 0d4000000000000000;
	sub.f64 	%fd2232, %fd2231, %fd2230;
	rcp.approx.ftz.f64 	%fd2233, %fd2232;
	neg.f64 	%fd2234, %fd2232;
	fma.rn.f64 	%fd2235, %fd2234, %fd2233, 0d3FF0000000000000;
	fma.rn.f64 	%fd2236, %fd2235, %fd2235, %fd2235;
	fma.rn.f64 	%fd2237, %fd2236, %fd2233, %fd2233;
	fma.rn.f64 	%fd2238, %fd2237, 0dC000000000000000, 0d3FF0000000000000;
	abs.f64 	%fd2239, %fd2238;
	selp.f64 	%fd8212, 0d3FF0000000000000, %fd2239, %p168;
$L__BB2_387:
	mul.f64 	%fd2242, %fd596, %fd8212;
	add.f64 	%fd2243, %fd608, 0dBFE921F9F01B866E;
	sub.f64 	%fd2244, %fd2243, %fd2242;
	mul.f64 	%fd2245, %fd596, %fd596;
	add.f64 	%fd2246, %fd607, 0dBFE921F9F01B866E;
	mul.f64 	%fd8214, %fd596, %fd2245;
	mul.f64 	%fd2247, %fd8214, 0dC014000000000000;
	div.rn.f64 	%fd2248, %fd2247, 0d4018000000000000;
	fma.rn.f64 	%fd2249, %fd2245, %fd2246, %fd2248;
	add.f64 	%fd8244, %fd2249, %fd2244;
	mov.f64 	%fd8216, 0dBFF0000000000000;
	mov.f64 	%fd8215, 0d4018000000000000;
	mov.b32 	%r2357, 1;
	mov.b32 	%r2356, 2;
	mov.b32 	%r2358, 0;
$L__BB2_388:
	mov.u32 	%r373, %r2357;
	shr.u32 	%r374, %r373, 1;
	add.s32 	%r957, %r373, 3;
	cvt.rn.f64.u32 	%fd2250, %r957;
	mul.f64 	%fd8215, %fd8215, %fd2250;
	mul.f64 	%fd8214, %fd596, %fd8214;
	and.b32  	%r958, %r373, 1;
	setp.eq.b32 	%p169, %r958, 1;
	not.pred 	%p170, %p169;
	@%p170 bra 	$L__BB2_399;
	and.b32  	%r375, %r373, 3;
	and.b32  	%r376, %r373, 2147483644;
	mov.f64 	%fd8233, 0d0000000000000000;
	mov.b32 	%r2359, 0;
$L__BB2_390:
	setp.lt.u32 	%p171, %r2358, 3;
	shl.b32 	%r961, %r2359, 1;
	sub.s32 	%r962, %r373, %r961;
	cvt.rn.f64.s32 	%fd620, %r962;
	mul.f64 	%fd621, %fd620, 0d4014000000000000;
	sub.s32 	%r381, %r373, %r2359;
	mov.f64 	%fd8219, 0d3FF0000000000000;
	mov.b32 	%r2361, 1;
	@%p171 bra 	$L__BB2_393;
	mov.f64 	%fd8219, 0d3FF0000000000000;
	mov.b32 	%r2361, 1;
$L__BB2_392:
	cvt.rn.f64.u32 	%fd2254, %r2361;
	mul.f64 	%fd2255, %fd2254, 0d3FE0000000000000;
	mul.f64 	%fd2256, %fd8219, %fd2255;
	setp.gt.u32 	%p172, %r2361, %r2359;
	div.rn.f64 	%fd2257, %fd2256, %fd2254;
	selp.f64 	%fd2258, %fd2256, %fd2257, %p172;
	setp.gt.s32 	%p173, %r2361, %r381;
	div.rn.f64 	%fd2259, %fd2258, %fd2254;
	selp.f64 	%fd2260, %fd2258, %fd2259, %p173;
	add.s32 	%r964, %r2361, 1;
	cvt.rn.f64.u32 	%fd2261, %r964;
	mul.f64 	%fd2262, %fd2261, 0d3FE0000000000000;
	mul.f64 	%fd2263, %fd2260, %fd2262;
	setp.lt.u32 	%p174, %r2361, %r2359;
	div.rn.f64 	%fd2264, %fd2263, %fd2261;
	selp.f64 	%fd2265, %fd2264, %fd2263, %p174;
	setp.lt.s32 	%p175, %r2361, %r381;
	div.rn.f64 	%fd2266, %fd2265, %fd2261;
	selp.f64 	%fd2267, %fd2266, %fd2265, %p175;
	add.s32 	%r965, %r2361, 2;
	cvt.rn.f64.u32 	%fd2268, %r965;
	mul.f64 	%fd2269, %fd2268, 0d3FE0000000000000;
	mul.f64 	%fd2270, %fd2267, %fd2269;
	setp.gt.u32 	%p176, %r965, %r2359;
	div.rn.f64 	%fd2271, %fd2270, %fd2268;
	selp.f64 	%fd2272, %fd2270, %fd2271, %p176;
	setp.gt.s32 	%p177, %r965, %r381;
	div.rn.f64 	%fd2273, %fd2272, %fd2268;
	selp.f64 	%fd2274, %fd2272, %fd2273, %p177;
	add.s32 	%r966, %r2361, 3;
	cvt.rn.f64.u32 	%fd2275, %r966;
	mul.f64 	%fd2276, %fd2275, 0d3FE0000000000000;
	mul.f64 	%fd2277, %fd2274, %fd2276;
	setp.gt.u32 	%p178, %r966, %r2359;
	div.rn.f64 	%fd2278, %fd2277, %fd2275;
	selp.f64 	%fd2279, %fd2277, %fd2278, %p178;
	setp.gt.s32 	%p179, %r966, %r381;
	div.rn.f64 	%fd2280, %fd2279, %fd2275;
	selp.f64 	%fd8219, %fd2279, %fd2280, %p179;
	add.s32 	%r2361, %r2361, 4;
	setp.ne.s32 	%p180, %r966, %r376;
	@%p180 bra 	$L__BB2_392;
$L__BB2_393:
	setp.eq.s32 	%p181, %r375, 1;
	cvt.rn.f64.u32 	%fd2281, %r2361;
	mul.f64 	%fd2282, %fd2281, 0d3FE0000000000000;
	mul.f64 	%fd2283, %fd8219, %fd2282;
	setp.gt.u32 	%p182, %r2361, %r2359;
	div.rn.f64 	%fd2284, %fd2283, %fd2281;
	selp.f64 	%fd2285, %fd2283, %fd2284, %p182;
	setp.gt.s32 	%p183, %r2361, %r381;
	div.rn.f64 	%fd2286, %fd2285, %fd2281;
	selp.f64 	%fd8220, %fd2285, %fd2286, %p183;
	@%p181 bra 	$L__BB2_395;
	add.s32 	%r967, %r2361, 1;
	cvt.rn.f64.u32 	%fd2287, %r967;
	mul.f64 	%fd2288, %fd2287, 0d3FE0000000000000;
	mul.f64 	%fd2289, %fd8220, %fd2288;
	setp.lt.u32 	%p184, %r2361, %r2359;
	div.rn.f64 	%fd2290, %fd2289, %fd2287;
	selp.f64 	%fd2291, %fd2290, %fd2289, %p184;
	setp.lt.s32 	%p185, %r2361, %r381;
	div.rn.f64 	%fd2292, %fd2291, %fd2287;
	selp.f64 	%fd2293, %fd2292, %fd2291, %p185;
	add.s32 	%r968, %r2361, 2;
	cvt.rn.f64.u32 	%fd2294, %r968;
	mul.f64 	%fd2295, %fd2294, 0d3FE0000000000000;
	mul.f64 	%fd2296, %fd2293, %fd2295;
	setp.gt.u32 	%p186, %r968, %r2359;
	div.rn.f64 	%fd2297, %fd2296, %fd2294;
	selp.f64 	%fd2298, %fd2296, %fd2297, %p186;
	setp.gt.s32 	%p187, %r968, %r381;
	div.rn.f64 	%fd2299, %fd2298, %fd2294;
	selp.f64 	%fd8220, %fd2298, %fd2299, %p187;
$L__BB2_395:
	fma.rn.f64 	%fd2300, %fd621, 0d3FF71547652B82FE, 0d4338000000000000;
	{
	.reg .b32 %temp; 
	mov.b64 	{%r385, %temp}, %fd2300;
	}
	mov.f64 	%fd2301, 0dC338000000000000;
	add.rn.f64 	%fd2302, %fd2300, %fd2301;
	fma.rn.f64 	%fd2303, %fd2302, 0dBFE62E42FEFA39EF, %fd621;
	fma.rn.f64 	%fd2304, %fd2302, 0dBC7ABC9E3B39803F, %fd2303;
	fma.rn.f64 	%fd2305, %fd2304, 0d3E5ADE1569CE2BDF, 0d3E928AF3FCA213EA;
	fma.rn.f64 	%fd2306, %fd2305, %fd2304, 0d3EC71DEE62401315;
	fma.rn.f64 	%fd2307, %fd2306, %fd2304, 0d3EFA01997C89EB71;
	fma.rn.f64 	%fd2308, %fd2307, %fd2304, 0d3F2A01A014761F65;
	fma.rn.f64 	%fd2309, %fd2308, %fd2304, 0d3F56C16C1852B7AF;
	fma.rn.f64 	%fd2310, %fd2309, %fd2304, 0d3F81111111122322;
	fma.rn.f64 	%fd2311, %fd2310, %fd2304, 0d3FA55555555502A1;
	fma.rn.f64 	%fd2312, %fd2311, %fd2304, 0d3FC5555555555511;
	fma.rn.f64 	%fd2313, %fd2312, %fd2304, 0d3FE000000000000B;
	fma.rn.f64 	%fd2314, %fd2313, %fd2304, 0d3FF0000000000000;
	fma.rn.f64 	%fd2315, %fd2314, %fd2304, 0d3FF0000000000000;
	{
	.reg .b32 %temp; 
	mov.b64 	{%r386, %temp}, %fd2315;
	}
	{
	.reg .b32 %temp; 
	mov.b64 	{%temp, %r387}, %fd2315;
	}
	shl.b32 	%r969, %r385, 20;
	add.s32 	%r970, %r969, %r387;
	mov.b64 	%fd8221, {%r386, %r970};
	{
	.reg .b32 %temp; 
	mov.b64 	{%temp, %r971}, %fd621;
	}
	mov.b32 	%f66, %r971;
	abs.f32 	%f29, %f66;
	setp.lt.f32 	%p188, %f29, 0f4086232B;
	@%p188 bra 	$L__BB2_398;
	setp.lt.f64 	%p189, %fd621, 0d0000000000000000;
	add.f64 	%fd2316, %fd621, 0d7FF0000000000000;
	selp.f64 	%fd8221, 0d0000000000000000, %fd2316, %p189;
	setp.geu.f32 	%p190, %f29, 0f40874800;
	@%p190 bra 	$L__BB2_398;
	shr.u32 	%r972, %r385, 31;
	add.s32 	%r973, %r385, %r972;
	shr.s32 	%r974, %r973, 1;
	shl.b32 	%r975, %r974, 20;
	add.s32 	%r976, %r387, %r975;
	mov.b64 	%fd2317, {%r386, %r976};
	sub.s32 	%r977, %r385, %r974;
	shl.b32 	%r978, %r977, 20;
	add.s32 	%r979, %r978, 1072693248;
	mov.b32 	%r980, 0;
	mov.b64 	%fd2318, {%r980, %r979};
	mul.f64 	%fd8221, %fd2318, %fd2317;
$L__BB2_398:
	add.f64 	%fd2319, %fd8221, 0dBFF0000000000000;
	mul.f64 	%fd2320, %fd8220, %fd2319;
	div.rn.f64 	%fd2321, %fd2320, %fd620;
	add.f64 	%fd8233, %fd8233, %fd2321;
	add.s32 	%r2359, %r2359, 1;
	setp.eq.s32 	%p191, %r2359, %r2356;
	@%p191 bra 	$L__BB2_418;
	bra.uni 	$L__BB2_390;
$L__BB2_399:
	and.b32  	%r377, %r373, 2;
	and.b32  	%r378, %r373, 2147483644;
	max.u32 	%r379, %r374, 1;
	mov.f64 	%fd8222, 0d0000000000000000;
	mov.b32 	%r2362, 0;
$L__BB2_400:
	setp.lt.u32 	%p192, %r2358, 3;
	shl.b32 	%r983, %r2362, 1;
	sub.s32 	%r984, %r373, %r983;
	cvt.rn.f64.s32 	%fd634, %r984;
	mul.f64 	%fd635, %fd634, 0d4014000000000000;
	sub.s32 	%r390, %r373, %r2362;
	mov.f64 	%fd8224, 0d3FF0000000000000;
	mov.b32 	%r2364, 1;
	@%p192 bra 	$L__BB2_403;
	mov.f64 	%fd8224, 0d3FF0000000000000;
	mov.b32 	%r2364, 1;
$L__BB2_402:
	cvt.rn.f64.u32 	%fd2326, %r2364;
	mul.f64 	%fd2327, %fd2326, 0d3FE0000000000000;
	mul.f64 	%fd2328, %fd8224, %fd2327;
	setp.gt.u32 	%p193, %r2364, %r2362;
	div.rn.f64 	%fd2329, %fd2328, %fd2326;
	selp.f64 	%fd2330, %fd2328, %fd2329, %p193;
	setp.gt.s32 	%p194, %r2364, %r390;
	div.rn.f64 	%fd2331, %fd2330, %fd2326;
	selp.f64 	%fd2332, %fd2330, %fd2331, %p194;
	add.s32 	%r986, %r2364, 1;
	cvt.rn.f64.u32 	%fd2333, %r986;
	mul.f64 	%fd2334, %fd2333, 0d3FE0000000000000;
	mul.f64 	%fd2335, %fd2332, %fd2334;
	setp.lt.u32 	%p195, %r2364, %r2362;
	div.rn.f64 	%fd2336, %fd2335, %fd2333;
	selp.f64 	%fd2337, %fd2336, %fd2335, %p195;
	setp.lt.s32 	%p196, %r2364, %r390;
	div.rn.f64 	%fd2338, %fd2337, %fd2333;
	selp.f64 	%fd2339, %fd2338, %fd2337, %p196;
	add.s32 	%r987, %r2364, 2;
	cvt.rn.f64.u32 	%fd2340, %r987;
	mul.f64 	%fd2341, %fd2340, 0d3FE0000000000000;
	mul.f64 	%fd2342, %fd2339, %fd2341;
	setp.gt.u32 	%p197, %r987, %r2362;
	div.rn.f64 	%fd2343, %fd2342, %fd2340;
	selp.f64 	%fd2344, %fd2342, %fd2343, %p197;
	setp.gt.s32 	%p198, %r987, %r390;
	div.rn.f64 	%fd2345, %fd2344, %fd2340;
	selp.f64 	%fd2346, %fd2344, %fd2345, %p198;
	add.s32 	%r988, %r2364, 3;
	cvt.rn.f64.u32 	%fd2347, %r988;
	mul.f64 	%fd2348, %fd2347, 0d3FE0000000000000;
	mul.f64 	%fd2349, %fd2346, %fd2348;
	setp.gt.u32 	%p199, %r988, %r2362;
	div.rn.f64 	%fd2350, %fd2349, %fd2347;
	selp.f64 	%fd2351, %fd2349, %fd2350, %p199;
	setp.gt.s32 	%p200, %r988, %r390;
	div.rn.f64 	%fd2352, %fd2351, %fd2347;
	selp.f64 	%fd8224, %fd2351, %fd2352, %p200;
	add.s32 	%r2364, %r2364, 4;
	setp.ne.s32 	%p201, %r988, %r378;
	@%p201 bra 	$L__BB2_402;
$L__BB2_403:
	setp.eq.s32 	%p202, %r377, 0;
	@%p202 bra 	$L__BB2_405;
	cvt.rn.f64.u32 	%fd2353, %r2364;
	mul.f64 	%fd2354, %fd2353, 0d3FE0000000000000;
	mul.f64 	%fd2355, %fd8224, %fd2354;
	setp.gt.u32 	%p203, %r2364, %r2362;
	div.rn.f64 	%fd2356, %fd2355, %fd2353;
	selp.f64 	%fd2357, %fd2355, %fd2356, %p203;
	setp.gt.s32 	%p204, %r2364, %r390;
	div.rn.f64 	%fd2358, %fd2357, %fd2353;
	selp.f64 	%fd2359, %fd2357, %fd2358, %p204;
	add.s32 	%r989, %r2364, 1;
	cvt.rn.f64.u32 	%fd2360, %r989;
	mul.f64 	%fd2361, %fd2360, 0d3FE0000000000000;
	mul.f64 	%fd2362, %fd2359, %fd2361;
	setp.lt.u32 	%p205, %r2364, %r2362;
	div.rn.f64 	%fd2363, %fd2362, %fd2360;
	selp.f64 	%fd2364, %fd2363, %fd2362, %p205;
	setp.lt.s32 	%p206, %r2364, %r390;
	div.rn.f64 	%fd2365, %fd2364, %fd2360;
	selp.f64 	%fd8224, %fd2365, %fd2364, %p206;
$L__BB2_405:
	fma.rn.f64 	%fd2366, %fd635, 0d3FF71547652B82FE, 0d4338000000000000;
	{
	.reg .b32 %temp; 
	mov.b64 	{%r394, %temp}, %fd2366;
	}
	mov.f64 	%fd2367, 0dC338000000000000;
	add.rn.f64 	%fd2368, %fd2366, %fd2367;
	fma.rn.f64 	%fd2369, %fd2368, 0dBFE62E42FEFA39EF, %fd635;
	fma.rn.f64 	%fd2370, %fd2368, 0dBC7ABC9E3B39803F, %fd2369;
	fma.rn.f64 	%fd2371, %fd2370, 0d3E5ADE1569CE2BDF, 0d3E928AF3FCA213EA;
	fma.rn.f64 	%fd2372, %fd2371, %fd2370, 0d3EC71DEE62401315;
	fma.rn.f64 	%fd2373, %fd2372, %fd2370, 0d3EFA01997C89EB71;
	fma.rn.f64 	%fd2374, %fd2373, %fd2370, 0d3F2A01A014761F65;
	fma.rn.f64 	%fd2375, %fd2374, %fd2370, 0d3F56C16C1852B7AF;
	fma.rn.f64 	%fd2376, %fd2375, %fd2370, 0d3F81111111122322;
	fma.rn.f64 	%fd2377, %fd2376, %fd2370, 0d3FA55555555502A1;
	fma.rn.f64 	%fd2378, %fd2377, %fd2370, 0d3FC5555555555511;
	fma.rn.f64 	%fd2379, %fd2378, %fd2370, 0d3FE000000000000B;
	fma.rn.f64 	%fd2380, %fd2379, %fd2370, 0d3FF0000000000000;
	fma.rn.f64 	%fd2381, %fd2380, %fd2370, 0d3FF0000000000000;
	{
	.reg .b32 %temp; 
	mov.b64 	{%r395, %temp}, %fd2381;
	}
	{
	.reg .b32 %temp; 
	mov.b64 	{%temp, %r396}, %fd2381;
	}
	shl.b32 	%r990, %r394, 20;
	add.s32 	%r991, %r990, %r396;
	mov.b64 	%fd8227, {%r395, %r991};
	{
	.reg .b32 %temp; 
	mov.b64 	{%temp, %r992}, %fd635;
	}
	mov.b32 	%f67, %r992;
	abs.f32 	%f30, %f67;
	setp.lt.f32 	%p207, %f30, 0f4086232B;
	@%p207 bra 	$L__BB2_408;
	setp.lt.f64 	%p208, %fd635, 0d0000000000000000;
	add.f64 	%fd2382, %fd635, 0d7FF0000000000000;
	selp.f64 	%fd8227, 0d0000000000000000, %fd2382, %p208;
	setp.geu.f32 	%p209, %f30, 0f40874800;
	@%p209 bra 	$L__BB2_408;
	shr.u32 	%r993, %r394, 31;
	add.s32 	%r994, %r394, %r993;
	shr.s32 	%r995, %r994, 1;
	shl.b32 	%r996, %r995, 20;
	add.s32 	%r997, %r396, %r996;
	mov.b64 	%fd2383, {%r395, %r997};
	sub.s32 	%r998, %r394, %r995;
	shl.b32 	%r999, %r998, 20;
	add.s32 	%r1000, %r999, 1072693248;
	mov.b32 	%r1001, 0;
	mov.b64 	%fd2384, {%r1001, %r1000};
	mul.f64 	%fd8227, %fd2384, %fd2383;
$L__BB2_408:
	neg.f64 	%fd2385, %fd635;
	fma.rn.f64 	%fd2386, %fd635, 0dBFF71547652B82FE, 0d4338000000000000;
	{
	.reg .b32 %temp; 
	mov.b64 	{%r397, %temp}, %fd2386;
	}
	mov.f64 	%fd2387, 0dC338000000000000;
	add.rn.f64 	%fd2388, %fd2386, %fd2387;
	fma.rn.f64 	%fd2389, %fd2388, 0dBFE62E42FEFA39EF, %fd2385;
	fma.rn.f64 	%fd2390, %fd2388, 0dBC7ABC9E3B39803F, %fd2389;
	fma.rn.f64 	%fd2391, %fd2390, 0d3E5ADE1569CE2BDF, 0d3E928AF3FCA213EA;
	fma.rn.f64 	%fd2392, %fd2391, %fd2390, 0d3EC71DEE62401315;
	fma.rn.f64 	%fd2393, %fd2392, %fd2390, 0d3EFA01997C89EB71;
	fma.rn.f64 	%fd2394, %fd2393, %fd2390, 0d3F2A01A014761F65;
	fma.rn.f64 	%fd2395, %fd2394, %fd2390, 0d3F56C16C1852B7AF;
	fma.rn.f64 	%fd2396, %fd2395, %fd2390, 0d3F81111111122322;
	fma.rn.f64 	%fd2397, %fd2396, %fd2390, 0d3FA55555555502A1;
	fma.rn.f64 	%fd2398, %fd2397, %fd2390, 0d3FC5555555555511;
	fma.rn.f64 	%fd2399, %fd2398, %fd2390, 0d3FE000000000000B;
	fma.rn.f64 	%fd2400, %fd2399, %fd2390, 0d3FF0000000000000;
	fma.rn.f64 	%fd2401, %fd2400, %fd2390, 0d3FF0000000000000;
	{
	.reg .b32 %temp; 
	mov.b64 	{%r398, %temp}, %fd2401;
	}
	{
	.reg .b32 %temp; 
	mov.b64 	{%temp, %r399}, %fd2401;
	}
	shl.b32 	%r1002, %r397, 20;
	add.s32 	%r1003, %r1002, %r399;
	mov.b64 	%fd8228, {%r398, %r1003};
	{
	.reg .b32 %temp; 
	mov.b64 	{%temp, %r1004}, %fd2385;
	}
	mov.b32 	%f68, %r1004;
	abs.f32 	%f31, %f68;
	setp.lt.f32 	%p210, %f31, 0f4086232B;
	@%p210 bra 	$L__BB2_411;
	setp.gt.f64 	%p211, %fd635, 0d0000000000000000;
	mov.f64 	%fd2402, 0d7FF0000000000000;
	sub.f64 	%fd2403, %fd2402, %fd635;
	selp.f64 	%fd8228, 0d0000000000000000, %fd2403, %p211;
	setp.geu.f32 	%p212, %f31, 0f40874800;
	@%p212 bra 	$L__BB2_411;
	shr.u32 	%r1005, %r397, 31;
	add.s32 	%r1006, %r397, %r1005;
	shr.s32 	%r1007, %r1006, 1;
	shl.b32 	%r1008, %r1007, 20;
	add.s32 	%r1009, %r399, %r1008;
	mov.b64 	%fd2404, {%r398, %r1009};
	sub.s32 	%r1010, %r397, %r1007;
	shl.b32 	%r1011, %r1010, 20;
	add.s32 	%r1012, %r1011, 1072693248;
	mov.b32 	%r1013, 0;
	mov.b64 	%fd2405, {%r1013, %r1012};
	mul.f64 	%fd8228, %fd2405, %fd2404;
$L__BB2_411:
	sub.f64 	%fd2406, %fd8227, %fd8228;
	mul.f64 	%fd2407, %fd8224, %fd2406;
	div.rn.f64 	%fd2408, %fd2407, %fd634;
	add.f64 	%fd8222, %fd8222, %fd2408;
	add.s32 	%r2362, %r2362, 1;
	setp.ne.s32 	%p213, %r2362, %r379;
	@%p213 bra 	$L__BB2_400;
	sub.s32 	%r401, %r373, %r374;
	mov.f64 	%fd8230, 0d3FF0000000000000;
	mov.b32 	%r2366, 1;
	@%p192 bra 	$L__BB2_415;
	mov.f64 	%fd8230, 0d3FF0000000000000;
	mov.b32 	%r2366, 1;
$L__BB2_414:
	cvt.rn.f64.u32 	%fd2412, %r2366;
	mul.f64 	%fd2413, %fd2412, 0d3FE0000000000000;
	mul.f64 	%fd2414, %fd8230, %fd2413;
	setp.gt.u32 	%p215, %r2366, %r374;
	div.rn.f64 	%fd2415, %fd2414, %fd2412;
	selp.f64 	%fd2416, %fd2414, %fd2415, %p215;
	setp.gt.s32 	%p216, %r2366, %r401;
	div.rn.f64 	%fd2417, %fd2416, %fd2412;
	selp.f64 	%fd2418, %fd2416, %fd2417, %p216;
	add.s32 	%r1016, %r2366, 1;
	cvt.rn.f64.u32 	%fd2419, %r1016;
	mul.f64 	%fd2420, %fd2419, 0d3FE0000000000000;
	mul.f64 	%fd2421, %fd2418, %fd2420;
	setp.lt.u32 	%p217, %r2366, %r374;
	div.rn.f64 	%fd2422, %fd2421, %fd2419;
	selp.f64 	%fd2423, %fd2422, %fd2421, %p217;
	setp.lt.s32 	%p218, %r2366, %r401;
	div.rn.f64 	%fd2424, %fd2423, %fd2419;
	selp.f64 	%fd2425, %fd2424, %fd2423, %p218;
	add.s32 	%r1017, %r2366, 2;
	cvt.rn.f64.u32 	%fd2426, %r1017;
	mul.f64 	%fd2427, %fd2426, 0d3FE0000000000000;
	mul.f64 	%fd2428, %fd2425, %fd2427;
	setp.gt.u32 	%p219, %r1017, %r374;
	div.rn.f64 	%fd2429, %fd2428, %fd2426;
	selp.f64 	%fd2430, %fd2428, %fd2429, %p219;
	setp.gt.s32 	%p220, %r1017, %r401;
	div.rn.f64 	%fd2431, %fd2430, %fd2426;
	selp.f64 	%fd2432, %fd2430, %fd2431, %p220;
	add.s32 	%r1018, %r2366, 3;
	cvt.rn.f64.u32 	%fd2433, %r1018;
	mul.f64 	%fd2434, %fd2433, 0d3FE0000000000000;
	mul.f64 	%fd2435, %fd2432, %fd2434;
	setp.gt.u32 	%p221, %r1018, %r374;
	div.rn.f64 	%fd2436, %fd2435, %fd2433;
	selp.f64 	%fd2437, %fd2435, %fd2436, %p221;
	setp.gt.s32 	%p222, %r1018, %r401;
	div.rn.f64 	%fd2438, %fd2437, %fd2433;
	selp.f64 	%fd8230, %fd2437, %fd2438, %p222;
	add.s32 	%r2366, %r2366, 4;
	setp.ne.s32 	%p223, %r1018, %r378;
	@%p223 bra 	$L__BB2_414;
$L__BB2_415:
	@%p202 bra 	$L__BB2_417;
	cvt.rn.f64.u32 	%fd2439, %r2366;
	mul.f64 	%fd2440, %fd2439, 0d3FE0000000000000;
	mul.f64 	%fd2441, %fd8230, %fd2440;
	setp.gt.u32 	%p225, %r2366, %r374;
	div.rn.f64 	%fd2442, %fd2441, %fd2439;
	selp.f64 	%fd2443, %fd2441, %fd2442, %p225;
	setp.gt.s32 	%p226, %r2366, %r401;
	div.rn.f64 	%fd2444, %fd2443, %fd2439;
	selp.f64 	%fd2445, %fd2443, %fd2444, %p226;
	add.s32 	%r1019, %r2366, 1;
	cvt.rn.f64.u32 	%fd2446, %r1019;
	mul.f64 	%fd2447, %fd2446, 0d3FE0000000000000;
	mul.f64 	%fd2448, %fd2445, %fd2447;
	setp.lt.u32 	%p227, %r2366, %r374;
	div.rn.f64 	%fd2449, %fd2448, %fd2446;
	selp.f64 	%fd2450, %fd2449, %fd2448, %p227;
	setp.lt.s32 	%p228, %r2366, %r401;
	div.rn.f64 	%fd2451, %fd2450, %fd2446;
	selp.f64 	%fd8230, %fd2451, %fd2450, %p228;
$L__BB2_417:
	fma.rn.f64 	%fd8233, %fd8230, 0d4014000000000000, %fd8222;
$L__BB2_418:
	div.rn.f64 	%fd2452, %fd8214, %fd8215;
	mul.f64 	%fd2453, %fd8216, %fd2452;
	fma.rn.f64 	%fd8244, %fd2453, %fd8233, %fd8244;
	neg.f64 	%fd8216, %fd8216;
	add.s32 	%r2357, %r373, 1;
	add.s32 	%r2356, %r373, 2;
	setp.eq.s32 	%p229, %r2356, 12;
	mov.u32 	%r2358, %r373;
	@%p229 bra 	$L__BB2_432;
	bra.uni 	$L__BB2_388;
$L__BB2_419:
	mov.f64 	%fd2078, 0d3FE921FB54442D18;
	sub.f64 	%fd2079, %fd2078, %fd596;
	mul.f64 	%fd2080, %fd596, 0d3FE921FB54442D18;
	fma.rn.f64 	%fd2081, %fd596, %fd2080, %fd2079;
	mul.f64 	%fd2082, %fd596, 0dBFCACC13C97CA310;
	mul.f64 	%fd2083, %fd596, %fd2082;
	fma.rn.f64 	%fd661, %fd596, %fd2083, %fd2081;
	mul.f64 	%fd2084, %fd596, %fd596;
	mul.f64 	%fd662, %fd596, %fd2084;
	{
	.reg .b32 %temp; 
	mov.b64 	{%temp, %r2367}, %fd597;
	}
	{
	.reg .b32 %temp; 
	mov.b64 	{%r2368, %temp}, %fd597;
	}
	setp.gt.s32 	%p155, %r2367, 1048575;
	mov.b32 	%r2369, -1023;
	mov.f64 	%fd8234, %fd597;
	@%p155 bra 	$L__BB2_421;
	mul.f64 	%fd8234, %fd597, 0d4350000000000000;
	{
	.reg .b32 %temp; 
	mov.b64 	{%temp, %r2367}, %fd8234;
	}
	{
	.reg .b32 %temp; 
	mov.b64 	{%r2368, %temp}, %fd8234;
	}
	mov.b32 	%r2369, -1077;
$L__BB2_421:
	add.s32 	%r923, %r2367, -1;
	setp.gt.u32 	%p156, %r923, 2146435070;
	@%p156 bra 	$L__BB2_425;
	shr.u32 	%r926, %r2367, 20;
	add.s32 	%r2370, %r2369, %r926;
	and.b32  	%r927, %r2367, 1048575;
	or.b32  	%r928, %r927, 1072693248;
	mov.b64 	%fd8235, {%r2368, %r928};
	setp.lt.u32 	%p158, %r928, 1073127583;
	@%p158 bra 	$L__BB2_424;
	{
	.reg .b32 %temp; 
	mov.b64 	{%r929, %temp}, %fd8235;
	}
	{
	.reg .b32 %temp; 
	mov.b64 	{%temp, %r930}, %fd8235;
	}
	add.s32 	%r931, %r930, -1048576;
	mov.b64 	%fd8235, {%r929, %r931};
	add.s32 	%r2370, %r2370, 1;
$L__BB2_424:
	add.f64 	%fd2086, %fd8235, 0dBFF0000000000000;
	add.f64 	%fd2087, %fd8235, 0d3FF0000000000000;
	rcp.approx.ftz.f64 	%fd2088, %fd2087;
	neg.f64 	%fd2089, %fd2087;
	fma.rn.f64 	%fd2090, %fd2089, %fd2088, 0d3FF0000000000000;
	fma.rn.f64 	%fd2091, %fd2090, %fd2090, %fd2090;
	fma.rn.f64 	%fd2092, %fd2091, %fd2088, %fd2088;
	mul.f64 	%fd2093, %fd2086, %fd2092;
	fma.rn.f64 	%fd2094, %fd2086, %fd2092, %fd2093;
	mul.f64 	%fd2095, %fd2094, %fd2094;
	fma.rn.f64 	%fd2096, %fd2095, 0d3EB1380B3AE80F1E, 0d3ED0EE258B7A8B04;
	fma.rn.f64 	%fd2097, %fd2096, %fd2095, 0d3EF3B2669F02676F;
	fma.rn.f64 	%fd2098, %fd2097, %fd2095, 0d3F1745CBA9AB0956;
	fma.rn.f64 	%fd2099, %fd2098, %fd2095, 0d3F3C71C72D1B5154;
	fma.rn.f64 	%fd2100, %fd2099, %fd2095, 0d3F624924923BE72D;
	fma.rn.f64 	%fd2101, %fd2100, %fd2095, 0d3F8999999999A3C4;
	fma.rn.f64 	%fd2102, %fd2101, %fd2095, 0d3FB5555555555554;
	sub.f64 	%fd2103, %fd2086, %fd2094;
	add.f64 	%fd2104, %fd2103, %fd2103;
	neg.f64 	%fd2105, %fd2094;
	fma.rn.f64 	%fd2106, %fd2105, %fd2086, %fd2104;
	mul.f64 	%fd2107, %fd2092, %fd2106;
	mul.f64 	%fd2108, %fd2095, %fd2102;
	fma.rn.f64 	%fd2109, %fd2108, %fd2094, %fd2107;
	xor.b32  	%r932, %r2370, -2147483648;
	mov.b32 	%r933, 1127219200;
	mov.b64 	%fd2110, {%r932, %r933};
	sub.f64 	%fd2111, %fd2110, %fd2;
	fma.rn.f64 	%fd2112, %fd2111, 0d3FE62E42FEFA39EF, %fd2094;
	fma.rn.f64 	%fd2113, %fd2111, 0dBFE62E42FEFA39EF, %fd2112;
	sub.f64 	%fd2114, %fd2113, %fd2094;
	sub.f64 	%fd2115, %fd2109, %fd2114;
	fma.rn.f64 	%fd2116, %fd2111, 0d3C7ABC9E3B39803F, %fd2115;
	add.f64 	%fd8236, %fd2112, %fd2116;
	bra.uni 	$L__BB2_426;
$L__BB2_425:
	fma.rn.f64 	%fd2085, %fd8234, 0d7FF0000000000000, 0d7FF0000000000000;
	{
	.reg .b32 %temp; 
	mov.b64 	{%temp, %r924}, %fd8234;
	}
	and.b32  	%r925, %r924, 2147483647;
	setp.eq.s32 	%p157, %r925, 0;
	selp.f64 	%fd8236, 0dFFF0000000000000, %fd2085, %p157;
$L__BB2_426:
	setp.lt.s32 	%p159, %r744, 1;
	div.rn.f64 	%fd2117, %fd662, 0d4018000000000000;
	fma.rn.f64 	%fd8244, %fd2117, %fd8236, %fd661;
	@%p159 bra 	$L__BB2_432;
	setp.eq.s32 	%p160, %r15, 0;
	mul.f64 	%fd672, %fd8236, 0d4020000000000000;
	mov.f64 	%fd8243, 0d3FF0000000000000;
	mov.f64 	%fd8242, 0d0000000000000000;
	mov.b32 	%r2372, 1;
	@%p160 bra 	$L__BB2_430;
	mov.f64 	%fd8243, 0d3FF0000000000000;
	mov.f64 	%fd8242, 0d0000000000000000;
	mov.b32 	%r2372, 1;
$L__BB2_429:
	shl.b32 	%r936, %r2372, 1;
	add.s32 	%r937, %r936, 3;
	add.s32 	%r938, %r936, 2;
	or.b32  	%r939, %r936, 1;
	cvt.rn.f64.u32 	%fd2123, %r2372;
	rcp.rn.f64 	%fd2124, %fd2123;
	add.f64 	%fd2125, %fd8242, %fd2124;
	div.rn.f64 	%fd2126, %fd597, %fd2123;
	mul.f64 	%fd2127, %fd8243, %fd2126;
	mul.f64 	%fd2128, %fd2127, %fd2127;
	mul.f64 	%fd2129, %fd597, %fd2128;
	mul.f64 	%fd2130, %fd597, %fd2129;
	mul.f64 	%fd2131, %fd597, %fd2130;
	mul.lo.s32 	%r940, %r937, %r938;
	mad.lo.s32 	%r941, %r940, %r936, %r940;
	cvt.rn.f64.u32 	%fd2132, %r941;
	div.rn.f64 	%fd2133, %fd2131, %fd2132;
	fma.rn.f64 	%fd2134, %fd672, %fd2133, %fd8244;
	cvt.rn.f64.u32 	%fd2135, %r939;
	rcp.rn.f64 	%fd2136, %fd2135;
	mov.f64 	%fd2137, 0d3FE2788CFC6FB611;
	sub.f64 	%fd2138, %fd2137, %fd2136;
	cvt.rn.f64.u32 	%fd2139, %r938;
	rcp.rn.f64 	%fd2140, %fd2139;
	sub.f64 	%fd2141, %fd2138, %fd2140;
	cvt.rn.f64.u32 	%fd2142, %r937;
	rcp.rn.f64 	%fd2143, %fd2142;
	sub.f64 	%fd2144, %fd2141, %fd2143;
	sub.f64 	%fd2145, %fd2144, %fd2125;
	mul.f64 	%fd2146, %fd2145, 0d4020000000000000;
	fma.rn.f64 	%fd2147, %fd2133, %fd2146, %fd2134;
	sub.s32 	%r942, %r939, %r2372;
	add.s32 	%r943, %r936, 5;
	add.s32 	%r944, %r936, 4;
	cvt.rn.f64.u32 	%fd2148, %r942;
	rcp.rn.f64 	%fd2149, %fd2148;
	add.f64 	%fd8242, %fd2125, %fd2149;
	div.rn.f64 	%fd2150, %fd597, %fd2148;
	mul.f64 	%fd8243, %fd2127, %fd2150;
	mul.f64 	%fd2151, %fd8243, %fd8243;
	mul.f64 	%fd2152, %fd597, %fd2151;
	mul.f64 	%fd2153, %fd597, %fd2152;
	mul.f64 	%fd2154, %fd597, %fd2153;
	mul.lo.s32 	%r945, %r943, %r944;
	mul.lo.s32 	%r946, %r945, %r937;
	cvt.rn.f64.u32 	%fd2155, %r946;
	div.rn.f64 	%fd2156, %fd2154, %fd2155;
	fma.rn.f64 	%fd2157, %fd672, %fd2156, %fd2147;
	sub.f64 	%fd2158, %fd2137, %fd2143;
	cvt.rn.f64.u32 	%fd2159, %r944;
	rcp.rn.f64 	%fd2160, %fd2159;
	sub.f64 	%fd2161, %fd2158, %fd2160;
	cvt.rn.f64.u32 	%fd2162, %r943;
	rcp.rn.f64 	%fd2163, %fd2162;
	sub.f64 	%fd2164, %fd2161, %fd2163;
	sub.f64 	%fd2165, %fd2164, %fd8242;
	mul.f64 	%fd2166, %fd2165, 0d4020000000000000;
	fma.rn.f64 	%fd8244, %fd2156, %fd2166, %fd2157;
	sub.s32 	%r2372, %r938, %r2372;
	add.s32 	%r947, %r2372, -1;
	setp.ne.s32 	%p161, %r947, %r20;
	@%p161 bra 	$L__BB2_429;
$L__BB2_430:
	setp.eq.s32 	%p162, %r19, 0;
	@%p162 bra 	$L__BB2_432;
	shl.b32 	%r948, %r2372, 1;
	add.s32 	%r949, %r948, 3;
	add.s32 	%r950, %r948, 2;
	or.b32  	%r951, %r948, 1;
	cvt.rn.f64.u32 	%fd2167, %r2372;
	rcp.rn.f64 	%fd2168, %fd2167;
	add.f64 	%fd2169, %fd8242, %fd2168;
	div.rn.f64 	%fd2170, %fd597, %fd2167;
	mul.f64 	%fd2171, %fd8243, %fd2170;
	mul.f64 	%fd2172, %fd2171, %fd2171;
	mul.f64 	%fd2173, %fd597, %fd2172;
	mul.f64 	%fd2174, %fd597, %fd2173;
	mul.f64 	%fd2175, %fd597, %fd2174;
	mul.lo.s32 	%r952, %r949, %r950;
	mad.lo.s32 	%r953, %r952, %r948, %r952;
	cvt.rn.f64.u32 	%fd2176, %r953;
	div.rn.f64 	%fd2177, %fd2175, %fd2176;
	fma.rn.f64 	%fd2178, %fd672, %fd2177, %fd8244;
	cvt.rn.f64.u32 	%fd2179, %r951;
	rcp.rn.f64 	%fd2180, %fd2179;
	mov.f64 	%fd2181, 0d3FE2788CFC6FB611;
	sub.f64 	%fd2182, %fd2181, %fd2180;
	cvt.rn.f64.u32 	%fd2183, %r950;
	rcp.rn.f64 	%fd2184, %fd2183;
	sub.f64 	%fd2185, %fd2182, %fd2184;
	cvt.rn.f64.u32 	%fd2186, %r949;
	rcp.rn.f64 	%fd2187, %fd2186;
	sub.f64 	%fd2188, %fd2185, %fd2187;
	sub.f64 	%fd2189, %fd2188, %fd2169;
	mul.f64 	%fd2190, %fd2189, 0d4020000000000000;
	fma.rn.f64 	%fd8244, %fd2177, %fd2190, %fd2178;
$L__BB2_432:
	setp.eq.s32 	%p232, %r3, 0;
	mul.f64 	%fd2490, %fd502, %fd8244;
	sub.f64 	%fd685, %fd590, %fd2490;
	mov.f64 	%fd8245, 0d0000000000000000;
	@%p232 bra 	$L__BB2_435;
	ld.global.f64 	%fd2492, [%rd11];
	mul.f64 	%fd2493, %fd2492, %fd2492;
	sub.f64 	%fd686, %fd2493, %fd591;
	setp.leu.f64 	%p233, %fd686, 0d0000000000000000;
	@%p233 bra 	$L__BB2_435;
	sqrt.rn.f64 	%fd8245, %fd686;
$L__BB2_435:
	sub.f64 	%fd2494, %fd9, %fd591;
	setp.gt.f64 	%p234, %fd2494, 0d0000000000000000;
	sqrt.rn.f64 	%fd2495, %fd2494;
	selp.f64 	%fd689, %fd2495, 0d0000000000000000, %p234;
	sub.f64 	%fd2496, %fd689, %fd8245;
	fma.rn.f64 	%fd690, %fd2496, %fd10, %fd8171;
	mul.f64 	%fd691, %fd690, 0d3FE0000000000000;
	setp.leu.f64 	%p235, %fd690, 0d4020000000000000;
	@%p235 bra 	$L__BB2_440;
	neg.f64 	%fd2873, %fd690;
	fma.rn.f64 	%fd2874, %fd690, 0dBFF71547652B82FE, 0d4338000000000000;
	{
	.reg .b32 %temp; 
	mov.b64 	{%r420, %temp}, %fd2874;
	}
	mov.f64 	%fd2875, 0dC338000000000000;
	add.rn.f64 	%fd2876, %fd2874, %fd2875;
	fma.rn.f64 	%fd2877, %fd2876, 0dBFE62E42FEFA39EF, %fd2873;
	fma.rn.f64 	%fd2878, %fd2876, 0dBC7ABC9E3B39803F, %fd2877;
	fma.rn.f64 	%fd2879, %fd2878, 0d3E5ADE1569CE2BDF, 0d3E928AF3FCA213EA;
	fma.rn.f64 	%fd2880, %fd2879, %fd2878, 0d3EC71DEE62401315;
	fma.rn.f64 	%fd2881, %fd2880, %fd2878, 0d3EFA01997C89EB71;
	fma.rn.f64 	%fd2882, %fd2881, %fd2878, 0d3F2A01A014761F65;
	fma.rn.f64 	%fd2883, %fd2882, %fd2878, 0d3F56C16C1852B7AF;
	fma.rn.f64 	%fd2884, %fd2883, %fd2878, 0d3F81111111122322;
	fma.rn.f64 	%fd2885, %fd2884, %fd2878, 0d3FA55555555502A1;
	fma.rn.f64 	%fd2886, %fd2885, %fd2878, 0d3FC5555555555511;
	fma.rn.f64 	%fd2887, %fd2886, %fd2878, 0d3FE000000000000B;
	fma.rn.f64 	%fd2888, %fd2887, %fd2878, 0d3FF0000000000000;
	fma.rn.f64 	%fd2889, %fd2888, %fd2878, 0d3FF0000000000000;
	{
	.reg .b32 %temp; 
	mov.b64 	{%r421, %temp}, %fd2889;
	}
	{
	.reg .b32 %temp; 
	mov.b64 	{%temp, %r422}, %fd2889;
	}
	shl.b32 	%r1131, %r420, 20;
	add.s32 	%r1132, %r1131, %r422;
	mov.b64 	%fd8246, {%r421, %r1132};
	{
	.reg .b32 %temp; 
	mov.b64 	{%temp, %r1133}, %fd2873;
	}
	mov.b32 	%f74, %r1133;
	abs.f32 	%f32, %f74;
	setp.lt.f32 	%p312, %f32, 0f4086232B;
	@%p312 bra 	$L__BB2_439;
	setp.geu.f32 	%p313, %f32, 0f40874800;
	mov.f64 	%fd8246, 0d0000000000000000;
	@%p313 bra 	$L__BB2_439;
	shr.u32 	%r1134, %r420, 31;
	add.s32 	%r1135, %r420, %r1134;
	shr.s32 	%r1136, %r1135, 1;
	shl.b32 	%r1137, %r1136, 20;
	add.s32 	%r1138, %r422, %r1137;
	mov.b64 	%fd2891, {%r421, %r1138};
	sub.s32 	%r1139, %r420, %r1136;
	shl.b32 	%r1140, %r1139, 20;
	add.s32 	%r1141, %r1140, 1072693248;
	mov.b32 	%r1142, 0;
	mov.b64 	%fd2892, {%r1142, %r1141};
	mul.f64 	%fd8246, %fd2892, %fd2891;
$L__BB2_439:
	mov.f64 	%fd2893, 0d3FF921F9F01B866E;
	div.rn.f64 	%fd2894, %fd2893, %fd690;
	sqrt.rn.f64 	%fd2895, %fd2894;
	mul.f64 	%fd2896, %fd2895, %fd8246;
	mov.f64 	%fd2897, 0dBFFA000000000000;
	div.rn.f64 	%fd2898, %fd2897, %fd690;
	add.f64 	%fd2899, %fd2898, 0d3FF0000000000000;
	mul.f64 	%fd2900, %fd690, %fd690;
	mov.f64 	%fd2901, 0d4014880000000000;
	div.rn.f64 	%fd2902, %fd2901, %fd2900;
	add.f64 	%fd2903, %fd2899, %fd2902;
	mul.f64 	%fd2904, %fd690, %fd2900;
	mov.f64 	%fd2905, 0dC03629C000000000;
	div.rn.f64 	%fd2906, %fd2905, %fd2904;
	add.f64 	%fd2907, %fd2903, %fd2906;
	mul.f64 	%fd8281, %fd2907, %fd2896;
	bra.uni 	$L__BB2_492;
$L__BB2_440:
	setp.geu.f64 	%p236, %fd690, 0d3FA999999999999A;
	@%p236 bra 	$L__BB2_479;
	setp.gt.u32 	%p245, %r8, 1082536910;
	mov.f64 	%fd8247, 0d7FF0000000000000;
	@%p245 bra 	$L__BB2_443;
	rcp.approx.ftz.f64 	%fd2611, %fd4;
	fma.rn.f64 	%fd2612, %fd5, %fd2611, 0d3FF0000000000000;
	fma.rn.f64 	%fd2613, %fd2612, %fd2612, %fd2612;
	fma.rn.f64 	%fd2614, %fd2613, %fd2611, %fd2611;
	fma.rn.f64 	%fd8247, %fd2614, 0d3FB0000000000000, %fd4;
$L__BB2_443:
	setp.leu.f64 	%p246, %fd13, 0d3FF0000000000000;
	add.f64 	%fd698, %fd8247, %fd8247;
	mov.f64 	%fd8248, %fd13;
	@%p246 bra 	$L__BB2_445;
	setp.eq.f64 	%p247, %fd13, 0d7FF0000000000000;
	rcp.approx.ftz.f64 	%fd2615, %fd13;
	fma.rn.f64 	%fd2616, %fd14, %fd2615, 0d3FF0000000000000;
	fma.rn.f64 	%fd2617, %fd2616, %fd2616, %fd2616;
	fma.rn.f64 	%fd2618, %fd2617, %fd2615, %fd2615;
	selp.f64 	%fd8248, 0d0000000000000000, %fd2618, %p247;
$L__BB2_445:
	setp.gt.f64 	%p248, %fd13, 0d3FF0000000000000;
	setp.ltu.f64 	%p249, %fd3, 0d3FE4F92224DD2F1A;
	mul.f64 	%fd2620, %fd8248, %fd8248;
	fma.rn.f64 	%fd2621, %fd2620, 0dBEF53E1D2A25FF7E, 0d3F2D3B63DBB65B49;
	fma.rn.f64 	%fd2622, %fd2621, %fd2620, 0dBF5312788DDE082E;
	fma.rn.f64 	%fd2623, %fd2622, %fd2620, 0d3F6F9690C8249315;
	fma.rn.f64 	%fd2624, %fd2623, %fd2620, 0dBF82CF5AABC7CF0D;
	fma.rn.f64 	%fd2625, %fd2624, %fd2620, 0d3F9162B0B2A3BFDE;
	fma.rn.f64 	%fd2626, %fd2625, %fd2620, 0dBF9A7256FEB6FC6B;
	fma.rn.f64 	%fd2627, %fd2626, %fd2620, 0d3FA171560CE4A489;
	fma.rn.f64 	%fd2628, %fd2627, %fd2620, 0dBFA4F44D841450E4;
	fma.rn.f64 	%fd2629, %fd2628, %fd2620, 0d3FA7EE3D3F36BB95;
	fma.rn.f64 	%fd2630, %fd2629, %fd2620, 0dBFAAD32AE04A9FD1;
	fma.rn.f64 	%fd2631, %fd2630, %fd2620, 0d3FAE17813D66954F;
	fma.rn.f64 	%fd2632, %fd2631, %fd2620, 0dBFB11089CA9A5BCD;
	fma.rn.f64 	%fd2633, %fd2632, %fd2620, 0d3FB3B12B2DB51738;
	fma.rn.f64 	%fd2634, %fd2633, %fd2620, 0dBFB745D022F8DC5C;
	fma.rn.f64 	%fd2635, %fd2634, %fd2620, 0d3FBC71C709DFE927;
	fma.rn.f64 	%fd2636, %fd2635, %fd2620, 0dBFC2492491FA1744;
	fma.rn.f64 	%fd2637, %fd2636, %fd2620, 0d3FC99999999840D2;
	fma.rn.f64 	%fd2638, %fd2637, %fd2620, 0dBFD555555555544C;
	mul.f64 	%fd2639, %fd2620, %fd2638;
	fma.rn.f64 	%fd2640, %fd2639, %fd8248, %fd8248;
	mov.f64 	%fd2641, 0d3FF921FB54442D18;
	sub.f64 	%fd2642, %fd2641, %fd2640;
	selp.f64 	%fd2643, %fd2642, %fd2640, %p248;
	copysign.f64 	%fd701, %fd11, %fd2643;
	div.rn.f64 	%fd2644, %fd12, %fd698;
	div.rn.f64 	%fd2645, %fd2644, %fd698;
	add.f64 	%fd702, %fd2645, %fd701;
	mov.f64 	%fd8249, 0dC2425481C98E8ABB;
	@%p249 bra 	$L__BB2_447;
	setp.gt.u32 	%p250, %r7, 1077088193;
	ex2.approx.ftz.f32 	%f70, %f1;
	cvt.f64.f32 	%fd2646, %f70;
	mov.f64 	%fd2647, 0d3FF0000000000000;
	sub.f64 	%fd2648, %fd2647, %fd2646;
	fma.rn.f64 	%fd2649, %fd6, %fd2646, %fd2648;
	mov.f64 	%fd2650, 0d4000000000000000;
	sub.f64 	%fd2651, %fd2650, %fd2649;
	rcp.approx.ftz.f64 	%fd2652, %fd2651;
	neg.f64 	%fd2653, %fd2651;
	fma.rn.f64 	%fd2654, %fd2653, %fd2652, 0d3FF0000000000000;
	fma.rn.f64 	%fd2655, %fd2654, %fd2654, %fd2654;
	fma.rn.f64 	%fd2656, %fd2655, %fd2652, %fd2652;
	fma.rn.f64 	%fd2657, %fd2656, 0dC000000000000000, 0d3FF0000000000000;
	abs.f64 	%fd2658, %fd2657;
	selp.f64 	%fd8249, 0d3FF0000000000000, %fd2658, %p250;
$L__BB2_447:
	mul.f64 	%fd2661, %fd690, %fd8249;
	add.f64 	%fd2662, %fd702, 0dBFE921F9F01B866E;
	sub.f64 	%fd2663, %fd2662, %fd2661;
	mul.f64 	%fd2664, %fd690, %fd690;
	add.f64 	%fd2665, %fd701, 0dBFE921F9F01B866E;
	mul.f64 	%fd8251, %fd690, %fd2664;
	mul.f64 	%fd2666, %fd8251, 0dC014000000000000;
	div.rn.f64 	%fd2667, %fd2666, 0d4018000000000000;
	fma.rn.f64 	%fd2668, %fd2664, %fd2665, %fd2667;
	add.f64 	%fd8281, %fd2668, %fd2663;
	mov.f64 	%fd8253, 0dBFF0000000000000;
	mov.f64 	%fd8252, 0d4018000000000000;
	mov.b32 	%r2374, 1;
	mov.b32 	%r2373, 2;
	mov.b32 	%r2375, 0;
$L__BB2_448:
	mov.u32 	%r425, %r2374;
	shr.u32 	%r426, %r425, 1;
	add.s32 	%r1068, %r425, 3;
	cvt.rn.f64.u32 	%fd2669, %r1068;
	mul.f64 	%fd8252, %fd8252, %fd2669;
	mul.f64 	%fd8251, %fd690, %fd8251;
	and.b32  	%r1069, %r425, 1;
	setp.eq.b32 	%p251, %r1069, 1;
	not.pred 	%p252, %p251;
	@%p252 bra 	$L__BB2_459;
	and.b32  	%r427, %r425, 3;
	and.b32  	%r428, %r425, 2147483644;
	mov.f64 	%fd8270, 0d0000000000000000;
	mov.b32 	%r2376, 0;
$L__BB2_450:
	setp.lt.u32 	%p253, %r2375, 3;
	shl.b32 	%r1072, %r2376, 1;
	sub.s32 	%r1073, %r425, %r1072;
	cvt.rn.f64.s32 	%fd714, %r1073;
	mul.f64 	%fd715, %fd714, 0d4014000000000000;
	sub.s32 	%r433, %r425, %r2376;
	mov.f64 	%fd8256, 0d3FF0000000000000;
	mov.b32 	%r2378, 1;
	@%p253 bra 	$L__BB2_453;
	mov.f64 	%fd8256, 0d3FF0000000000000;
	mov.b32 	%r2378, 1;
$L__BB2_452:
	cvt.rn.f64.u32 	%fd2673, %r2378;
	mul.f64 	%fd2674, %fd2673, 0d3FE0000000000000;
	mul.f64 	%fd2675, %fd8256, %fd2674;
	setp.gt.u32 	%p254, %r2378, %r2376;
	div.rn.f64 	%fd2676, %fd2675, %fd2673;
	selp.f64 	%fd2677, %fd2675, %fd2676, %p254;
	setp.gt.s32 	%p255, %r2378, %r433;
	div.rn.f64 	%fd2678, %fd2677, %fd2673;
	selp.f64 	%fd2679, %fd2677, %fd2678, %p255;
	add.s32 	%r1075, %r2378, 1;
	cvt.rn.f64.u32 	%fd2680, %r1075;
	mul.f64 	%fd2681, %fd2680, 0d3FE0000000000000;
	mul.f64 	%fd2682, %fd2679, %fd2681;
	setp.lt.u32 	%p256, %r2378, %r2376;
	div.rn.f64 	%fd2683, %fd2682, %fd2680;
	selp.f64 	%fd2684, %fd2683, %fd2682, %p256;
	setp.lt.s32 	%p257, %r2378, %r433;
	div.rn.f64 	%fd2685, %fd2684, %fd2680;
	selp.f64 	%fd2686, %fd2685, %fd2684, %p257;
	add.s32 	%r1076, %r2378, 2;
	cvt.rn.f64.u32 	%fd2687, %r1076;
	mul.f64 	%fd2688, %fd2687, 0d3FE0000000000000;
	mul.f64 	%fd2689, %fd2686, %fd2688;
	setp.gt.u32 	%p258, %r1076, %r2376;
	div.rn.f64 	%fd2690, %fd2689, %fd2687;
	selp.f64 	%fd2691, %fd2689, %fd2690, %p258;
	setp.gt.s32 	%p259, %r1076, %r433;
	div.rn.f64 	%fd2692, %fd2691, %fd2687;
	selp.f64 	%fd2693, %fd2691, %fd2692, %p259;
	add.s32 	%r1077, %r2378, 3;
	cvt.rn.f64.u32 	%fd2694, %r1077;
	mul.f64 	%fd2695, %fd2694, 0d3FE0000000000000;
	mul.f64 	%fd2696, %fd2693, %fd2695;
	setp.gt.u32 	%p260, %r1077, %r2376;
	div.rn.f64 	%fd2697, %fd2696, %fd2694;
	selp.f64 	%fd2698, %fd2696, %fd2697, %p260;
	setp.gt.s32 	%p261, %r1077, %r433;
	div.rn.f64 	%fd2699, %fd2698, %fd2694;
	selp.f64 	%fd8256, %fd2698, %fd2699, %p261;
	add.s32 	%r2378, %r2378, 4;
	setp.ne.s32 	%p262, %r1077, %r428;
	@%p262 bra 	$L__BB2_452;
$L__BB2_453:
	setp.eq.s32 	%p263, %r427, 1;
	cvt.rn.f64.u32 	%fd2700, %r2378;
	mul.f64 	%fd2701, %fd2700, 0d3FE0000000000000;
	mul.f64 	%fd2702, %fd8256, %fd2701;
	setp.gt.u32 	%p264, %r2378, %r2376;
	div.rn.f64 	%fd2703, %fd2702, %fd2700;
	selp.f64 	%fd2704, %fd2702, %fd2703, %p264;
	setp.gt.s32 	%p265, %r2378, %r433;
	div.rn.f64 	%fd2705, %fd2704, %fd2700;
	selp.f64 	%fd8257, %fd2704, %fd2705, %p265;
	@%p263 bra 	$L__BB2_455;
	add.s32 	%r1078, %r2378, 1;
	cvt.rn.f64.u32 	%fd2706, %r1078;
	mul.f64 	%fd2707, %fd2706, 0d3FE0000000000000;
	mul.f64 	%fd2708, %fd8257, %fd2707;
	setp.lt.u32 	%p266, %r2378, %r2376;
	div.rn.f64 	%fd2709, %fd2708, %fd2706;
	selp.f64 	%fd2710, %fd2709, %fd2708, %p266;
	setp.lt.s32 	%p267, %r2378, %r433;
	div.rn.f64 	%fd2711, %fd2710, %fd2706;
	selp.f64 	%fd2712, %fd2711, %fd2710, %p267;
	add.s32 	%r1079, %r2378, 2;
	cvt.rn.f64.u32 	%fd2713, %r1079;
	mul.f64 	%fd2714, %fd2713, 0d3FE0000000000000;
	mul.f64 	%fd2715, %fd2712, %fd2714;
	setp.gt.u32 	%p268, %r1079, %r2376;
	div.rn.f64 	%fd2716, %fd2715, %fd2713;
	selp.f64 	%fd2717, %fd2715, %fd2716, %p268;
	setp.gt.s32 	%p269, %r1079, %r433;
	div.rn.f64 	%fd2718, %fd2717, %fd2713;
	selp.f64 	%fd8257, %fd2717, %fd2718, %p269;
$L__BB2_455:
	fma.rn.f64 	%fd2719, %fd715, 0d3FF71547652B82FE, 0d4338000000000000;
	{
	.reg .b32 %temp; 
	mov.b64 	{%r437, %temp}, %fd2719;
	}
	mov.f64 	%fd2720, 0dC338000000000000;
	add.rn.f64 	%fd2721, %fd2719, %fd2720;
	fma.rn.f64 	%fd2722, %fd2721, 0dBFE62E42FEFA39EF, %fd715;
	fma.rn.f64 	%fd2723, %fd2721, 0dBC7ABC9E3B39803F, %fd2722;
	fma.rn.f64 	%fd2724, %fd2723, 0d3E5ADE1569CE2BDF, 0d3E928AF3FCA213EA;
	fma.rn.f64 	%fd2725, %fd2724, %fd2723, 0d3EC71DEE62401315;
	fma.rn.f64 	%fd2726, %fd2725, %fd2723, 0d3EFA01997C89EB71;
	fma.rn.f64 	%fd2727, %fd2726, %fd2723, 0d3F2A01A014761F65;
	fma.rn.f64 	%fd2728, %fd2727, %fd2723, 0d3F56C16C1852B7AF;
	fma.rn.f64 	%fd2729, %fd2728, %fd2723, 0d3F81111111122322;
	fma.rn.f64 	%fd2730, %fd2729, %fd2723, 0d3FA55555555502A1;
	fma.rn.f64 	%fd2731, %fd2730, %fd2723, 0d3FC5555555555511;
	fma.rn.f64 	%fd2732, %fd2731, %fd2723, 0d3FE000000000000B;
	fma.rn.f64 	%fd2733, %fd2732, %fd2723, 0d3FF0000000000000;
	fma.rn.f64 	%fd2734, %fd2733, %fd2723, 0d3FF0000000000000;
	{
	.reg .b32 %temp; 
	mov.b64 	{%r438, %temp}, %fd2734;
	}
	{
	.reg .b32 %temp; 
	mov.b64 	{%temp, %r439}, %fd2734;
	}
	shl.b32 	%r1080, %r437, 20;
	add.s32 	%r1081, %r1080, %r439;
	mov.b64 	%fd8258, {%r438, %r1081};
	{
	.reg .b32 %temp; 
	mov.b64 	{%temp, %r1082}, %fd715;
	}
	mov.b32 	%f71, %r1082;
	abs.f32 	%f33, %f71;
	setp.lt.f32 	%p270, %f33, 0f4086232B;
	@%p270 bra 	$L__BB2_458;
	setp.lt.f64 	%p271, %fd715, 0d0000000000000000;
	add.f64 	%fd2735, %fd715, 0d7FF0000000000000;
	selp.f64 	%fd8258, 0d0000000000000000, %fd2735, %p271;
	setp.geu.f32 	%p272, %f33, 0f40874800;
	@%p272 bra 	$L__BB2_458;
	shr.u32 	%r1083, %r437, 31;
	add.s32 	%r1084, %r437, %r1083;
	shr.s32 	%r1085, %r1084, 1;
	shl.b32 	%r1086, %r1085, 20;
	add.s32 	%r1087, %r439, %r1086;
	mov.b64 	%fd2736, {%r438, %r1087};
	sub.s32 	%r1088, %r437, %r1085;
	shl.b32 	%r1089, %r1088, 20;
	add.s32 	%r1090, %r1089, 1072693248;
	mov.b32 	%r1091, 0;
	mov.b64 	%fd2737, {%r1091, %r1090};
	mul.f64 	%fd8258, %fd2737, %fd2736;
$L__BB2_458:
	add.f64 	%fd2738, %fd8258, 0dBFF0000000000000;
	mul.f64 	%fd2739, %fd8257, %fd2738;
	div.rn.f64 	%fd2740, %fd2739, %fd714;
	add.f64 	%fd8270, %fd8270, %fd2740;
	add.s32 	%r2376, %r2376, 1;
	setp.eq.s32 	%p273, %r2376, %r2373;
	@%p273 bra 	$L__BB2_478;
	bra.uni 	$L__BB2_450;
$L__BB2_459:
	and.b32  	%r429, %r425, 2;
	and.b32  	%r430, %r425, 2147483644;
	max.u32 	%r431, %r426, 1;
	mov.f64 	%fd8259, 0d0000000000000000;
	mov.b32 	%r2379, 0;
$L__BB2_460:
	setp.lt.u32 	%p274, %r2375, 3;
	shl.b32 	%r1094, %r2379, 1;
	sub.s32 	%r1095, %r425, %r1094;
	cvt.rn.f64.s32 	%fd728, %r1095;
	mul.f64 	%fd729, %fd728, 0d4014000000000000;
	sub.s32 	%r442, %r425, %r2379;
	mov.f64 	%fd8261, 0d3FF0000000000000;
	mov.b32 	%r2381, 1;
	@%p274 bra 	$L__BB2_463;
	mov.f64 	%fd8261, 0d3FF0000000000000;
	mov.b32 	%r2381, 1;
$L__BB2_462:
	cvt.rn.f64.u32 	%fd2745, %r2381;
	mul.f64 	%fd2746, %fd2745, 0d3FE0000000000000;
	mul.f64 	%fd2747, %fd8261, %fd2746;
	setp.gt.u32 	%p275, %r2381, %r2379;
	div.rn.f64 	%fd2748, %fd2747, %fd2745;
	selp.f64 	%fd2749, %fd2747, %fd2748, %p275;
	setp.gt.s32 	%p276, %r2381, %r442;
	div.rn.f64 	%fd2750, %fd2749, %fd2745;
	selp.f64 	%fd2751, %fd2749, %fd2750, %p276;
	add.s32 	%r1097, %r2381, 1;
	cvt.rn.f64.u32 	%fd2752, %r1097;
	mul.f64 	%fd2753, %fd2752, 0d3FE0000000000000;
	mul.f64 	%fd2754, %fd2751, %fd2753;
	setp.lt.u32 	%p277, %r2381, %r2379;
	div.rn.f64 	%fd2755, %fd2754, %fd2752;
	selp.f64 	%fd2756, %fd2755, %fd2754, %p277;
	setp.lt.s32 	%p278, %r2381, %r442;
	div.rn.f64 	%fd2757, %fd2756, %fd2752;
	selp.f64 	%fd2758, %fd2757, %fd2756, %p278;
	add.s32 	%r1098, %r2381, 2;
	cvt.rn.f64.u32 	%fd2759, %r1098;
	mul.f64 	%fd2760, %fd2759, 0d3FE0000000000000;
	mul.f64 	%fd2761, %fd2758, %fd2760;
	setp.gt.u32 	%p279, %r1098, %r2379;
	div.rn.f64 	%fd2762, %fd2761, %fd2759;
	selp.f64 	%fd2763, %fd2761, %fd2762, %p279;
	setp.gt.s32 	%p280, %r1098, %r442;
	div.rn.f64 	%fd2764, %fd2763, %fd2759;
	selp.f64 	%fd2765, %fd2763, %fd2764, %p280;
	add.s32 	%r1099, %r2381, 3;
	cvt.rn.f64.u32 	%fd2766, %r1099;
	mul.f64 	%fd2767, %fd2766, 0d3FE0000000000000;
	mul.f64 	%fd2768, %fd2765, %fd2767;
	setp.gt.u32 	%p281, %r1099, %r2379;
	div.rn.f64 	%fd2769, %fd2768, %fd2766;
	selp.f64 	%fd2770, %fd2768, %fd2769, %p281;
	setp.gt.s32 	%p282, %r1099, %r442;
	div.rn.f64 	%fd2771, %fd2770, %fd2766;
	selp.f64 	%fd8261, %fd2770, %fd2771, %p282;
	add.s32 	%r2381, %r2381, 4;
	setp.ne.s32 	%p283, %r1099, %r430;
	@%p283 bra 	$L__BB2_462;
$L__BB2_463:
	setp.eq.s32 	%p284, %r429, 0;
	@%p284 bra 	$L__BB2_465;
	cvt.rn.f64.u32 	%fd2772, %r2381;
	mul.f64 	%fd2773, %fd2772, 0d3FE0000000000000;
	mul.f64 	%fd2774, %fd8261, %fd2773;
	setp.gt.u32 	%p285, %r2381, %r2379;
	div.rn.f64 	%fd2775, %fd2774, %fd2772;
	selp.f64 	%fd2776, %fd2774, %fd2775, %p285;
	setp.gt.s32 	%p286, %r2381, %r442;
	div.rn.f64 	%fd2777, %fd2776, %fd2772;
	selp.f64 	%fd2778, %fd2776, %fd2777, %p286;
	add.s32 	%r1100, %r2381, 1;
	cvt.rn.f64.u32 	%fd2779, %r1100;
	mul.f64 	%fd2780, %fd2779, 0d3FE0000000000000;
	mul.f64 	%fd2781, %fd2778, %fd2780;
	setp.lt.u32 	%p287, %r2381, %r2379;
	div.rn.f64 	%fd2782, %fd2781, %fd2779;
	selp.f64 	%fd2783, %fd2782, %fd2781, %p287;
	setp.lt.s32 	%p288, %r2381, %r442;
	div.rn.f64 	%fd2784, %fd2783, %fd2779;
	selp.f64 	%fd8261, %fd2784, %fd2783, %p288;
$L__BB2_465:
	fma.rn.f64 	%fd2785, %fd729, 0d3FF71547652B82FE, 0d4338000000000000;
	{
	.reg .b32 %temp; 
	mov.b64 	{%r446, %temp}, %fd2785;
	}
	mov.f64 	%fd2786, 0dC338000000000000;
	add.rn.f64 	%fd2787, %fd2785, %fd2786;
	fma.rn.f64 	%fd2788, %fd2787, 0dBFE62E42FEFA39EF, %fd729;
	fma.rn.f64 	%fd2789, %fd2787, 0dBC7ABC9E3B39803F, %fd2788;
	fma.rn.f64 	%fd2790, %fd2789, 0d3E5ADE1569CE2BDF, 0d3E928AF3FCA213EA;
	fma.rn.f64 	%fd2791, %fd2790, %fd2789, 0d3EC71DEE62401315;
	fma.rn.f64 	%fd2792, %fd2791, %fd2789, 0d3EFA01997C89EB71;
	fma.rn.f64 	%fd2793, %fd2792, %fd2789, 0d3F2A01A014761F65;
	fma.rn.f64 	%fd2794, %fd2793, %fd2789, 0d3F56C16C1852B7AF;
	fma.rn.f64 	%fd2795, %fd2794, %fd2789, 0d3F81111111122322;
	fma.rn.f64 	%fd2796, %fd2795, %fd2789, 0d3FA55555555502A1;
	fma.rn.f64 	%fd2797, %fd2796, %fd2789, 0d3FC5555555555511;
	fma.rn.f64 	%fd2798, %fd2797, %fd2789, 0d3FE000000000000B;
	fma.rn.f64 	%fd2799, %fd2798, %fd2789, 0d3FF0000000000000;
	fma.rn.f64 	%fd2800, %fd2799, %fd2789, 0d3FF0000000000000;
	{
	.reg .b32 %temp; 
	mov.b64 	{%r447, %temp}, %fd2800;
	}
	{
	.reg .b32 %temp; 
	mov.b64 	{%temp, %r448}, %fd2800;
	}
	shl.b32 	%r1101, %r446, 20;
	add.s32 	%r1102, %r1101, %r448;
	mov.b64 	%fd8264, {%r447, %r1102};
	{
	.reg .b32 %temp; 
	mov.b64 	{%temp, %r1103}, %fd729;
	}
	mov.b32 	%f72, %r1103;
	abs.f32 	%f34, %f72;
	setp.lt.f32 	%p289, %f34, 0f4086232B;
	@%p289 bra 	$L__BB2_468;
	setp.lt.f64 	%p290, %fd729, 0d0000000000000000;
	add.f64 	%fd2801, %fd729, 0d7FF0000000000000;
	selp.f64 	%fd8264, 0d0000000000000000, %fd2801, %p290;
	setp.geu.f32 	%p291, %f34, 0f40874800;
	@%p291 bra 	$L__BB2_468;
	shr.u32 	%r1104, %r446, 31;
	add.s32 	%r1105, %r446, %r1104;
	shr.s32 	%r1106, %r1105, 1;
	shl.b32 	%r1107, %r1106, 20;
	add.s32 	%r1108, %r448, %r1107;
	mov.b64 	%fd2802, {%r447, %r1108};
	sub.s32 	%r1109, %r446, %r1106;
	shl.b32 	%r1110, %r1109, 20;
	add.s32 	%r1111, %r1110, 1072693248;
	mov.b32 	%r1112, 0;
	mov.b64 	%fd2803, {%r1112, %r1111};
	mul.f64 	%fd8264, %fd2803, %fd2802;
$L__BB2_468:
	neg.f64 	%fd2804, %fd729;
	fma.rn.f64 	%fd2805, %fd729, 0dBFF71547652B82FE, 0d4338000000000000;
	{
	.reg .b32 %temp; 
	mov.b64 	{%r449, %temp}, %fd2805;
	}
	mov.f64 	%fd2806, 0dC338000000000000;
	add.rn.f64 	%fd2807, %fd2805, %fd2806;
	fma.rn.f64 	%fd2808, %fd2807, 0dBFE62E42FEFA39EF, %fd2804;
	fma.rn.f64 	%fd2809, %fd2807, 0dBC7ABC9E3B39803F, %fd2808;
	fma.rn.f64 	%fd2810, %fd2809, 0d3E5ADE1569CE2BDF, 0d3E928AF3FCA213EA;
	fma.rn.f64 	%fd2811, %fd2810, %fd2809, 0d3EC71DEE62401315;
	fma.rn.f64 	%fd2812, %fd2811, %fd2809, 0d3EFA01997C89EB71;
	fma.rn.f64 	%fd2813, %fd2812, %fd2809, 0d3F2A01A014761F65;
	fma.rn.f64 	%fd2814, %fd2813, %fd2809, 0d3F56C16C1852B7AF;
	fma.rn.f64 	%fd2815, %fd2814, %fd2809, 0d3F81111111122322;
	fma.rn.f64 	%fd2816, %fd2815, %fd2809, 0d3FA55555555502A1;
	fma.rn.f64 	%fd2817, %fd2816, %fd2809, 0d3FC5555555555511;
	fma.rn.f64 	%fd2818, %fd2817, %fd2809, 0d3FE000000000000B;
	fma.rn.f64 	%fd2819, %fd2818, %fd2809, 0d3FF0000000000000;
	fma.rn.f64 	%fd2820, %fd2819, %fd2809, 0d3FF0000000000000;
	{
	.reg .b32 %temp; 
	mov.b64 	{%r450, %temp}, %fd2820;
	}
	{
	.reg .b32 %temp; 
	mov.b64 	{%temp, %r451}, %fd2820;
	}
	shl.b32 	%r1113, %r449, 20;
	add.s32 	%r1114, %r1113, %r451;
	mov.b64 	%fd8265, {%r450, %r1114};
	{
	.reg .b32 %temp; 
	mov.b64 	{%temp, %r1115}, %fd2804;
	}
	mov.b32 	%f73, %r1115;
	abs.f32 	%f35, %f73;
	setp.lt.f32 	%p292, %f35, 0f4086232B;
	@%p292 bra 	$L__BB2_471;
	setp.gt.f64 	%p293, %fd729, 0d0000000000000000;
	mov.f64 	%fd2821, 0d7FF0000000000000;
	sub.f64 	%fd2822, %fd2821, %fd729;
	selp.f64 	%fd8265, 0d0000000000000000, %fd2822, %p293;
	setp.geu.f32 	%p294, %f35, 0f40874800;
	@%p294 bra 	$L__BB2_471;
	shr.u32 	%r1116, %r449, 31;
	add.s32 	%r1117, %r449, %r1116;
	shr.s32 	%r1118, %r1117, 1;
	shl.b32 	%r1119, %r1118, 20;
	add.s32 	%r1120, %r451, %r1119;
	mov.b64 	%fd2823, {%r450, %r1120};
	sub.s32 	%r1121, %r449, %r1118;
	shl.b32 	%r1122, %r1121, 20;
	add.s32 	%r1123, %r1122, 1072693248;
	mov.b32 	%r1124, 0;
	mov.b64 	%fd2824, {%r1124, %r1123};
	mul.f64 	%fd8265, %fd2824, %fd2823;
$L__BB2_471:
	sub.f64 	%fd2825, %fd8264, %fd8265;
	mul.f64 	%fd2826, %fd8261, %fd2825;
	div.rn.f64 	%fd2827, %fd2826, %fd728;
	add.f64 	%fd8259, %fd8259, %fd2827;
	add.s32 	%r2379, %r2379, 1;
	setp.ne.s32 	%p295, %r2379, %r431;
	@%p295 bra 	$L__BB2_460;
	sub.s32 	%r453, %r425, %r426;
	mov.f64 	%fd8267, 0d3FF0000000000000;
	mov.b32 	%r2383, 1;
	@%p274 bra 	$L__BB2_475;
	mov.f64 	%fd8267, 0d3FF0000000000000;
	mov.b32 	%r2383, 1;
$L__BB2_474:
	cvt.rn.f64.u32 	%fd2831, %r2383;
	mul.f64 	%fd2832, %fd2831, 0d3FE0000000000000;
	mul.f64 	%fd2833, %fd8267, %fd2832;
	setp.gt.u32 	%p297, %r2383, %r426;
	div.rn.f64 	%fd2834, %fd2833, %fd2831;
	selp.f64 	%fd2835, %fd2833, %fd2834, %p297;
	setp.gt.s32 	%p298, %r2383, %r453;
	div.rn.f64 	%fd2836, %fd2835, %fd2831;
	selp.f64 	%fd2837, %fd2835, %fd2836, %p298;
	add.s32 	%r1127, %r2383, 1;
	cvt.rn.f64.u32 	%fd2838, %r1127;
	mul.f64 	%fd2839, %fd2838, 0d3FE0000000000000;
	mul.f64 	%fd2840, %fd2837, %fd2839;
	setp.lt.u32 	%p299, %r2383, %r426;
	div.rn.f64 	%fd2841, %fd2840, %fd2838;
	selp.f64 	%fd2842, %fd2841, %fd2840, %p299;
	setp.lt.s32 	%p300, %r2383, %r453;
	div.rn.f64 	%fd2843, %fd2842, %fd2838;
	selp.f64 	%fd2844, %fd2843, %fd2842, %p300;
	add.s32 	%r1128, %r2383, 2;
	cvt.rn.f64.u32 	%fd2845, %r1128;
	mul.f64 	%fd2846, %fd2845, 0d3FE0000000000000;
	mul.f64 	%fd2847, %fd2844, %fd2846;
	setp.gt.u32 	%p301, %r1128, %r426;
	div.rn.f64 	%fd2848, %fd2847, %fd2845;
	selp.f64 	%fd2849, %fd2847, %fd2848, %p301;
	setp.gt.s32 	%p302, %r1128, %r453;
	div.rn.f64 	%fd2850, %fd2849, %fd2845;
	selp.f64 	%fd2851, %fd2849, %fd2850, %p302;
	add.s32 	%r1129, %r2383, 3;
	cvt.rn.f64.u32 	%fd2852, %r1129;
	mul.f64 	%fd2853, %fd2852, 0d3FE0000000000000;
	mul.f64 	%fd2854, %fd2851, %fd2853;
	setp.gt.u32 	%p303, %r1129, %r426;
	div.rn.f64 	%fd2855, %fd2854, %fd2852;
	selp.f64 	%fd2856, %fd2854, %fd2855, %p303;
	setp.gt.s32 	%p304, %r1129, %r453;
	div.rn.f64 	%fd2857, %fd2856, %fd2852;
	selp.f64 	%fd8267, %fd2856, %fd2857, %p304;
	add.s32 	%r2383, %r2383, 4;
	setp.ne.s32 	%p305, %r1129, %r430;
	@%p305 bra 	$L__BB2_474;
$L__BB2_475:
	@%p284 bra 	$L__BB2_477;
	cvt.rn.f64.u32 	%fd2858, %r2383;
	mul.f64 	%fd2859, %fd2858, 0d3FE0000000000000;
	mul.f64 	%fd2860, %fd8267, %fd2859;
	setp.gt.u32 	%p307, %r2383, %r426;
	div.rn.f64 	%fd2861, %fd2860, %fd2858;
	selp.f64 	%fd2862, %fd2860, %fd2861, %p307;
	setp.gt.s32 	%p308, %r2383, %r453;
	div.rn.f64 	%fd2863, %fd2862, %fd2858;
	selp.f64 	%fd2864, %fd2862, %fd2863, %p308;
	add.s32 	%r1130, %r2383, 1;
	cvt.rn.f64.u32 	%fd2865, %r1130;
	mul.f64 	%fd2866, %fd2865, 0d3FE0000000000000;
	mul.f64 	%fd2867, %fd2864, %fd2866;
	setp.lt.u32 	%p309, %r2383, %r426;
	div.rn.f64 	%fd2868, %fd2867, %fd2865;
	selp.f64 	%fd2869, %fd2868, %fd2867, %p309;
	setp.lt.s32 	%p310, %r2383, %r453;
	div.rn.f64 	%fd2870, %fd2869, %fd2865;
	selp.f64 	%fd8267, %fd2870, %fd2869, %p310;
$L__BB2_477:
	fma.rn.f64 	%fd8270, %fd8267, 0d4014000000000000, %fd8259;
$L__BB2_478:
	div.rn.f64 	%fd2871, %fd8251, %fd8252;
	mul.f64 	%fd2872, %fd8253, %fd2871;
	fma.rn.f64 	%fd8281, %fd2872, %fd8270, %fd8281;
	neg.f64 	%fd8253, %fd8253;
	add.s32 	%r2374, %r425, 1;
	add.s32 	%r2373, %r425, 2;
	setp.eq.s32 	%p311, %r2373, 12;
	mov.u32 	%r2375, %r425;
	@%p311 bra 	$L__BB2_492;
	bra.uni 	$L__BB2_448;
$L__BB2_479:
	mov.f64 	%fd2497, 0d3FE921FB54442D18;
	sub.f64 	%fd2498, %fd2497, %fd690;
	mul.f64 	%fd2499, %fd690, 0d3FE921FB54442D18;
	fma.rn.f64 	%fd2500, %fd690, %fd2499, %fd2498;
	mul.f64 	%fd2501, %fd690, 0dBFCACC13C97CA310;
	mul.f64 	%fd2502, %fd690, %fd2501;
	fma.rn.f64 	%fd755, %fd690, %fd2502, %fd2500;
	mul.f64 	%fd2503, %fd690, %fd690;
	mul.f64 	%fd756, %fd690, %fd2503;
	{
	.reg .b32 %temp; 
	mov.b64 	{%temp, %r2384}, %fd691;
	}
	{
	.reg .b32 %temp; 
	mov.b64 	{%r2385, %temp}, %fd691;
	}
	setp.gt.s32 	%p237, %r2384, 1048575;
	mov.b32 	%r2386, -1023;
	mov.f64 	%fd8271, %fd691;
	@%p237 bra 	$L__BB2_481;
	mul.f64 	%fd8271, %fd691, 0d4350000000000000;
	{
	.reg .b32 %temp; 
	mov.b64 	{%temp, %r2384}, %fd8271;
	}
	{
	.reg .b32 %temp; 
	mov.b64 	{%r2385, %temp}, %fd8271;
	}
	mov.b32 	%r2386, -1077;
$L__BB2_481:
	add.s32 	%r1034, %r2384, -1;
	setp.gt.u32 	%p238, %r1034, 2146435070;
	@%p238 bra 	$L__BB2_485;
	shr.u32 	%r1037, %r2384, 20;
	add.s32 	%r2387, %r2386, %r1037;
	and.b32  	%r1038, %r2384, 1048575;
	or.b32  	%r1039, %r1038, 1072693248;
	mov.b64 	%fd8272, {%r2385, %r1039};
	setp.lt.u32 	%p240, %r1039, 1073127583;
	@%p240 bra 	$L__BB2_484;
	{
	.reg .b32 %temp; 
	mov.b64 	{%r1040, %temp}, %fd8272;
	}
	{
	.reg .b32 %temp; 
	mov.b64 	{%temp, %r1041}, %fd8272;
	}
	add.s32 	%r1042, %r1041, -1048576;
	mov.b64 	%fd8272, {%r1040, %r1042};
	add.s32 	%r2387, %r2387, 1;
$L__BB2_484:
	add.f64 	%fd2505, %fd8272, 0dBFF0000000000000;
	add.f64 	%fd2506, %fd8272, 0d3FF0000000000000;
	rcp.approx.ftz.f64 	%fd2507, %fd2506;
	neg.f64 	%fd2508, %fd2506;
	fma.rn.f64 	%fd2509, %fd2508, %fd2507, 0d3FF0000000000000;
	fma.rn.f64 	%fd2510, %fd2509, %fd2509, %fd2509;
	fma.rn.f64 	%fd2511, %fd2510, %fd2507, %fd2507;
	mul.f64 	%fd2512, %fd2505, %fd2511;
	fma.rn.f64 	%fd2513, %fd2505, %fd2511, %fd2512;
	mul.f64 	%fd2514, %fd2513, %fd2513;
	fma.rn.f64 	%fd2515, %fd2514, 0d3EB1380B3AE80F1E, 0d3ED0EE258B7A8B04;
	fma.rn.f64 	%fd2516, %fd2515, %fd2514, 0d3EF3B2669F02676F;
	fma.rn.f64 	%fd2517, %fd2516, %fd2514, 0d3F1745CBA9AB0956;
	fma.rn.f64 	%fd2518, %fd2517, %fd2514, 0d3F3C71C72D1B5154;
	fma.rn.f64 	%fd2519, %fd2518, %fd2514, 0d3F624924923BE72D;
	fma.rn.f64 	%fd2520, %fd2519, %fd2514, 0d3F8999999999A3C4;
	fma.rn.f64 	%fd2521, %fd2520, %fd2514, 0d3FB5555555555554;
	sub.f64 	%fd2522, %fd2505, %fd2513;
	add.f64 	%fd2523, %fd2522, %fd2522;
	neg.f64 	%fd2524, %fd2513;
	fma.rn.f64 	%fd2525, %fd2524, %fd2505, %fd2523;
	mul.f64 	%fd2526, %fd2511, %fd2525;
	mul.f64 	%fd2527, %fd2514, %fd2521;
	fma.rn.f64 	%fd2528, %fd2527, %fd2513, %fd2526;
	xor.b32  	%r1043, %r2387, -2147483648;
	mov.b32 	%r1044, 1127219200;
	mov.b64 	%fd2529, {%r1043, %r1044};
	sub.f64 	%fd2530, %fd2529, %fd2;
	fma.rn.f64 	%fd2531, %fd2530, 0d3FE62E42FEFA39EF, %fd2513;
	fma.rn.f64 	%fd2532, %fd2530, 0dBFE62E42FEFA39EF, %fd2531;
	sub.f64 	%fd2533, %fd2532, %fd2513;
	sub.f64 	%fd2534, %fd2528, %fd2533;
	fma.rn.f64 	%fd2535, %fd2530, 0d3C7ABC9E3B39803F, %fd2534;
	add.f64 	%fd8273, %fd2531, %fd2535;
	bra.uni 	$L__BB2_486;
$L__BB2_485:
	fma.rn.f64 	%fd2504, %fd8271, 0d7FF0000000000000, 0d7FF0000000000000;
	{
	.reg .b32 %temp; 
	mov.b64 	{%temp, %r1035}, %fd8271;
	}
	and.b32  	%r1036, %r1035, 2147483647;
	setp.eq.s32 	%p239, %r1036, 0;
	selp.f64 	%fd8273, 0dFFF0000000000000, %fd2504, %p239;
$L__BB2_486:
	setp.lt.s32 	%p241, %r744, 1;
	div.rn.f64 	%fd2536, %fd756, 0d4018000000000000;
	fma.rn.f64 	%fd8281, %fd2536, %fd8273, %fd755;
	@%p241 bra 	$L__BB2_492;
	setp.eq.s32 	%p242, %r15, 0;
	mul.f64 	%fd766, %fd8273, 0d4020000000000000;
	mov.f64 	%fd8280, 0d3FF0000000000000;
	mov.f64 	%fd8279, 0d0000000000000000;
	mov.b32 	%r2389, 1;
	@%p242 bra 	$L__BB2_490;
	mov.f64 	%fd8280, 0d3FF0000000000000;
	mov.f64 	%fd8279, 0d0000000000000000;
	mov.b32 	%r2389, 1;
$L__BB2_489:
	shl.b32 	%r1047, %r2389, 1;
	add.s32 	%r1048, %r1047, 3;
	add.s32 	%r1049, %r1047, 2;
	or.b32  	%r1050, %r1047, 1;
	cvt.rn.f64.u32 	%fd2542, %r2389;
	rcp.rn.f64 	%fd2543, %fd2542;
	add.f64 	%fd2544, %fd8279, %fd2543;
	div.rn.f64 	%fd2545, %fd691, %fd2542;
	mul.f64 	%fd2546, %fd8280, %fd2545;
	mul.f64 	%fd2547, %fd2546, %fd2546;
	mul.f64 	%fd2548, %fd691, %fd2547;
	mul.f64 	%fd2549, %fd691, %fd2548;
	mul.f64 	%fd2550, %fd691, %fd2549;
	mul.lo.s32 	%r1051, %r1048, %r1049;
	mad.lo.s32 	%r1052, %r1051, %r1047, %r1051;
	cvt.rn.f64.u32 	%fd2551, %r1052;
	div.rn.f64 	%fd2552, %fd2550, %fd2551;
	fma.rn.f64 	%fd2553, %fd766, %fd2552, %fd8281;
	cvt.rn.f64.u32 	%fd2554, %r1050;
	rcp.rn.f64 	%fd2555, %fd2554;
	mov.f64 	%fd2556, 0d3FE2788CFC6FB611;
	sub.f64 	%fd2557, %fd2556, %fd2555;
	cvt.rn.f64.u32 	%fd2558, %r1049;
	rcp.rn.f64 	%fd2559, %fd2558;
	sub.f64 	%fd2560, %fd2557, %fd2559;
	cvt.rn.f64.u32 	%fd2561, %r1048;
	rcp.rn.f64 	%fd2562, %fd2561;
	sub.f64 	%fd2563, %fd2560, %fd2562;
	sub.f64 	%fd2564, %fd2563, %fd2544;
	mul.f64 	%fd2565, %fd2564, 0d4020000000000000;
	fma.rn.f64 	%fd2566, %fd2552, %fd2565, %fd2553;
	sub.s32 	%r1053, %r1050, %r2389;
	add.s32 	%r1054, %r1047, 5;
	add.s32 	%r1055, %r1047, 4;
	cvt.rn.f64.u32 	%fd2567, %r1053;
	rcp.rn.f64 	%fd2568, %fd2567;
	add.f64 	%fd8279, %fd2544, %fd2568;
	div.rn.f64 	%fd2569, %fd691, %fd2567;
	mul.f64 	%fd8280, %fd2546, %fd2569;
	mul.f64 	%fd2570, %fd8280, %fd8280;
	mul.f64 	%fd2571, %fd691, %fd2570;
	mul.f64 	%fd2572, %fd691, %fd2571;
	mul.f64 	%fd2573, %fd691, %fd2572;
	mul.lo.s32 	%r1056, %r1054, %r1055;
	mul.lo.s32 	%r1057, %r1056, %r1048;
	cvt.rn.f64.u32 	%fd2574, %r1057;
	div.rn.f64 	%fd2575, %fd2573, %fd2574;
	fma.rn.f64 	%fd2576, %fd766, %fd2575, %fd2566;
	sub.f64 	%fd2577, %fd2556, %fd2562;
	cvt.rn.f64.u32 	%fd2578, %r1055;
	rcp.rn.f64 	%fd2579, %fd2578;
	sub.f64 	%fd2580, %fd2577, %fd2579;
	cvt.rn.f64.u32 	%fd2581, %r1054;
	rcp.rn.f64 	%fd2582, %fd2581;
	sub.f64 	%fd2583, %fd2580, %fd2582;
	sub.f64 	%fd2584, %fd2583, %fd8279;
	mul.f64 	%fd2585, %fd2584, 0d4020000000000000;
	fma.rn.f64 	%fd8281, %fd2575, %fd2585, %fd2576;
	sub.s32 	%r2389, %r1049, %r2389;
	add.s32 	%r1058, %r2389, -1;
	setp.ne.s32 	%p243, %r1058, %r20;
	@%p243 bra 	$L__BB2_489;
$L__BB2_490:
	setp.eq.s32 	%p244, %r19, 0;
	@%p244 bra 	$L__BB2_492;
	shl.b32 	%r1059, %r2389, 1;
	add.s32 	%r1060, %r1059, 3;
	add.s32 	%r1061, %r1059, 2;
	or.b32  	%r1062, %r1059, 1;
	cvt.rn.f64.u32 	%fd2586, %r2389;
	rcp.rn.f64 	%fd2587, %fd2586;
	add.f64 	%fd2588, %fd8279, %fd2587;
	div.rn.f64 	%fd2589, %fd691, %fd2586;
	mul.f64 	%fd2590, %fd8280, %fd2589;
	mul.f64 	%fd2591, %fd2590, %fd2590;
	mul.f64 	%fd2592, %fd691, %fd2591;
	mul.f64 	%fd2593, %fd691, %fd2592;
	mul.f64 	%fd2594, %fd691, %fd2593;
	mul.lo.s32 	%r1063, %r1060, %r1061;
	mad.lo.s32 	%r1064, %r1063, %r1059, %r1063;
	cvt.rn.f64.u32 	%fd2595, %r1064;
	div.rn.f64 	%fd2596, %fd2594, %fd2595;
	fma.rn.f64 	%fd2597, %fd766, %fd2596, %fd8281;
	cvt.rn.f64.u32 	%fd2598, %r1062;
	rcp.rn.f64 	%fd2599, %fd2598;
	mov.f64 	%fd2600, 0d3FE2788CFC6FB611;
	sub.f64 	%fd2601, %fd2600, %fd2599;
	cvt.rn.f64.u32 	%fd2602, %r1061;
	rcp.rn.f64 	%fd2603, %fd2602;
	sub.f64 	%fd2604, %fd2601, %fd2603;
	cvt.rn.f64.u32 	%fd2605, %r1060;
	rcp.rn.f64 	%fd2606, %fd2605;
	sub.f64 	%fd2607, %fd2604, %fd2606;
	sub.f64 	%fd2608, %fd2607, %fd2588;
	mul.f64 	%fd2609, %fd2608, 0d4020000000000000;
	fma.rn.f64 	%fd8281, %fd2596, %fd2609, %fd2597;
$L__BB2_492:
	mul.f64 	%fd2909, %fd502, %fd8281;
	sub.f64 	%fd779, %fd685, %fd2909;
	mov.f64 	%fd8282, 0d0000000000000000;
	@%p150 bra 	$L__BB2_495;
	ld.global.f64 	%fd2911, [%rd9];
	mul.f64 	%fd2912, %fd2911, %fd2911;
	sub.f64 	%fd780, %fd2912, %fd591;
	setp.leu.f64 	%p315, %fd780, 0d0000000000000000;
	@%p315 bra 	$L__BB2_495;
	sqrt.rn.f64 	%fd8282, %fd780;
$L__BB2_495:
	sub.f64 	%fd2914, %fd595, %fd8282;
	fma.rn.f64 	%fd783, %fd2914, %fd8, %fd8171;
	mov.f64 	%fd8283, 0d0000000000000000;
	@%p232 bra 	$L__BB2_498;
	ld.global.f64 	%fd2916, [%rd11];
	mul.f64 	%fd2917, %fd2916, %fd2916;
	sub.f64 	%fd784, %fd2917, %fd591;
	setp.leu.f64 	%p317, %fd784, 0d0000000000000000;
	@%p317 bra 	$L__BB2_498;
	sqrt.rn.f64 	%fd8283, %fd784;
$L__BB2_498:
	sub.f64 	%fd2918, %fd689, %fd8283;
	fma.rn.f64 	%fd787, %fd2918, %fd10, %fd783;
	mul.f64 	%fd788, %fd787, 0d3FE0000000000000;
	setp.leu.f64 	%p318, %fd787, 0d4020000000000000;
	@%p318 bra 	$L__BB2_503;
	neg.f64 	%fd3295, %fd787;
	fma.rn.f64 	%fd3296, %fd787, 0dBFF71547652B82FE, 0d4338000000000000;
	{
	.reg .b32 %temp; 
	mov.b64 	{%r472, %temp}, %fd3296;
	}
	mov.f64 	%fd3297, 0dC338000000000000;
	add.rn.f64 	%fd3298, %fd3296, %fd3297;
	fma.rn.f64 	%fd3299, %fd3298, 0dBFE62E42FEFA39EF, %fd3295;
	fma.rn.f64 	%fd3300, %fd3298, 0dBC7ABC9E3B39803F, %fd3299;
	fma.rn.f64 	%fd3301, %fd3300, 0d3E5ADE1569CE2BDF, 0d3E928AF3FCA213EA;
	fma.rn.f64 	%fd3302, %fd3301, %fd3300, 0d3EC71DEE62401315;
	fma.rn.f64 	%fd3303, %fd3302, %fd3300, 0d3EFA01997C89EB71;
	fma.rn.f64 	%fd3304, %fd3303, %fd3300, 0d3F2A01A014761F65;
	fma.rn.f64 	%fd3305, %fd3304, %fd3300, 0d3F56C16C1852B7AF;
	fma.rn.f64 	%fd3306, %fd3305, %fd3300, 0d3F81111111122322;
	fma.rn.f64 	%fd3307, %fd3306, %fd3300, 0d3FA55555555502A1;
	fma.rn.f64 	%fd3308, %fd3307, %fd3300, 0d3FC5555555555511;
	fma.rn.f64 	%fd3309, %fd3308, %fd3300, 0d3FE000000000000B;
	fma.rn.f64 	%fd3310, %fd3309, %fd3300, 0d3FF0000000000000;
	fma.rn.f64 	%fd3311, %fd3310, %fd3300, 0d3FF0000000000000;
	{
	.reg .b32 %temp; 
	mov.b64 	{%r473, %temp}, %fd3311;
	}
	{
	.reg .b32 %temp; 
	mov.b64 	{%temp, %r474}, %fd3311;
	}
	shl.b32 	%r1242, %r472, 20;
	add.s32 	%r1243, %r1242, %r474;
	mov.b64 	%fd8284, {%r473, %r1243};
	{
	.reg .b32 %temp; 
	mov.b64 	{%temp, %r1244}, %fd3295;
	}
	mov.b32 	%f79, %r1244;
	abs.f32 	%f36, %f79;
	setp.lt.f32 	%p395, %f36, 0f4086232B;
	@%p395 bra 	$L__BB2_502;
	setp.geu.f32 	%p396, %f36, 0f40874800;
	mov.f64 	%fd8284, 0d0000000000000000;
	@%p396 bra 	$L__BB2_502;
	shr.u32 	%r1245, %r472, 31;
	add.s32 	%r1246, %r472, %r1245;
	shr.s32 	%r1247, %r1246, 1;
	shl.b32 	%r1248, %r1247, 20;
	add.s32 	%r1249, %r474, %r1248;
	mov.b64 	%fd3313, {%r473, %r1249};
	sub.s32 	%r1250, %r472, %r1247;
	shl.b32 	%r1251, %r1250, 20;
	add.s32 	%r1252, %r1251, 1072693248;
	mov.b32 	%r1253, 0;
	mov.b64 	%fd3314, {%r1253, %r1252};
	mul.f64 	%fd8284, %fd3314, %fd3313;
$L__BB2_502:
	mov.f64 	%fd3315, 0d3FF921F9F01B866E;
	div.rn.f64 	%fd3316, %fd3315, %fd787;
	sqrt.rn.f64 	%fd3317, %fd3316;
	mul.f64 	%fd3318, %fd3317, %fd8284;
	mov.f64 	%fd3319, 0dBFFA000000000000;
	div.rn.f64 	%fd3320, %fd3319, %fd787;
	add.f64 	%fd3321, %fd3320, 0d3FF0000000000000;
	mul.f64 	%fd3322, %fd787, %fd787;
	mov.f64 	%fd3323, 0d4014880000000000;
	div.rn.f64 	%fd3324, %fd3323, %fd3322;
	add.f64 	%fd3325, %fd3321, %fd3324;
	mul.f64 	%fd3326, %fd787, %fd3322;
	mov.f64 	%fd3327, 0dC03629C000000000;
	div.rn.f64 	%fd3328, %fd3327, %fd3326;
	add.f64 	%fd3329, %fd3325, %fd3328;
	mul.f64 	%fd8319, %fd3329, %fd3318;
	bra.uni 	$L__BB2_555;
$L__BB2_503:
	setp.geu.f64 	%p319, %fd787, 0d3FA999999999999A;
	@%p319 bra 	$L__BB2_542;
	setp.gt.u32 	%p328, %r8, 1082536910;
	mov.f64 	%fd8285, 0d7FF0000000000000;
	@%p328 bra 	$L__BB2_506;
	rcp.approx.ftz.f64 	%fd3033, %fd4;
	fma.rn.f64 	%fd3034, %fd5, %fd3033, 0d3FF0000000000000;
	fma.rn.f64 	%fd3035, %fd3034, %fd3034, %fd3034;
	fma.rn.f64 	%fd3036, %fd3035, %fd3033, %fd3033;
	fma.rn.f64 	%fd8285, %fd3036, 0d3FB0000000000000, %fd4;
$L__BB2_506:
	setp.leu.f64 	%p329, %fd13, 0d3FF0000000000000;
	add.f64 	%fd795, %fd8285, %fd8285;
	mov.f64 	%fd8286, %fd13;
	@%p329 bra 	$L__BB2_508;
	setp.eq.f64 	%p330, %fd13, 0d7FF0000000000000;
	rcp.approx.ftz.f64 	%fd3037, %fd13;
	fma.rn.f64 	%fd3038, %fd14, %fd3037, 0d3FF0000000000000;
	fma.rn.f64 	%fd3039, %fd3038, %fd3038, %fd3038;
	fma.rn.f64 	%fd3040, %fd3039, %fd3037, %fd3037;
	selp.f64 	%fd8286, 0d0000000000000000, %fd3040, %p330;
$L__BB2_508:
	setp.gt.f64 	%p331, %fd13, 0d3FF0000000000000;
	setp.ltu.f64 	%p332, %fd3, 0d3FE4F92224DD2F1A;
	mul.f64 	%fd3042, %fd8286, %fd8286;
	fma.rn.f64 	%fd3043, %fd3042, 0dBEF53E1D2A25FF7E, 0d3F2D3B63DBB65B49;
	fma.rn.f64 	%fd3044, %fd3043, %fd3042, 0dBF5312788DDE082E;
	fma.rn.f64 	%fd3045, %fd3044, %fd3042, 0d3F6F9690C8249315;
	fma.rn.f64 	%fd3046, %fd3045, %fd3042, 0dBF82CF5AABC7CF0D;
	fma.rn.f64 	%fd3047, %fd3046, %fd3042, 0d3F9162B0B2A3BFDE;
	fma.rn.f64 	%fd3048, %fd3047, %fd3042, 0dBF9A7256FEB6FC6B;
	fma.rn.f64 	%fd3049, %fd3048, %fd3042, 0d3FA171560CE4A489;
	fma.rn.f64 	%fd3050, %fd3049, %fd3042, 0dBFA4F44D841450E4;
	fma.rn.f64 	%fd3051, %fd3050, %fd3042, 0d3FA7EE3D3F36BB95;
	fma.rn.f64 	%fd3052, %fd3051, %fd3042, 0dBFAAD32AE04A9FD1;
	fma.rn.f64 	%fd3053, %fd3052, %fd3042, 0d3FAE17813D66954F;
	fma.rn.f64 	%fd3054, %fd3053, %fd3042, 0dBFB11089CA9A5BCD;
	fma.rn.f64 	%fd3055, %fd3054, %fd3042, 0d3FB3B12B2DB51738;
	fma.rn.f64 	%fd3056, %fd3055, %fd3042, 0dBFB745D022F8DC5C;
	fma.rn.f64 	%fd3057, %fd3056, %fd3042, 0d3FBC71C709DFE927;
	fma.rn.f64 	%fd3058, %fd3057, %fd3042, 0dBFC2492491FA1744;
	fma.rn.f64 	%fd3059, %fd3058, %fd3042, 0d3FC99999999840D2;
	fma.rn.f64 	%fd3060, %fd3059, %fd3042, 0dBFD555555555544C;
	mul.f64 	%fd3061, %fd3042, %fd3060;
	fma.rn.f64 	%fd3062, %fd3061, %fd8286, %fd8286;
	mov.f64 	%fd3063, 0d3FF921FB54442D18;
	sub.f64 	%fd3064, %fd3063, %fd3062;
	selp.f64 	%fd3065, %fd3064, %fd3062, %p331;
	copysign.f64 	%fd798, %fd11, %fd3065;
	div.rn.f64 	%fd3066, %fd12, %fd795;
	div.rn.f64 	%fd3067, %fd3066, %fd795;
	add.f64 	%fd799, %fd3067, %fd798;
	mov.f64 	%fd8287, 0dC2425481C98E8ABB;
	@%p332 bra 	$L__BB2_510;
	setp.gt.u32 	%p333, %r7, 1077088193;
	ex2.approx.ftz.f32 	%f75, %f1;
	cvt.f64.f32 	%fd3068, %f75;
	mov.f64 	%fd3069, 0d3FF0000000000000;
	sub.f64 	%fd3070, %fd3069, %fd3068;
	fma.rn.f64 	%fd3071, %fd6, %fd3068, %fd3070;
	mov.f64 	%fd3072, 0d4000000000000000;
	sub.f64 	%fd3073, %fd3072, %fd3071;
	rcp.approx.ftz.f64 	%fd3074, %fd3073;
	neg.f64 	%fd3075, %fd3073;
	fma.rn.f64 	%fd3076, %fd3075, %fd3074, 0d3FF0000000000000;
	fma.rn.f64 	%fd3077, %fd3076, %fd3076, %fd3076;
	fma.rn.f64 	%fd3078, %fd3077, %fd3074, %fd3074;
	fma.rn.f64 	%fd3079, %fd3078, 0dC000000000000000, 0d3FF0000000000000;
	abs.f64 	%fd3080, %fd3079;
	selp.f64 	%fd8287, 0d3FF0000000000000, %fd3080, %p333;
$L__BB2_510:
	mul.f64 	%fd3083, %fd787, %fd8287;
	add.f64 	%fd3084, %fd799, 0dBFE921F9F01B866E;
	sub.f64 	%fd3085, %fd3084, %fd3083;
	mul.f64 	%fd3086, %fd787, %fd787;
	add.f64 	%fd3087, %fd798, 0dBFE921F9F01B866E;
	mul.f64 	%fd8289, %fd787, %fd3086;
	mul.f64 	%fd3088, %fd8289, 0dC014000000000000;
	div.rn.f64 	%fd3089, %fd3088, 0d4018000000000000;
	fma.rn.f64 	%fd3090, %fd3086, %fd3087, %fd3089;
	add.f64 	%fd8319, %fd3090, %fd3085;
	mov.f64 	%fd8291, 0dBFF0000000000000;
	mov.f64 	%fd8290, 0d4018000000000000;
	mov.b32 	%r2391, 1;
	mov.b32 	%r2390, 2;
	mov.b32 	%r2392, 0;
$L__BB2_511:
	mov.u32 	%r477, %r2391;
	shr.u32 	%r478, %r477, 1;
	add.s32 	%r1179, %r477, 3;
	cvt.rn.f64.u32 	%fd3091, %r1179;
	mul.f64 	%fd8290, %fd8290, %fd3091;
	mul.f64 	%fd8289, %fd787, %fd8289;
	and.b32  	%r1180, %r477, 1;
	setp.eq.b32 	%p334, %r1180, 1;
	not.pred 	%p335, %p334;
	@%p335 bra 	$L__BB2_522;
	and.b32  	%r479, %r477, 3;
	and.b32  	%r480, %r477, 2147483644;
	mov.f64 	%fd8308, 0d0000000000000000;
	mov.b32 	%r2393, 0;
$L__BB2_513:
	setp.lt.u32 	%p336, %r2392, 3;
	shl.b32 	%r1183, %r2393, 1;
	sub.s32 	%r1184, %r477, %r1183;
	cvt.rn.f64.s32 	%fd811, %r1184;
	mul.f64 	%fd812, %fd811, 0d4014000000000000;
	sub.s32 	%r485, %r477, %r2393;
	mov.f64 	%fd8294, 0d3FF0000000000000;
	mov.b32 	%r2395, 1;
	@%p336 bra 	$L__BB2_516;
	mov.f64 	%fd8294, 0d3FF0000000000000;
	mov.b32 	%r2395, 1;
$L__BB2_515:
	cvt.rn.f64.u32 	%fd3095, %r2395;
	mul.f64 	%fd3096, %fd3095, 0d3FE0000000000000;
	mul.f64 	%fd3097, %fd8294, %fd3096;
	setp.gt.u32 	%p337, %r2395, %r2393;
	div.rn.f64 	%fd3098, %fd3097, %fd3095;
	selp.f64 	%fd3099, %fd3097, %fd3098, %p337;
	setp.gt.s32 	%p338, %r2395, %r485;
	div.rn.f64 	%fd3100, %fd3099, %fd3095;
	selp.f64 	%fd3101, %fd3099, %fd3100, %p338;
	add.s32 	%r1186, %r2395, 1;
	cvt.rn.f64.u32 	%fd3102, %r1186;
	mul.f64 	%fd3103, %fd3102, 0d3FE0000000000000;
	mul.f64 	%fd3104, %fd3101, %fd3103;
	setp.lt.u32 	%p339, %r2395, %r2393;
	div.rn.f64 	%fd3105, %fd3104, %fd3102;
	selp.f64 	%fd3106, %fd3105, %fd3104, %p339;
	setp.lt.s32 	%p340, %r2395, %r485;
	div.rn.f64 	%fd3107, %fd3106, %fd3102;
	selp.f64 	%fd3108, %fd3107, %fd3106, %p340;
	add.s32 	%r1187, %r2395, 2;
	cvt.rn.f64.u32 	%fd3109, %r1187;
	mul.f64 	%fd3110, %fd3109, 0d3FE0000000000000;
	mul.f64 	%fd3111, %fd3108, %fd3110;
	setp.gt.u32 	%p341, %r1187, %r2393;
	div.rn.f64 	%fd3112, %fd3111, %fd3109;
	selp.f64 	%fd3113, %fd3111, %fd3112, %p341;
	setp.gt.s32 	%p342, %r1187, %r485;
	div.rn.f64 	%fd3114, %fd3113, %fd3109;
	selp.f64 	%fd3115, %fd3113, %fd3114, %p342;
	add.s32 	%r1188, %r2395, 3;
	cvt.rn.f64.u32 	%fd3116, %r1188;
	mul.f64 	%fd3117, %fd3116, 0d3FE0000000000000;
	mul.f64 	%fd3118, %fd3115, %fd3117;
	setp.gt.u32 	%p343, %r1188, %r2393;
	div.rn.f64 	%fd3119, %fd3118, %fd3116;
	selp.f64 	%fd3120, %fd3118, %fd3119, %p343;
	setp.gt.s32 	%p344, %r1188, %r485;
	div.rn.f64 	%fd3121, %fd3120, %fd3116;
	selp.f64 	%fd8294, %fd3120, %fd3121, %p344;
	add.s32 	%r2395, %r2395, 4;
	setp.ne.s32 	%p345, %r1188, %r480;
	@%p345 bra 	$L__BB2_515;
$L__BB2_516:
	setp.eq.s32 	%p346, %r479, 1;
	cvt.rn.f64.u32 	%fd3122, %r2395;
	mul.f64 	%fd3123, %fd3122, 0d3FE0000000000000;
	mul.f64 	%fd3124, %fd8294, %fd3123;
	setp.gt.u32 	%p347, %r2395, %r2393;
	div.rn.f64 	%fd3125, %fd3124, %fd3122;
	selp.f64 	%fd3126, %fd3124, %fd3125, %p347;
	setp.gt.s32 	%p348, %r2395, %r485;
	div.rn.f64 	%fd3127, %fd3126, %fd3122;
	selp.f64 	%fd8295, %fd3126, %fd3127, %p348;
	@%p346 bra 	$L__BB2_518;
	add.s32 	%r1189, %r2395, 1;
	cvt.rn.f64.u32 	%fd3128, %r1189;
	mul.f64 	%fd3129, %fd3128, 0d3FE0000000000000;
	mul.f64 	%fd3130, %fd8295, %fd3129;
	setp.lt.u32 	%p349, %r2395, %r2393;
	div.rn.f64 	%fd3131, %fd3130, %fd3128;
	selp.f64 	%fd3132, %fd3131, %fd3130, %p349;
	setp.lt.s32 	%p350, %r2395, %r485;
	div.rn.f64 	%fd3133, %fd3132, %fd3128;
	selp.f64 	%fd3134, %fd3133, %fd3132, %p350;
	add.s32 	%r1190, %r2395, 2;
	cvt.rn.f64.u32 	%fd3135, %r1190;
	mul.f64 	%fd3136, %fd3135, 0d3FE0000000000000;
	mul.f64 	%fd3137, %fd3134, %fd3136;
	setp.gt.u32 	%p351, %r1190, %r2393;
	div.rn.f64 	%fd3138, %fd3137, %fd3135;
	selp.f64 	%fd3139, %fd3137, %fd3138, %p351;
	setp.gt.s32 	%p352, %r1190, %r485;
	div.rn.f64 	%fd3140, %fd3139, %fd3135;
	selp.f64 	%fd8295, %fd3139, %fd3140, %p352;
$L__BB2_518:
	fma.rn.f64 	%fd3141, %fd812, 0d3FF71547652B82FE, 0d4338000000000000;
	{
	.reg .b32 %temp; 
	mov.b64 	{%r489, %temp}, %fd3141;
	}
	mov.f64 	%fd3142, 0dC338000000000000;
	add.rn.f64 	%fd3143, %fd3141, %fd3142;
	fma.rn.f64 	%fd3144, %fd3143, 0dBFE62E42FEFA39EF, %fd812;
	fma.rn.f64 	%fd3145, %fd3143, 0dBC7ABC9E3B39803F, %fd3144;
	fma.rn.f64 	%fd3146, %fd3145, 0d3E5ADE1569CE2BDF, 0d3E928AF3FCA213EA;
	fma.rn.f64 	%fd3147, %fd3146, %fd3145, 0d3EC71DEE62401315;
	fma.rn.f64 	%fd3148, %fd3147, %fd3145, 0d3EFA01997C89EB71;
	fma.rn.f64 	%fd3149, %fd3148, %fd3145, 0d3F2A01A014761F65;
	fma.rn.f64 	%fd3150, %fd3149, %fd3145, 0d3F56C16C1852B7AF;
	fma.rn.f64 	%fd3151, %fd3150, %fd3145, 0d3F81111111122322;
	fma.rn.f64 	%fd3152, %fd3151, %fd3145, 0d3FA55555555502A1;
	fma.rn.f64 	%fd3153, %fd3152, %fd3145, 0d3FC5555555555511;
	fma.rn.f64 	%fd3154, %fd3153, %fd3145, 0d3FE000000000000B;
	fma.rn.f64 	%fd3155, %fd3154, %fd3145, 0d3FF0000000000000;
	fma.rn.f64 	%fd3156, %fd3155, %fd3145, 0d3FF0000000000000;
	{
	.reg .b32 %temp; 
	mov.b64 	{%r490, %temp}, %fd3156;
	}
	{
	.reg .b32 %temp; 
	mov.b64 	{%temp, %r491}, %fd3156;
	}
	shl.b32 	%r1191, %r489, 20;
	add.s32 	%r1192, %r1191, %r491;
	mov.b64 	%fd8296, {%r490, %r1192};
	{
	.reg .b32 %temp; 
	mov.b64 	{%temp, %r1193}, %fd812;
	}
	mov.b32 	%f76, %r1193;
	abs.f32 	%f37, %f76;
	setp.lt.f32 	%p353, %f37, 0f4086232B;
	@%p353 bra 	$L__BB2_521;
	setp.lt.f64 	%p354, %fd812, 0d0000000000000000;
	add.f64 	%fd3157, %fd812, 0d7FF0000000000000;
	selp.f64 	%fd8296, 0d0000000000000000, %fd3157, %p354;
	setp.geu.f32 	%p355, %f37, 0f40874800;
	@%p355 bra 	$L__BB2_521;
	shr.u32 	%r1194, %r489, 31;
	add.s32 	%r1195, %r489, %r1194;
	shr.s32 	%r1196, %r1195, 1;
	shl.b32 	%r1197, %r1196, 20;
	add.s32 	%r1198, %r491, %r1197;
	mov.b64 	%fd3158, {%r490, %r1198};
	sub.s32 	%r1199, %r489, %r1196;
	shl.b32 	%r1200, %r1199, 20;
	add.s32 	%r1201, %r1200, 1072693248;
	mov.b32 	%r1202, 0;
	mov.b64 	%fd3159, {%r1202, %r1201};
	mul.f64 	%fd8296, %fd3159, %fd3158;
$L__BB2_521:
	add.f64 	%fd3160, %fd8296, 0dBFF0000000000000;
	mul.f64 	%fd3161, %fd8295, %fd3160;
	div.rn.f64 	%fd3162, %fd3161, %fd811;
	add.f64 	%fd8308, %fd8308, %fd3162;
	add.s32 	%r2393, %r2393, 1;
	setp.eq.s32 	%p356, %r2393, %r2390;
	@%p356 bra 	$L__BB2_541;
	bra.uni 	$L__BB2_513;
$L__BB2_522:
	and.b32  	%r481, %r477, 2;
	and.b32  	%r482, %r477, 2147483644;
	max.u32 	%r483, %r478, 1;
	mov.f64 	%fd8297, 0d0000000000000000;
	mov.b32 	%r2396, 0;
$L__BB2_523:
	setp.lt.u32 	%p357, %r2392, 3;
	shl.b32 	%r1205, %r2396, 1;
	sub.s32 	%r1206, %r477, %r1205;
	cvt.rn.f64.s32 	%fd825, %r1206;
	mul.f64 	%fd826, %fd825, 0d4014000000000000;
	sub.s32 	%r494, %r477, %r2396;
	mov.f64 	%fd8299, 0d3FF0000000000000;
	mov.b32 	%r2398, 1;
	@%p357 bra 	$L__BB2_526;
	mov.f64 	%fd8299, 0d3FF0000000000000;
	mov.b32 	%r2398, 1;
$L__BB2_525:
	cvt.rn.f64.u32 	%fd3167, %r2398;
	mul.f64 	%fd3168, %fd3167, 0d3FE0000000000000;
	mul.f64 	%fd3169, %fd8299, %fd3168;
	setp.gt.u32 	%p358, %r2398, %r2396;
	div.rn.f64 	%fd3170, %fd3169, %fd3167;
	selp.f64 	%fd3171, %fd3169, %fd3170, %p358;
	setp.gt.s32 	%p359, %r2398, %r494;
	div.rn.f64 	%fd3172, %fd3171, %fd3167;
	selp.f64 	%fd3173, %fd3171, %fd3172, %p359;
	add.s32 	%r1208, %r2398, 1;
	cvt.rn.f64.u32 	%fd3174, %r1208;
	mul.f64 	%fd3175, %fd3174, 0d3FE0000000000000;
	mul.f64 	%fd3176, %fd3173, %fd3175;
	setp.lt.u32 	%p360, %r2398, %r2396;
	div.rn.f64 	%fd3177, %fd3176, %fd3174;
	selp.f64 	%fd3178, %fd3177, %fd3176, %p360;
	setp.lt.s32 	%p361, %r2398, %r494;
	div.rn.f64 	%fd3179, %fd3178, %fd3174;
	selp.f64 	%fd3180, %fd3179, %fd3178, %p361;
	add.s32 	%r1209, %r2398, 2;
	cvt.rn.f64.u32 	%fd3181, %r1209;
	mul.f64 	%fd3182, %fd3181, 0d3FE0000000000000;
	mul.f64 	%fd3183, %fd3180, %fd3182;
	setp.gt.u32 	%p362, %r1209, %r2396;
	div.rn.f64 	%fd3184, %fd3183, %fd3181;
	selp.f64 	%fd3185, %fd3183, %fd3184, %p362;
	setp.gt.s32 	%p363, %r1209, %r494;
	div.rn.f64 	%fd3186, %fd3185, %fd3181;
	selp.f64 	%fd3187, %fd3185, %fd3186, %p363;
	add.s32 	%r1210, %r2398, 3;
	cvt.rn.f64.u32 	%fd3188, %r1210;
	mul.f64 	%fd3189, %fd3188, 0d3FE0000000000000;
	mul.f64 	%fd3190, %fd3187, %fd3189;
	setp.gt.u32 	%p364, %r1210, %r2396;
	div.rn.f64 	%fd3191, %fd3190, %fd3188;
	selp.f64 	%fd3192, %fd3190, %fd3191, %p364;
	setp.gt.s32 	%p365, %r1210, %r494;
	div.rn.f64 	%fd3193, %fd3192, %fd3188;
	selp.f64 	%fd8299, %fd3192, %fd3193, %p365;
	add.s32 	%r2398, %r2398, 4;
	setp.ne.s32 	%p366, %r1210, %r482;
	@%p366 bra 	$L__BB2_525;
$L__BB2_526:
	setp.eq.s32 	%p367, %r481, 0;
	@%p367 bra 	$L__BB2_528;
	cvt.rn.f64.u32 	%fd3194, %r2398;
	mul.f64 	%fd3195, %fd3194, 0d3FE0000000000000;
	mul.f64 	%fd3196, %fd8299, %fd3195;
	setp.gt.u32 	%p368, %r2398, %r2396;
	div.rn.f64 	%fd3197, %fd3196, %fd3194;
	selp.f64 	%fd3198, %fd3196, %fd3197, %p368;
	setp.gt.s32 	%p369, %r2398, %r494;
	div.rn.f64 	%fd3199, %fd3198, %fd3194;
	selp.f64 	%fd3200, %fd3198, %fd3199, %p369;
	add.s32 	%r1211, %r2398, 1;
	cvt.rn.f64.u32 	%fd3201, %r1211;
	mul.f64 	%fd3202, %fd3201, 0d3FE0000000000000;
	mul.f64 	%fd3203, %fd3200, %fd3202;
	setp.lt.u32 	%p370, %r2398, %r2396;
	div.rn.f64 	%fd3204, %fd3203, %fd3201;
	selp.f64 	%fd3205, %fd3204, %fd3203, %p370;
	setp.lt.s32 	%p371, %r2398, %r494;
	div.rn.f64 	%fd3206, %fd3205, %fd3201;
	selp.f64 	%fd8299, %fd3206, %fd3205, %p371;
$L__BB2_528:
	fma.rn.f64 	%fd3207, %fd826, 0d3FF71547652B82FE, 0d4338000000000000;
	{
	.reg .b32 %temp; 
	mov.b64 	{%r498, %temp}, %fd3207;
	}
	mov.f64 	%fd3208, 0dC338000000000000;
	add.rn.f64 	%fd3209, %fd3207, %fd3208;
	fma.rn.f64 	%fd3210, %fd3209, 0dBFE62E42FEFA39EF, %fd826;
	fma.rn.f64 	%fd3211, %fd3209, 0dBC7ABC9E3B39803F, %fd3210;
	fma.rn.f64 	%fd3212, %fd3211, 0d3E5ADE1569CE2BDF, 0d3E928AF3FCA213EA;
	fma.rn.f64 	%fd3213, %fd3212, %fd3211, 0d3EC71DEE62401315;
	fma.rn.f64 	%fd3214, %fd3213, %fd3211, 0d3EFA01997C89EB71;
	fma.rn.f64 	%fd3215, %fd3214, %fd3211, 0d3F2A01A014761F65;
	fma.rn.f64 	%fd3216, %fd3215, %fd3211, 0d3F56C16C1852B7AF;
	fma.rn.f64 	%fd3217, %fd3216, %fd3211, 0d3F81111111122322;
	fma.rn.f64 	%fd3218, %fd3217, %fd3211, 0d3FA55555555502A1;
	fma.rn.f64 	%fd3219, %fd3218, %fd3211, 0d3FC5555555555511;
	fma.rn.f64 	%fd3220, %fd3219, %fd3211, 0d3FE000000000000B;
	fma.rn.f64 	%fd3221, %fd3220, %fd3211, 0d3FF0000000000000;
	fma.rn.f64 	%fd3222, %fd3221, %fd3211, 0d3FF0000000000000;
	{
	.reg .b32 %temp; 
	mov.b64 	{%r499, %temp}, %fd3222;
	}
	{
	.reg .b32 %temp; 
	mov.b64 	{%temp, %r500}, %fd3222;
	}
	shl.b32 	%r1212, %r498, 20;
	add.s32 	%r1213, %r1212, %r500;
	mov.b64 	%fd8302, {%r499, %r1213};
	{
	.reg .b32 %temp; 
	mov.b64 	{%temp, %r1214}, %fd826;
	}
	mov.b32 	%f77, %r1214;
	abs.f32 	%f38, %f77;
	setp.lt.f32 	%p372, %f38, 0f4086232B;
	@%p372 bra 	$L__BB2_531;
	setp.lt.f64 	%p373, %fd826, 0d0000000000000000;
	add.f64 	%fd3223, %fd826, 0d7FF0000000000000;
	selp.f64 	%fd8302, 0d0000000000000000, %fd3223, %p373;
	setp.geu.f32 	%p374, %f38, 0f40874800;
	@%p374 bra 	$L__BB2_531;
	shr.u32 	%r1215, %r498, 31;
	add.s32 	%r1216, %r498, %r1215;
	shr.s32 	%r1217, %r1216, 1;
	shl.b32 	%r1218, %r1217, 20;
	add.s32 	%r1219, %r500, %r1218;
	mov.b64 	%fd3224, {%r499, %r1219};
	sub.s32 	%r1220, %r498, %r1217;
	shl.b32 	%r1221, %r1220, 20;
	add.s32 	%r1222, %r1221, 1072693248;
	mov.b32 	%r1223, 0;
	mov.b64 	%fd3225, {%r1223, %r1222};
	mul.f64 	%fd8302, %fd3225, %fd3224;
$L__BB2_531:
	neg.f64 	%fd3226, %fd826;
	fma.rn.f64 	%fd3227, %fd826, 0dBFF71547652B82FE, 0d4338000000000000;
	{
	.reg .b32 %temp; 
	mov.b64 	{%r501, %temp}, %fd3227;
	}
	mov.f64 	%fd3228, 0dC338000000000000;
	add.rn.f64 	%fd3229, %fd3227, %fd3228;
	fma.rn.f64 	%fd3230, %fd3229, 0dBFE62E42FEFA39EF, %fd3226;
	fma.rn.f64 	%fd3231, %fd3229, 0dBC7ABC9E3B39803F, %fd3230;
	fma.rn.f64 	%fd3232, %fd3231, 0d3E5ADE1569CE2BDF, 0d3E928AF3FCA213EA;
	fma.rn.f64 	%fd3233, %fd3232, %fd3231, 0d3EC71DEE62401315;
	fma.rn.f64 	%fd3234, %fd3233, %fd3231, 0d3EFA01997C89EB71;
	fma.rn.f64 	%fd3235, %fd3234, %fd3231, 0d3F2A01A014761F65;
	fma.rn.f64 	%fd3236, %fd3235, %fd3231, 0d3F56C16C1852B7AF;
	fma.rn.f64 	%fd3237, %fd3236, %fd3231, 0d3F81111111122322;
	fma.rn.f64 	%fd3238, %fd3237, %fd3231, 0d3FA55555555502A1;
	fma.rn.f64 	%fd3239, %fd3238, %fd3231, 0d3FC5555555555511;
	fma.rn.f64 	%fd3240, %fd3239, %fd3231, 0d3FE000000000000B;
	fma.rn.f64 	%fd3241, %fd3240, %fd3231, 0d3FF0000000000000;
	fma.rn.f64 	%fd3242, %fd3241, %fd3231, 0d3FF0000000000000;
	{
	.reg .b32 %temp; 
	mov.b64 	{%r502, %temp}, %fd3242;
	}
	{
	.reg .b32 %temp; 
	mov.b64 	{%temp, %r503}, %fd3242;
	}
	shl.b32 	%r1224, %r501, 20;
	add.s32 	%r1225, %r1224, %r503;
	mov.b64 	%fd8303, {%r502, %r1225};
	{
	.reg .b32 %temp; 
	mov.b64 	{%temp, %r1226}, %fd3226;
	}
	mov.b32 	%f78, %r1226;
	abs.f32 	%f39, %f78;
	setp.lt.f32 	%p375, %f39, 0f4086232B;
	@%p375 bra 	$L__BB2_534;
	setp.gt.f64 	%p376, %fd826, 0d0000000000000000;
	mov.f64 	%fd3243, 0d7FF0000000000000;
	sub.f64 	%fd3244, %fd3243, %fd826;
	selp.f64 	%fd8303, 0d0000000000000000, %fd3244, %p376;
	setp.geu.f32 	%p377, %f39, 0f40874800;
	@%p377 bra 	$L__BB2_534;
	shr.u32 	%r1227, %r501, 31;
	add.s32 	%r1228, %r501, %r1227;
	shr.s32 	%r1229, %r1228, 1;
	shl.b32 	%r1230, %r1229, 20;
	add.s32 	%r1231, %r503, %r1230;
	mov.b64 	%fd3245, {%r502, %r1231};
	sub.s32 	%r1232, %r501, %r1229;
	shl.b32 	%r1233, %r1232, 20;
	add.s32 	%r1234, %r1233, 1072693248;
	mov.b32 	%r1235, 0;
	mov.b64 	%fd3246, {%r1235, %r1234};
	mul.f64 	%fd8303, %fd3246, %fd3245;
$L__BB2_534:
	sub.f64 	%fd3247, %fd8302, %fd8303;
	mul.f64 	%fd3248, %fd8299, %fd3247;
	div.rn.f64 	%fd3249, %fd3248, %fd825;
	add.f64 	%fd8297, %fd8297, %fd3249;
	add.s32 	%r2396, %r2396, 1;
	setp.ne.s32 	%p378, %r2396, %r483;
	@%p378 bra 	$L__BB2_523;
	sub.s32 	%r505, %r477, %r478;
	mov.f64 	%fd8305, 0d3FF0000000000000;
	mov.b32 	%r2400, 1;
	@%p357 bra 	$L__BB2_538;
	mov.f64 	%fd8305, 0d3FF0000000000000;
	mov.b32 	%r2400, 1;
$L__BB2_537:
	cvt.rn.f64.u32 	%fd3253, %r2400;
	mul.f64 	%fd3254, %fd3253, 0d3FE0000000000000;
	mul.f64 	%fd3255, %fd8305, %fd3254;
	setp.gt.u32 	%p380, %r2400, %r478;
	div.rn.f64 	%fd3256, %fd3255, %fd3253;
	selp.f64 	%fd3257, %fd3255, %fd3256, %p380;
	setp.gt.s32 	%p381, %r2400, %r505;
	div.rn.f64 	%fd3258, %fd3257, %fd3253;
	selp.f64 	%fd3259, %fd3257, %fd3258, %p381;
	add.s32 	%r1238, %r2400, 1;
	cvt.rn.f64.u32 	%fd3260, %r1238;
	mul.f64 	%fd3261, %fd3260, 0d3FE0000000000000;
	mul.f64 	%fd3262, %fd3259, %fd3261;
	setp.lt.u32 	%p382, %r2400, %r478;
	div.rn.f64 	%fd3263, %fd3262, %fd3260;
	selp.f64 	%fd3264, %fd3263, %fd3262, %p382;
	setp.lt.s32 	%p383, %r2400, %r505;
	div.rn.f64 	%fd3265, %fd3264, %fd3260;
	selp.f64 	%fd3266, %fd3265, %fd3264, %p383;
	add.s32 	%r1239, %r2400, 2;
	cvt.rn.f64.u32 	%fd3267, %r1239;
	mul.f64 	%fd3268, %fd3267, 0d3FE0000000000000;
	mul.f64 	%fd3269, %fd3266, %fd3268;
	setp.gt.u32 	%p384, %r1239, %r478;
	div.rn.f64 	%fd3270, %fd3269, %fd3267;
	selp.f64 	%fd3271, %fd3269, %fd3270, %p384;
	setp.gt.s32 	%p385, %r1239, %r505;
	div.rn.f64 	%fd3272, %fd3271, %fd3267;
	selp.f64 	%fd3273, %fd3271, %fd3272, %p385;
	add.s32 	%r1240, %r2400, 3;
	cvt.rn.f64.u32 	%fd3274, %r1240;
	mul.f64 	%fd3275, %fd3274, 0d3FE0000000000000;
	mul.f64 	%fd3276, %fd3273, %fd3275;
	setp.gt.u32 	%p386, %r1240, %r478;
	div.rn.f64 	%fd3277, %fd3276, %fd3274;
	selp.f64 	%fd3278, %fd3276, %fd3277, %p386;
	setp.gt.s32 	%p387, %r1240, %r505;
	div.rn.f64 	%fd3279, %fd3278, %fd3274;
	selp.f64 	%fd8305, %fd3278, %fd3279, %p387;
	add.s32 	%r2400, %r2400, 4;
	setp.ne.s32 	%p388, %r1240, %r482;
	@%p388 bra 	$L__BB2_537;
$L__BB2_538:
	@%p367 bra 	$L__BB2_540;
	cvt.rn.f64.u32 	%fd3280, %r2400;
	mul.f64 	%fd3281, %fd3280, 0d3FE0000000000000;
	mul.f64 	%fd3282, %fd8305, %fd3281;
	setp.gt.u32 	%p390, %r2400, %r478;
	div.rn.f64 	%fd3283, %fd3282, %fd3280;
	selp.f64 	%fd3284, %fd3282, %fd3283, %p390;
	setp.gt.s32 	%p391, %r2400, %r505;
	div.rn.f64 	%fd3285, %fd3284, %fd3280;
	selp.f64 	%fd3286, %fd3284, %fd3285, %p391;
	add.s32 	%r1241, %r2400, 1;
	cvt.rn.f64.u32 	%fd3287, %r1241;
	mul.f64 	%fd3288, %fd3287, 0d3FE0000000000000;
	mul.f64 	%fd3289, %fd3286, %fd3288;
	setp.lt.u32 	%p392, %r2400, %r478;
	div.rn.f64 	%fd3290, %fd3289, %fd3287;
	selp.f64 	%fd3291, %fd3290, %fd3289, %p392;
	setp.lt.s32 	%p393, %r2400, %r505;
	div.rn.f64 	%fd3292, %fd3291, %fd3287;
	selp.f64 	%fd8305, %fd3292, %fd3291, %p393;
$L__BB2_540:
	fma.rn.f64 	%fd8308, %fd8305, 0d4014000000000000, %fd8297;
$L__BB2_541:
	div.rn.f64 	%fd3293, %fd8289, %fd8290;
	mul.f64 	%fd3294, %fd8291, %fd3293;
	fma.rn.f64 	%fd8319, %fd3294, %fd8308, %fd8319;
	neg.f64 	%fd8291, %fd8291;
	add.s32 	%r2391, %r477, 1;
	add.s32 	%r2390, %r477, 2;
	setp.eq.s32 	%p394, %r2390, 12;
	mov.u32 	%r2392, %r477;
	@%p394 bra 	$L__BB2_555;
	bra.uni 	$L__BB2_511;
$L__BB2_542:
	mov.f64 	%fd2919, 0d3FE921FB54442D18;
	sub.f64 	%fd2920, %fd2919, %fd787;
	mul.f64 	%fd2921, %fd787, 0d3FE921FB54442D18;
	fma.rn.f64 	%fd2922, %fd787, %fd2921, %fd2920;
	mul.f64 	%fd2923, %fd787, 0dBFCACC13C97CA310;
	mul.f64 	%fd2924, %fd787, %fd2923;
	fma.rn.f64 	%fd852, %fd787, %fd2924, %fd2922;
	mul.f64 	%fd2925, %fd787, %fd787;
	mul.f64 	%fd853, %fd787, %fd2925;
	{
	.reg .b32 %temp; 
	mov.b64 	{%temp, %r2401}, %fd788;
	}
	{
	.reg .b32 %temp; 
	mov.b64 	{%r2402, %temp}, %fd788;
	}
	setp.gt.s32 	%p320, %r2401, 1048575;
	mov.b32 	%r2403, -1023;
	mov.f64 	%fd8309, %fd788;
	@%p320 bra 	$L__BB2_544;
	mul.f64 	%fd8309, %fd788, 0d4350000000000000;
	{
	.reg .b32 %temp; 
	mov.b64 	{%temp, %r2401}, %fd8309;
	}
	{
	.reg .b32 %temp; 
	mov.b64 	{%r2402, %temp}, %fd8309;
	}
	mov.b32 	%r2403, -1077;
$L__BB2_544:
	add.s32 	%r1145, %r2401, -1;
	setp.gt.u32 	%p321, %r1145, 2146435070;
	@%p321 bra 	$L__BB2_548;
	shr.u32 	%r1148, %r2401, 20;
	add.s32 	%r2404, %r2403, %r1148;
	and.b32  	%r1149, %r2401, 1048575;
	or.b32  	%r1150, %r1149, 1072693248;
	mov.b64 	%fd8310, {%r2402, %r1150};
	setp.lt.u32 	%p323, %r1150, 1073127583;
	@%p323 bra 	$L__BB2_547;
	{
	.reg .b32 %temp; 
	mov.b64 	{%r1151, %temp}, %fd8310;
	}
	{
	.reg .b32 %temp; 
	mov.b64 	{%temp, %r1152}, %fd8310;
	}
	add.s32 	%r1153, %r1152, -1048576;
	mov.b64 	%fd8310, {%r1151, %r1153};
	add.s32 	%r2404, %r2404, 1;
$L__BB2_547:
	add.f64 	%fd2927, %fd8310, 0dBFF0000000000000;
	add.f64 	%fd2928, %fd8310, 0d3FF0000000000000;
	rcp.approx.ftz.f64 	%fd2929, %fd2928;
	neg.f64 	%fd2930, %fd2928;
	fma.rn.f64 	%fd2931, %fd2930, %fd2929, 0d3FF0000000000000;
	fma.rn.f64 	%fd2932, %fd2931, %fd2931, %fd2931;
	fma.rn.f64 	%fd2933, %fd2932, %fd2929, %fd2929;
	mul.f64 	%fd2934, %fd2927, %fd2933;
	fma.rn.f64 	%fd2935, %fd2927, %fd2933, %fd2934;
	mul.f64 	%fd2936, %fd2935, %fd2935;
	fma.rn.f64 	%fd2937, %fd2936, 0d3EB1380B3AE80F1E, 0d3ED0EE258B7A8B04;
	fma.rn.f64 	%fd2938, %fd2937, %fd2936, 0d3EF3B2669F02676F;
	fma.rn.f64 	%fd2939, %fd2938, %fd2936, 0d3F1745CBA9AB0956;
	fma.rn.f64 	%fd2940, %fd2939, %fd2936, 0d3F3C71C72D1B5154;
	fma.rn.f64 	%fd2941, %fd2940, %fd2936, 0d3F624924923BE72D;
	fma.rn.f64 	%fd2942, %fd2941, %fd2936, 0d3F8999999999A3C4;
	fma.rn.f64 	%fd2943, %fd2942, %fd2936, 0d3FB5555555555554;
	sub.f64 	%fd2944, %fd2927, %fd2935;
	add.f64 	%fd2945, %fd2944, %fd2944;
	neg.f64 	%fd2946, %fd2935;
	fma.rn.f64 	%fd2947, %fd2946, %fd2927, %fd2945;
	mul.f64 	%fd2948, %fd2933, %fd2947;
	mul.f64 	%fd2949, %fd2936, %fd2943;
	fma.rn.f64 	%fd2950, %fd2949, %fd2935, %fd2948;
	xor.b32  	%r1154, %r2404, -2147483648;
	mov.b32 	%r1155, 1127219200;
	mov.b64 	%fd2951, {%r1154, %r1155};
	sub.f64 	%fd2952, %fd2951, %fd2;
	fma.rn.f64 	%fd2953, %fd2952, 0d3FE62E42FEFA39EF, %fd2935;
	fma.rn.f64 	%fd2954, %fd2952, 0dBFE62E42FEFA39EF, %fd2953;
	sub.f64 	%fd2955, %fd2954, %fd2935;
	sub.f64 	%fd2956, %fd2950, %fd2955;
	fma.rn.f64 	%fd2957, %fd2952, 0d3C7ABC9E3B39803F, %fd2956;
	add.f64 	%fd8311, %fd2953, %fd2957;
	bra.uni 	$L__BB2_549;
$L__BB2_548:
	fma.rn.f64 	%fd2926, %fd8309, 0d7FF0000000000000, 0d7FF0000000000000;
	{
	.reg .b32 %temp; 
	mov.b64 	{%temp, %r1146}, %fd8309;
	}
	and.b32  	%r1147, %r1146, 2147483647;
	setp.eq.s32 	%p322, %r1147, 0;
	selp.f64 	%fd8311, 0dFFF0000000000000, %fd2926, %p322;
$L__BB2_549:
	setp.lt.s32 	%p324, %r744, 1;
	div.rn.f64 	%fd2958, %fd853, 0d4018000000000000;
	fma.rn.f64 	%fd8319, %fd2958, %fd8311, %fd852;
	@%p324 bra 	$L__BB2_555;
	setp.eq.s32 	%p325, %r15, 0;
	mul.f64 	%fd863, %fd8311, 0d4020000000000000;
	mov.f64 	%fd8318, 0d3FF0000000000000;
	mov.f64 	%fd8317, 0d0000000000000000;
	mov.b32 	%r2406, 1;
	@%p325 bra 	$L__BB2_553;
	mov.f64 	%fd8318, 0d3FF0000000000000;
	mov.f64 	%fd8317, 0d0000000000000000;
	mov.b32 	%r2406, 1;
$L__BB2_552:
	shl.b32 	%r1158, %r2406, 1;
	add.s32 	%r1159, %r1158, 3;
	add.s32 	%r1160, %r1158, 2;
	or.b32  	%r1161, %r1158, 1;
	cvt.rn.f64.u32 	%fd2964, %r2406;
	rcp.rn.f64 	%fd2965, %fd2964;
	add.f64 	%fd2966, %fd8317, %fd2965;
	div.rn.f64 	%fd2967, %fd788, %fd2964;
	mul.f64 	%fd2968, %fd8318, %fd2967;
	mul.f64 	%fd2969, %fd2968, %fd2968;
	mul.f64 	%fd2970, %fd788, %fd2969;
	mul.f64 	%fd2971, %fd788, %fd2970;
	mul.f64 	%fd2972, %fd788, %fd2971;
	mul.lo.s32 	%r1162, %r1159, %r1160;
	mad.lo.s32 	%r1163, %r1162, %r1158, %r1162;
	cvt.rn.f64.u32 	%fd2973, %r1163;
	div.rn.f64 	%fd2974, %fd2972, %fd2973;
	fma.rn.f64 	%fd2975, %fd863, %fd2974, %fd8319;
	cvt.rn.f64.u32 	%fd2976, %r1161;
	rcp.rn.f64 	%fd2977, %fd2976;
	mov.f64 	%fd2978, 0d3FE2788CFC6FB611;
	sub.f64 	%fd2979, %fd2978, %fd2977;
	cvt.rn.f64.u32 	%fd2980, %r1160;
	rcp.rn.f64 	%fd2981, %fd2980;
	sub.f64 	%fd2982, %fd2979, %fd2981;
	cvt.rn.f64.u32 	%fd2983, %r1159;
	rcp.rn.f64 	%fd2984, %fd2983;
	sub.f64 	%fd2985, %fd2982, %fd2984;
	sub.f64 	%fd2986, %fd2985, %fd2966;
	mul.f64 	%fd2987, %fd2986, 0d4020000000000000;
	fma.rn.f64 	%fd2988, %fd2974, %fd2987, %fd2975;
	sub.s32 	%r1164, %r1161, %r2406;
	add.s32 	%r1165, %r1158, 5;
	add.s32 	%r1166, %r1158, 4;
	cvt.rn.f64.u32 	%fd2989, %r1164;
	rcp.rn.f64 	%fd2990, %fd2989;
	add.f64 	%fd8317, %fd2966, %fd2990;
	div.rn.f64 	%fd2991, %fd788, %fd2989;
	mul.f64 	%fd8318, %fd2968, %fd2991;
	mul.f64 	%fd2992, %fd8318, %fd8318;
	mul.f64 	%fd2993, %fd788, %fd2992;
	mul.f64 	%fd2994, %fd788, %fd2993;
	mul.f64 	%fd2995, %fd788, %fd2994;
	mul.lo.s32 	%r1167, %r1165, %r1166;
	mul.lo.s32 	%r1168, %r1167, %r1159;
	cvt.rn.f64.u32 	%fd2996, %r1168;
	div.rn.f64 	%fd2997, %fd2995, %fd2996;
	fma.rn.f64 	%fd2998, %fd863, %fd2997, %fd2988;
	sub.f64 	%fd2999, %fd2978, %fd2984;
	cvt.rn.f64.u32 	%fd3000, %r1166;
	rcp.rn.f64 	%fd3001, %fd3000;
	sub.f64 	%fd3002, %fd2999, %fd3001;
	cvt.rn.f64.u32 	%fd3003, %r1165;
	rcp.rn.f64 	%fd3004, %fd3003;
	sub.f64 	%fd3005, %fd3002, %fd3004;
	sub.f64 	%fd3006, %fd3005, %fd8317;
	mul.f64 	%fd3007, %fd3006, 0d4020000000000000;
	fma.rn.f64 	%fd8319, %fd2997, %fd3007, %fd2998;
	sub.s32 	%r2406, %r1160, %r2406;
	add.s32 	%r1169, %r2406, -1;
	setp.ne.s32 	%p326, %r1169, %r20;
	@%p326 bra 	$L__BB2_552;
$L__BB2_553:
	setp.eq.s32 	%p327, %r19, 0;
	@%p327 bra 	$L__BB2_555;
	shl.b32 	%r1170, %r2406, 1;
	add.s32 	%r1171, %r1170, 3;
	add.s32 	%r1172, %r1170, 2;
	or.b32  	%r1173, %r1170, 1;
	cvt.rn.f64.u32 	%fd3008, %r2406;
	rcp.rn.f64 	%fd3009, %fd3008;
	add.f64 	%fd3010, %fd8317, %fd3009;
	div.rn.f64 	%fd3011, %fd788, %fd3008;
	mul.f64 	%fd3012, %fd8318, %fd3011;
	mul.f64 	%fd3013, %fd3012, %fd3012;
	mul.f64 	%fd3014, %fd788, %fd3013;
	mul.f64 	%fd3015, %fd788, %fd3014;
	mul.f64 	%fd3016, %fd788, %fd3015;
	mul.lo.s32 	%r1174, %r1171, %r1172;
	mad.lo.s32 	%r1175, %r1174, %r1170, %r1174;
	cvt.rn.f64.u32 	%fd3017, %r1175;
	div.rn.f64 	%fd3018, %fd3016, %fd3017;
	fma.rn.f64 	%fd3019, %fd863, %fd3018, %fd8319;
	cvt.rn.f64.u32 	%fd3020, %r1173;
	rcp.rn.f64 	%fd3021, %fd3020;
	mov.f64 	%fd3022, 0d3FE2788CFC6FB611;
	sub.f64 	%fd3023, %fd3022, %fd3021;
	cvt.rn.f64.u32 	%fd3024, %r1172;
	rcp.rn.f64 	%fd3025, %fd3024;
	sub.f64 	%fd3026, %fd3023, %fd3025;
	cvt.rn.f64.u32 	%fd3027, %r1171;
	rcp.rn.f64 	%fd3028, %fd3027;
	sub.f64 	%fd3029, %fd3026, %fd3028;
	sub.f64 	%fd3030, %fd3029, %fd3010;
	mul.f64 	%fd3031, %fd3030, 0d4020000000000000;
	fma.rn.f64 	%fd8319, %fd3018, %fd3031, %fd3019;
$L__BB2_555:
	fma.rn.f64 	%fd876, %fd502, %fd8319, %fd779;
	mov.f64 	%fd8331, 0d0000000000000000;
	@%p232 bra 	$L__BB2_569;
	setp.lt.u32 	%p398, %r10, 3;
	mov.f64 	%fd8331, 0d0000000000000000;
	mov.b32 	%r2407, 0;
	@%p398 bra 	$L__BB2_562;
	mov.f64 	%fd8331, 0d0000000000000000;
	mov.b32 	%r2408, 0;
$L__BB2_558:
	mul.wide.u32 	%rd85, %r2408, 8;
	add.s64 	%rd21, %rd4, %rd85;
	ld.global.f64 	%fd3335, [%rd21];
	mul.f64 	%fd890, %fd3335, %fd3335;
	setp.eq.s32 	%p399, %r2408, 0;
	mov.f64 	%fd8325, 0d0000000000000000;
	@%p399 bra 	$L__BB2_561;
	add.s32 	%r1256, %r2408, -1;
	mul.wide.u32 	%rd86, %r1256, 8;
	add.s64 	%rd87, %rd4, %rd86;
	ld.global.f64 	%fd3337, [%rd87];
	mul.f64 	%fd3338, %fd3337, %fd3337;
	sub.f64 	%fd891, %fd3338, %fd591;
	setp.leu.f64 	%p400, %fd891, 0d0000000000000000;
	@%p400 bra 	$L__BB2_561;
	sqrt.rn.f64 	%fd8325, %fd891;
$L__BB2_561:
	sub.f64 	%fd3339, %fd890, %fd591;
	setp.gt.f64 	%p401, %fd3339, 0d0000000000000000;
	sqrt.rn.f64 	%fd3340, %fd3339;
	selp.f64 	%fd3341, %fd3340, 0d0000000000000000, %p401;
	sub.f64 	%fd3342, %fd3341, %fd8325;
	mad.lo.s32 	%r1257, %r2408, 70, %r1;
	mul.wide.s32 	%rd88, %r1257, 8;
	add.s64 	%rd89, %rd6, %rd88;
	ld.global.f64 	%fd3343, [%rd89];
	fma.rn.f64 	%fd3344, %fd3342, %fd3343, %fd8331;
	ld.global.f64 	%fd3345, [%rd21+8];
	mul.f64 	%fd3346, %fd3345, %fd3345;
	sub.f64 	%fd3347, %fd3346, %fd591;
	setp.gt.f64 	%p402, %fd3347, 0d0000000000000000;
	sqrt.rn.f64 	%fd3348, %fd3347;
	selp.f64 	%fd3349, %fd3348, 0d0000000000000000, %p402;
	sub.f64 	%fd3350, %fd3349, %fd3341;
	ld.global.f64 	%fd3351, [%rd89+560];
	fma.rn.f64 	%fd3352, %fd3350, %fd3351, %fd3344;
	ld.global.f64 	%fd3353, [%rd21+16];
	mul.f64 	%fd3354, %fd3353, %fd3353;
	sub.f64 	%fd3355, %fd3354, %fd591;
	setp.gt.f64 	%p403, %fd3355, 0d0000000000000000;
	sqrt.rn.f64 	%fd3356, %fd3355;
	selp.f64 	%fd3357, %fd3356, 0d0000000000000000, %p403;
	sub.f64 	%fd3358, %fd3357, %fd3349;
	ld.global.f64 	%fd3359, [%rd89+1120];
	fma.rn.f64 	%fd3360, %fd3358, %fd3359, %fd3352;
	ld.global.f64 	%fd3361, [%rd21+24];
	mul.f64 	%fd3362, %fd3361, %fd3361;
	sub.f64 	%fd3363, %fd3362, %fd591;
	setp.gt.f64 	%p404, %fd3363, 0d0000000000000000;
	sqrt.rn.f64 	%fd3364, %fd3363;
	selp.f64 	%fd3365, %fd3364, 0d0000000000000000, %p404;
	sub.f64 	%fd3366, %fd3365, %fd3357;
	ld.global.f64 	%fd3367, [%rd89+1680];
	fma.rn.f64 	%fd8331, %fd3366, %fd3367, %fd3360;
	add.s32 	%r2408, %r2408, 4;
	and.b32  	%r2407, %r3, 16777212;
	setp.eq.s32 	%p405, %r2408, %r2407;
	@%p405 bra 	$L__BB2_562;
	bra.uni 	$L__BB2_558;
$L__BB2_562:
	setp.eq.s32 	%p406, %r21, 0;
	mov.f64 	%fd8322, 0d0000000000000000;
	@%p406 bra 	$L__BB2_569;
	mul.wide.u32 	%rd90, %r2407, 8;
	add.s64 	%rd19, %rd4, %rd90;
	ld.global.f64 	%fd3369, [%rd19];
	mul.f64 	%fd879, %fd3369, %fd3369;
	setp.eq.s32 	%p407, %r2407, 0;
	@%p407 bra 	$L__BB2_566;
	add.s32 	%r1258, %r2407, -1;
	mul.wide.u32 	%rd91, %r1258, 8;
	add.s64 	%rd92, %rd4, %rd91;
	ld.global.f64 	%fd3371, [%rd92];
	mul.f64 	%fd3372, %fd3371, %fd3371;
	sub.f64 	%fd880, %fd3372, %fd591;
	setp.leu.f64 	%p408, %fd880, 0d0000000000000000;
	@%p408 bra 	$L__BB2_566;
	sqrt.rn.f64 	%fd8322, %fd880;
$L__BB2_566:
	sub.f64 	%fd3373, %fd879, %fd591;
	setp.eq.s32 	%p409, %r21, 1;
	setp.gt.f64 	%p410, %fd3373, 0d0000000000000000;
	sqrt.rn.f64 	%fd3374, %fd3373;
	selp.f64 	%fd883, %fd3374, 0d0000000000000000, %p410;
	sub.f64 	%fd3375, %fd883, %fd8322;
	mad.lo.s32 	%r1259, %r2407, 70, %r1;
	mul.wide.s32 	%rd93, %r1259, 8;
	add.s64 	%rd20, %rd6, %rd93;
	ld.global.f64 	%fd3376, [%rd20];
	fma.rn.f64 	%fd8331, %fd3375, %fd3376, %fd8331;
	@%p409 bra 	$L__BB2_569;
	setp.eq.s32 	%p411, %r21, 2;
	ld.global.f64 	%fd3377, [%rd19+8];
	mul.f64 	%fd3378, %fd3377, %fd3377;
	sub.f64 	%fd3379, %fd3378, %fd591;
	setp.gt.f64 	%p412, %fd3379, 0d0000000000000000;
	sqrt.rn.f64 	%fd3380, %fd3379;
	selp.f64 	%fd885, %fd3380, 0d0000000000000000, %p412;
	sub.f64 	%fd3381, %fd885, %fd883;
	ld.global.f64 	%fd3382, [%rd20+560];
	fma.rn.f64 	%fd8331, %fd3381, %fd3382, %fd8331;
	@%p411 bra 	$L__BB2_569;
	ld.global.f64 	%fd3383, [%rd19+16];
	mul.f64 	%fd3384, %fd3383, %fd3383;
	sub.f64 	%fd3385, %fd3384, %fd591;
	setp.gt.f64 	%p413, %fd3385, 0d0000000000000000;
	sqrt.rn.f64 	%fd3386, %fd3385;
	selp.f64 	%fd3387, %fd3386, 0d0000000000000000, %p413;
	sub.f64 	%fd3388, %fd3387, %fd885;
	ld.global.f64 	%fd3389, [%rd20+1120];
	fma.rn.f64 	%fd8331, %fd3388, %fd3389, %fd8331;
$L__BB2_569:
	@%p150 bra 	$L__BB2_583;
	setp.lt.u32 	%p415, %r9, 3;
	mov.b32 	%r2410, 0;
	@%p415 bra 	$L__BB2_576;
	mov.b32 	%r2409, 0;
$L__BB2_572:
	mul.wide.u32 	%rd94, %r2409, 8;
	add.s64 	%rd22, %rd4, %rd94;
	ld.global.f64 	%fd3392, [%rd22];
	mul.f64 	%fd896, %fd3392, %fd3392;
	setp.eq.s32 	%p416, %r2409, 0;
	mov.f64 	%fd8327, 0d0000000000000000;
	@%p416 bra 	$L__BB2_575;
	add.s32 	%r1262, %r2409, -1;
	mul.wide.u32 	%rd95, %r1262, 8;
	add.s64 	%rd96, %rd4, %rd95;
	ld.global.f64 	%fd3394, [%rd96];
	mul.f64 	%fd3395, %fd3394, %fd3394;
	sub.f64 	%fd897, %fd3395, %fd591;
	setp.leu.f64 	%p417, %fd897, 0d0000000000000000;
	@%p417 bra 	$L__BB2_575;
	sqrt.rn.f64 	%fd8327, %fd897;
$L__BB2_575:
	sub.f64 	%fd3396, %fd896, %fd591;
	setp.gt.f64 	%p418, %fd3396, 0d0000000000000000;
	sqrt.rn.f64 	%fd3397, %fd3396;
	selp.f64 	%fd3398, %fd3397, 0d0000000000000000, %p418;
	sub.f64 	%fd3399, %fd3398, %fd8327;
	mad.lo.s32 	%r1263, %r2409, 70, %r1;
	mul.wide.s32 	%rd97, %r1263, 8;
	add.s64 	%rd98, %rd6, %rd97;
	ld.global.f64 	%fd3400, [%rd98];
	fma.rn.f64 	%fd3401, %fd3399, %fd3400, %fd8331;
	ld.global.f64 	%fd3402, [%rd22+8];
	mul.f64 	%fd3403, %fd3402, %fd3402;
	sub.f64 	%fd3404, %fd3403, %fd591;
	setp.gt.f64 	%p419, %fd3404, 0d0000000000000000;
	sqrt.rn.f64 	%fd3405, %fd3404;
	selp.f64 	%fd3406, %fd3405, 0d0000000000000000, %p419;
	sub.f64 	%fd3407, %fd3406, %fd3398;
	ld.global.f64 	%fd3408, [%rd98+560];
	fma.rn.f64 	%fd3409, %fd3407, %fd3408, %fd3401;
	ld.global.f64 	%fd3410, [%rd22+16];
	mul.f64 	%fd3411, %fd3410, %fd3410;
	sub.f64 	%fd3412, %fd3411, %fd591;
	setp.gt.f64 	%p420, %fd3412, 0d0000000000000000;
	sqrt.rn.f64 	%fd3413, %fd3412;
	selp.f64 	%fd3414, %fd3413, 0d0000000000000000, %p420;
	sub.f64 	%fd3415, %fd3414, %fd3406;
	ld.global.f64 	%fd3416, [%rd98+1120];
	fma.rn.f64 	%fd3417, %fd3415, %fd3416, %fd3409;
	ld.global.f64 	%fd3418, [%rd22+24];
	mul.f64 	%fd3419, %fd3418, %fd3418;
	sub.f64 	%fd3420, %fd3419, %fd591;
	setp.gt.f64 	%p421, %fd3420, 0d0000000000000000;
	sqrt.rn.f64 	%fd3421, %fd3420;
	selp.f64 	%fd3422, %fd3421, 0d0000000000000000, %p421;
	sub.f64 	%fd3423, %fd3422, %fd3414;
	ld.global.f64 	%fd3424, [%rd98+1680];
	fma.rn.f64 	%fd8331, %fd3423, %fd3424, %fd3417;
	add.s32 	%r2409, %r2409, 4;
	and.b32  	%r2410, %r752, 268435452;
	setp.ne.s32 	%p422, %r2409, %r2410;
	@%p422 bra 	$L__BB2_572;
$L__BB2_576:
	setp.eq.s32 	%p423, %r22, 0;
	mov.f64 	%fd8330, 0d0000000000000000;
	@%p423 bra 	$L__BB2_583;
	mul.wide.u32 	%rd99, %r2410, 8;
	add.s64 	%rd23, %rd4, %rd99;
	ld.global.f64 	%fd3426, [%rd23];
	mul.f64 	%fd903, %fd3426, %fd3426;
	setp.eq.s32 	%p424, %r2410, 0;
	@%p424 bra 	$L__BB2_580;
	add.s32 	%r1264, %r2410, -1;
	mul.wide.u32 	%rd100, %r1264, 8;
	add.s64 	%rd101, %rd4, %rd100;
	ld.global.f64 	%fd3428, [%rd101];
	mul.f64 	%fd3429, %fd3428, %fd3428;
	sub.f64 	%fd904, %fd3429, %fd591;
	setp.leu.f64 	%p425, %fd904, 0d0000000000000000;
	@%p425 bra 	$L__BB2_580;
	sqrt.rn.f64 	%fd8330, %fd904;
$L__BB2_580:
	sub.f64 	%fd3430, %fd903, %fd591;
	setp.eq.s32 	%p426, %r22, 1;
	setp.gt.f64 	%p427, %fd3430, 0d0000000000000000;
	sqrt.rn.f64 	%fd3431, %fd3430;
	selp.f64 	%fd907, %fd3431, 0d0000000000000000, %p427;
	sub.f64 	%fd3432, %fd907, %fd8330;
	mad.lo.s32 	%r1265, %r2410, 70, %r1;
	mul.wide.s32 	%rd102, %r1265, 8;
	add.s64 	%rd24, %rd6, %rd102;
	ld.global.f64 	%fd3433, [%rd24];
	fma.rn.f64 	%fd8331, %fd3432, %fd3433, %fd8331;
	@%p426 bra 	$L__BB2_583;
	setp.eq.s32 	%p428, %r22, 2;
	ld.global.f64 	%fd3434, [%rd23+8];
	mul.f64 	%fd3435, %fd3434, %fd3434;
	sub.f64 	%fd3436, %fd3435, %fd591;
	setp.gt.f64 	%p429, %fd3436, 0d0000000000000000;
	sqrt.rn.f64 	%fd3437, %fd3436;
	selp.f64 	%fd909, %fd3437, 0d0000000000000000, %p429;
	sub.f64 	%fd3438, %fd909, %fd907;
	ld.global.f64 	%fd3439, [%rd24+560];
	fma.rn.f64 	%fd8331, %fd3438, %fd3439, %fd8331;
	@%p428 bra 	$L__BB2_583;
	ld.global.f64 	%fd3440, [%rd23+16];
	mul.f64 	%fd3441, %fd3440, %fd3440;
	sub.f64 	%fd3442, %fd3441, %fd591;
	setp.gt.f64 	%p430, %fd3442, 0d0000000000000000;
	sqrt.rn.f64 	%fd3443, %fd3442;
	selp.f64 	%fd3444, %fd3443, 0d0000000000000000, %p430;
	sub.f64 	%fd3445, %fd3444, %fd909;
	ld.global.f64 	%fd3446, [%rd24+1120];
	fma.rn.f64 	%fd8331, %fd3445, %fd3446, %fd8331;
$L__BB2_583:
	mul.f64 	%fd913, %fd8331, 0d3FE0000000000000;
	setp.leu.f64 	%p431, %fd8331, 0d4020000000000000;
	@%p431 bra 	$L__BB2_588;
	neg.f64 	%fd3824, %fd8331;
	fma.rn.f64 	%fd3825, %fd8331, 0dBFF71547652B82FE, 0d4338000000000000;
	{
	.reg .b32 %temp; 
	mov.b64 	{%r532, %temp}, %fd3825;
	}
	mov.f64 	%fd3826, 0dC338000000000000;
	add.rn.f64 	%fd3827, %fd3825, %fd3826;
	fma.rn.f64 	%fd3828, %fd3827, 0dBFE62E42FEFA39EF, %fd3824;
	fma.rn.f64 	%fd3829, %fd3827, 0dBC7ABC9E3B39803F, %fd3828;
	fma.rn.f64 	%fd3830, %fd3829, 0d3E5ADE1569CE2BDF, 0d3E928AF3FCA213EA;
	fma.rn.f64 	%fd3831, %fd3830, %fd3829, 0d3EC71DEE62401315;
	fma.rn.f64 	%fd3832, %fd3831, %fd3829, 0d3EFA01997C89EB71;
	fma.rn.f64 	%fd3833, %fd3832, %fd3829, 0d3F2A01A014761F65;
	fma.rn.f64 	%fd3834, %fd3833, %fd3829, 0d3F56C16C1852B7AF;
	fma.rn.f64 	%fd3835, %fd3834, %fd3829, 0d3F81111111122322;
	fma.rn.f64 	%fd3836, %fd3835, %fd3829, 0d3FA55555555502A1;
	fma.rn.f64 	%fd3837, %fd3836, %fd3829, 0d3FC5555555555511;
	fma.rn.f64 	%fd3838, %fd3837, %fd3829, 0d3FE000000000000B;
	fma.rn.f64 	%fd3839, %fd3838, %fd3829, 0d3FF0000000000000;
	fma.rn.f64 	%fd3840, %fd3839, %fd3829, 0d3FF0000000000000;
	{
	.reg .b32 %temp; 
	mov.b64 	{%r533, %temp}, %fd3840;
	}
	{
	.reg .b32 %temp; 
	mov.b64 	{%temp, %r534}, %fd3840;
	}
	shl.b32 	%r1365, %r532, 20;
	add.s32 	%r1366, %r1365, %r534;
	mov.b64 	%fd8332, {%r533, %r1366};
	{
	.reg .b32 %temp; 
	mov.b64 	{%temp, %r1367}, %fd3824;
	}
	mov.b32 	%f84, %r1367;
	abs.f32 	%f40, %f84;
	setp.lt.f32 	%p508, %f40, 0f4086232B;
	@%p508 bra 	$L__BB2_587;
	setp.geu.f32 	%p509, %f40, 0f40874800;
	mov.f64 	%fd8332, 0d0000000000000000;
	@%p509 bra 	$L__BB2_587;
	shr.u32 	%r1368, %r532, 31;
	add.s32 	%r1369, %r532, %r1368;
	shr.s32 	%r1370, %r1369, 1;
	shl.b32 	%r1371, %r1370, 20;
	add.s32 	%r1372, %r534, %r1371;
	mov.b64 	%fd3842, {%r533, %r1372};
	sub.s32 	%r1373, %r532, %r1370;
	shl.b32 	%r1374, %r1373, 20;
	add.s32 	%r1375, %r1374, 1072693248;
	mov.b32 	%r1376, 0;
	mov.b64 	%fd3843, {%r1376, %r1375};
	mul.f64 	%fd8332, %fd3843, %fd3842;
$L__BB2_587:
	mov.f64 	%fd3844, 0d3FF921F9F01B866E;
	div.rn.f64 	%fd3845, %fd3844, %fd8331;
	sqrt.rn.f64 	%fd3846, %fd3845;
	mul.f64 	%fd3847, %fd3846, %fd8332;
	mov.f64 	%fd3848, 0dBFFA000000000000;
	div.rn.f64 	%fd3849, %fd3848, %fd8331;
	add.f64 	%fd3850, %fd3849, 0d3FF0000000000000;
	mul.f64 	%fd3851, %fd8331, %fd8331;
	mov.f64 	%fd3852, 0d4014880000000000;
	div.rn.f64 	%fd3853, %fd3852, %fd3851;
	add.f64 	%fd3854, %fd3850, %fd3853;
	mul.f64 	%fd3855, %fd8331, %fd3851;
	mov.f64 	%fd3856, 0dC03629C000000000;
	div.rn.f64 	%fd3857, %fd3856, %fd3855;
	add.f64 	%fd3858, %fd3854, %fd3857;
	mul.f64 	%fd8367, %fd3858, %fd3847;
	bra.uni 	$L__BB2_640;
$L__BB2_588:
	setp.geu.f64 	%p432, %fd8331, 0d3FA999999999999A;
	@%p432 bra 	$L__BB2_627;
	setp.gt.u32 	%p441, %r8, 1082536910;
	mov.f64 	%fd8333, 0d7FF0000000000000;
	@%p441 bra 	$L__BB2_591;
	rcp.approx.ftz.f64 	%fd3562, %fd4;
	fma.rn.f64 	%fd3563, %fd5, %fd3562, 0d3FF0000000000000;
	fma.rn.f64 	%fd3564, %fd3563, %fd3563, %fd3563;
	fma.rn.f64 	%fd3565, %fd3564, %fd3562, %fd3562;
	fma.rn.f64 	%fd8333, %fd3565, 0d3FB0000000000000, %fd4;
$L__BB2_591:
	setp.leu.f64 	%p442, %fd13, 0d3FF0000000000000;
	add.f64 	%fd920, %fd8333, %fd8333;
	mov.f64 	%fd8334, %fd13;
	@%p442 bra 	$L__BB2_593;
	setp.eq.f64 	%p443, %fd13, 0d7FF0000000000000;
	rcp.approx.ftz.f64 	%fd3566, %fd13;
	fma.rn.f64 	%fd3567, %fd14, %fd3566, 0d3FF0000000000000;
	fma.rn.f64 	%fd3568, %fd3567, %fd3567, %fd3567;
	fma.rn.f64 	%fd3569, %fd3568, %fd3566, %fd3566;
	selp.f64 	%fd8334, 0d0000000000000000, %fd3569, %p443;
$L__BB2_593:
	setp.gt.f64 	%p444, %fd13, 0d3FF0000000000000;
	setp.ltu.f64 	%p445, %fd3, 0d3FE4F92224DD2F1A;
	mul.f64 	%fd3571, %fd8334, %fd8334;
	fma.rn.f64 	%fd3572, %fd3571, 0dBEF53E1D2A25FF7E, 0d3F2D3B63DBB65B49;
	fma.rn.f64 	%fd3573, %fd3572, %fd3571, 0dBF5312788DDE082E;
	fma.rn.f64 	%fd3574, %fd3573, %fd3571, 0d3F6F9690C8249315;
	fma.rn.f64 	%fd3575, %fd3574, %fd3571, 0dBF82CF5AABC7CF0D;
	fma.rn.f64 	%fd3576, %fd3575, %fd3571, 0d3F9162B0B2A3BFDE;
	fma.rn.f64 	%fd3577, %fd3576, %fd3571, 0dBF9A7256FEB6FC6B;
	fma.rn.f64 	%fd3578, %fd3577, %fd3571, 0d3FA171560CE4A489;
	fma.rn.f64 	%fd3579, %fd3578, %fd3571, 0dBFA4F44D841450E4;
	fma.rn.f64 	%fd3580, %fd3579, %fd3571, 0d3FA7EE3D3F36BB95;
	fma.rn.f64 	%fd3581, %fd3580, %fd3571, 0dBFAAD32AE04A9FD1;
	fma.rn.f64 	%fd3582, %fd3581, %fd3571, 0d3FAE17813D66954F;
	fma.rn.f64 	%fd3583, %fd3582, %fd3571, 0dBFB11089CA9A5BCD;
	fma.rn.f64 	%fd3584, %fd3583, %fd3571, 0d3FB3B12B2DB51738;
	fma.rn.f64 	%fd3585, %fd3584, %fd3571, 0dBFB745D022F8DC5C;
	fma.rn.f64 	%fd3586, %fd3585, %fd3571, 0d3FBC71C709DFE927;
	fma.rn.f64 	%fd3587, %fd3586, %fd3571, 0dBFC2492491FA1744;
	fma.rn.f64 	%fd3588, %fd3587, %fd3571, 0d3FC99999999840D2;
	fma.rn.f64 	%fd3589, %fd3588, %fd3571, 0dBFD555555555544C;
	mul.f64 	%fd3590, %fd3571, %fd3589;
	fma.rn.f64 	%fd3591, %fd3590, %fd8334, %fd8334;
	mov.f64 	%fd3592, 0d3FF921FB54442D18;
	sub.f64 	%fd3593, %fd3592, %fd3591;
	selp.f64 	%fd3594, %fd3593, %fd3591, %p444;
	copysign.f64 	%fd923, %fd11, %fd3594;
	div.rn.f64 	%fd3595, %fd12, %fd920;
	div.rn.f64 	%fd3596, %fd3595, %fd920;
	add.f64 	%fd924, %fd3596, %fd923;
	mov.f64 	%fd8335, 0dC2425481C98E8ABB;
	@%p445 bra 	$L__BB2_595;
	setp.gt.u32 	%p446, %r7, 1077088193;
	ex2.approx.ftz.f32 	%f80, %f1;
	cvt.f64.f32 	%fd3597, %f80;
	mov.f64 	%fd3598, 0d3FF0000000000000;
	sub.f64 	%fd3599, %fd3598, %fd3597;
	fma.rn.f64 	%fd3600, %fd6, %fd3597, %fd3599;
	mov.f64 	%fd3601, 0d4000000000000000;
	sub.f64 	%fd3602, %fd3601, %fd3600;
	rcp.approx.ftz.f64 	%fd3603, %fd3602;
	neg.f64 	%fd3604, %fd3602;
	fma.rn.f64 	%fd3605, %fd3604, %fd3603, 0d3FF0000000000000;
	fma.rn.f64 	%fd3606, %fd3605, %fd3605, %fd3605;
	fma.rn.f64 	%fd3607, %fd3606, %fd3603, %fd3603;
	fma.rn.f64 	%fd3608, %fd3607, 0dC000000000000000, 0d3FF0000000000000;
	abs.f64 	%fd3609, %fd3608;
	selp.f64 	%fd8335, 0d3FF0000000000000, %fd3609, %p446;
$L__BB2_595:
	mul.f64 	%fd3612, %fd8331, %fd8335;
	add.f64 	%fd3613, %fd924, 0dBFE921F9F01B866E;
	sub.f64 	%fd3614, %fd3613, %fd3612;
	mul.f64 	%fd3615, %fd8331, %fd8331;
	add.f64 	%fd3616, %fd923, 0dBFE921F9F01B866E;
	mul.f64 	%fd8337, %fd8331, %fd3615;
	mul.f64 	%fd3617, %fd8337, 0dC014000000000000;
	div.rn.f64 	%fd3618, %fd3617, 0d4018000000000000;
	fma.rn.f64 	%fd3619, %fd3615, %fd3616, %fd3618;
	add.f64 	%fd8367, %fd3619, %fd3614;
	mov.f64 	%fd8339, 0dBFF0000000000000;
	mov.f64 	%fd8338, 0d4018000000000000;
	mov.b32 	%r2412, 1;
	mov.b32 	%r2411, 2;
	mov.b32 	%r2413, 0;
$L__BB2_596:
	mov.u32 	%r537, %r2412;
	shr.u32 	%r538, %r537, 1;
	add.s32 	%r1302, %r537, 3;
	cvt.rn.f64.u32 	%fd3620, %r1302;
	mul.f64 	%fd8338, %fd8338, %fd3620;
	mul.f64 	%fd8337, %fd8331, %fd8337;
	and.b32  	%r1303, %r537, 1;
	setp.eq.b32 	%p447, %r1303, 1;
	not.pred 	%p448, %p447;
	@%p448 bra 	$L__BB2_607;
	and.b32  	%r539, %r537, 3;
	and.b32  	%r540, %r537, 2147483644;
	mov.f64 	%fd8356, 0d0000000000000000;
	mov.b32 	%r2414, 0;
$L__BB2_598:
	setp.lt.u32 	%p449, %r2413, 3;
	shl.b32 	%r1306, %r2414, 1;
	sub.s32 	%r1307, %r537, %r1306;
	cvt.rn.f64.s32 	%fd936, %r1307;
	mul.f64 	%fd937, %fd936, 0d4014000000000000;
	sub.s32 	%r545, %r537, %r2414;
	mov.f64 	%fd8342, 0d3FF0000000000000;
	mov.b32 	%r2416, 1;
	@%p449 bra 	$L__BB2_601;
	mov.f64 	%fd8342, 0d3FF0000000000000;
	mov.b32 	%r2416, 1;
$L__BB2_600:
	cvt.rn.f64.u32 	%fd3624, %r2416;
	mul.f64 	%fd3625, %fd3624, 0d3FE0000000000000;
	mul.f64 	%fd3626, %fd8342, %fd3625;
	setp.gt.u32 	%p450, %r2416, %r2414;
	div.rn.f64 	%fd3627, %fd3626, %fd3624;
	selp.f64 	%fd3628, %fd3626, %fd3627, %p450;
	setp.gt.s32 	%p451, %r2416, %r545;
	div.rn.f64 	%fd3629, %fd3628, %fd3624;
	selp.f64 	%fd3630, %fd3628, %fd3629, %p451;
	add.s32 	%r1309, %r2416, 1;
	cvt.rn.f64.u32 	%fd3631, %r1309;
	mul.f64 	%fd3632, %fd3631, 0d3FE0000000000000;
	mul.f64 	%fd3633, %fd3630, %fd3632;
	setp.lt.u32 	%p452, %r2416, %r2414;
	div.rn.f64 	%fd3634, %fd3633, %fd3631;
	selp.f64 	%fd3635, %fd3634, %fd3633, %p452;
	setp.lt.s32 	%p453, %r2416, %r545;
	div.rn.f64 	%fd3636, %fd3635, %fd3631;
	selp.f64 	%fd3637, %fd3636, %fd3635, %p453;
	add.s32 	%r1310, %r2416, 2;
	cvt.rn.f64.u32 	%fd3638, %r1310;
	mul.f64 	%fd3639, %fd3638, 0d3FE0000000000000;
	mul.f64 	%fd3640, %fd3637, %fd3639;
	setp.gt.u32 	%p454, %r1310, %r2414;
	div.rn.f64 	%fd3641, %fd3640, %fd3638;
	selp.f64 	%fd3642, %fd3640, %fd3641, %p454;
	setp.gt.s32 	%p455, %r1310, %r545;
	div.rn.f64 	%fd3643, %fd3642, %fd3638;
	selp.f64 	%fd3644, %fd3642, %fd3643, %p455;
	add.s32 	%r1311, %r2416, 3;
	cvt.rn.f64.u32 	%fd3645, %r1311;
	mul.f64 	%fd3646, %fd3645, 0d3FE0000000000000;
	mul.f64 	%fd3647, %fd3644, %fd3646;
	setp.gt.u32 	%p456, %r1311, %r2414;
	div.rn.f64 	%fd3648, %fd3647, %fd3645;
	selp.f64 	%fd3649, %fd3647, %fd3648, %p456;
	setp.gt.s32 	%p457, %r1311, %r545;
	div.rn.f64 	%fd3650, %fd3649, %fd3645;
	selp.f64 	%fd8342, %fd3649, %fd3650, %p457;
	add.s32 	%r2416, %r2416, 4;
	setp.ne.s32 	%p458, %r1311, %r540;
	@%p458 bra 	$L__BB2_600;
$L__BB2_601:
	setp.eq.s32 	%p459, %r539, 1;
	cvt.rn.f64.u32 	%fd3651, %r2416;
	mul.f64 	%fd3652, %fd3651, 0d3FE0000000000000;
	mul.f64 	%fd3653, %fd8342, %fd3652;
	setp.gt.u32 	%p460, %r2416, %r2414;
	div.rn.f64 	%fd3654, %fd3653, %fd3651;
	selp.f64 	%fd3655, %fd3653, %fd3654, %p460;
	setp.gt.s32 	%p461, %r2416, %r545;
	div.rn.f64 	%fd3656, %fd3655, %fd3651;
	selp.f64 	%fd8343, %fd3655, %fd3656, %p461;
	@%p459 bra 	$L__BB2_603;
	add.s32 	%r1312, %r2416, 1;
	cvt.rn.f64.u32 	%fd3657, %r1312;
	mul.f64 	%fd3658, %fd3657, 0d3FE0000000000000;
	mul.f64 	%fd3659, %fd8343, %fd3658;
	setp.lt.u32 	%p462, %r2416, %r2414;
	div.rn.f64 	%fd3660, %fd3659, %fd3657;
	selp.f64 	%fd3661, %fd3660, %fd3659, %p462;
	setp.lt.s32 	%p463, %r2416, %r545;
	div.rn.f64 	%fd3662, %fd3661, %fd3657;
	selp.f64 	%fd3663, %fd3662, %fd3661, %p463;
	add.s32 	%r1313, %r2416, 2;
	cvt.rn.f64.u32 	%fd3664, %r1313;
	mul.f64 	%fd3665, %fd3664, 0d3FE0000000000000;
	mul.f64 	%fd3666, %fd3663, %fd3665;
	setp.gt.u32 	%p464, %r1313, %r2414;
	div.rn.f64 	%fd3667, %fd3666, %fd3664;
	selp.f64 	%fd3668, %fd3666, %fd3667, %p464;
	setp.gt.s32 	%p465, %r1313, %r545;
	div.rn.f64 	%fd3669, %fd3668, %fd3664;
	selp.f64 	%fd8343, %fd3668, %fd3669, %p465;
$L__BB2_603:
	fma.rn.f64 	%fd3670, %fd937, 0d3FF71547652B82FE, 0d4338000000000000;
	{
	.reg .b32 %temp; 
	mov.b64 	{%r549, %temp}, %fd3670;
	}
	mov.f64 	%fd3671, 0dC338000000000000;
	add.rn.f64 	%fd3672, %fd3670, %fd3671;
	fma.rn.f64 	%fd3673, %fd3672, 0dBFE62E42FEFA39EF, %fd937;
	fma.rn.f64 	%fd3674, %fd3672, 0dBC7ABC9E3B39803F, %fd3673;
	fma.rn.f64 	%fd3675, %fd3674, 0d3E5ADE1569CE2BDF, 0d3E928AF3FCA213EA;
	fma.rn.f64 	%fd3676, %fd3675, %fd3674, 0d3EC71DEE62401315;
	fma.rn.f64 	%fd3677, %fd3676, %fd3674, 0d3EFA01997C89EB71;
	fma.rn.f64 	%fd3678, %fd3677, %fd3674, 0d3F2A01A014761F65;
	fma.rn.f64 	%fd3679, %fd3678, %fd3674, 0d3F56C16C1852B7AF;
	fma.rn.f64 	%fd3680, %fd3679, %fd3674, 0d3F81111111122322;
	fma.rn.f64 	%fd3681, %fd3680, %fd3674, 0d3FA55555555502A1;
	fma.rn.f64 	%fd3682, %fd3681, %fd3674, 0d3FC5555555555511;
	fma.rn.f64 	%fd3683, %fd3682, %fd3674, 0d3FE000000000000B;
	fma.rn.f64 	%fd3684, %fd3683, %fd3674, 0d3FF0000000000000;
	fma.rn.f64 	%fd3685, %fd3684, %fd3674, 0d3FF0000000000000;
	{
	.reg .b32 %temp; 
	mov.b64 	{%r550, %temp}, %fd3685;
	}
	{
	.reg .b32 %temp; 
	mov.b64 	{%temp, %r551}, %fd3685;
	}
	shl.b32 	%r1314, %r549, 20;
	add.s32 	%r1315, %r1314, %r551;
	mov.b64 	%fd8344, {%r550, %r1315};
	{
	.reg .b32 %temp; 
	mov.b64 	{%temp, %r1316}, %fd937;
	}
	mov.b32 	%f81, %r1316;
	abs.f32 	%f41, %f81;
	setp.lt.f32 	%p466, %f41, 0f4086232B;
	@%p466 bra 	$L__BB2_606;
	setp.lt.f64 	%p467, %fd937, 0d0000000000000000;
	add.f64 	%fd3686, %fd937, 0d7FF0000000000000;
	selp.f64 	%fd8344, 0d0000000000000000, %fd3686, %p467;
	setp.geu.f32 	%p468, %f41, 0f40874800;
	@%p468 bra 	$L__BB2_606;
	shr.u32 	%r1317, %r549, 31;
	add.s32 	%r1318, %r549, %r1317;
	shr.s32 	%r1319, %r1318, 1;
	shl.b32 	%r1320, %r1319, 20;
	add.s32 	%r1321, %r551, %r1320;
	mov.b64 	%fd3687, {%r550, %r1321};
	sub.s32 	%r1322, %r549, %r1319;
	shl.b32 	%r1323, %r1322, 20;
	add.s32 	%r1324, %r1323, 1072693248;
	mov.b32 	%r1325, 0;
	mov.b64 	%fd3688, {%r1325, %r1324};
	mul.f64 	%fd8344, %fd3688, %fd3687;
$L__BB2_606:
	add.f64 	%fd3689, %fd8344, 0dBFF0000000000000;
	mul.f64 	%fd3690, %fd8343, %fd3689;
	div.rn.f64 	%fd3691, %fd3690, %fd936;
	add.f64 	%fd8356, %fd8356, %fd3691;
	add.s32 	%r2414, %r2414, 1;
	setp.eq.s32 	%p469, %r2414, %r2411;
	@%p469 bra 	$L__BB2_626;
	bra.uni 	$L__BB2_598;
$L__BB2_607:
	and.b32  	%r541, %r537, 2;
	and.b32  	%r542, %r537, 2147483644;
	max.u32 	%r543, %r538, 1;
	mov.f64 	%fd8345, 0d0000000000000000;
	mov.b32 	%r2417, 0;
$L__BB2_608:
	setp.lt.u32 	%p470, %r2413, 3;
	shl.b32 	%r1328, %r2417, 1;
	sub.s32 	%r1329, %r537, %r1328;
	cvt.rn.f64.s32 	%fd950, %r1329;
	mul.f64 	%fd951, %fd950, 0d4014000000000000;
	sub.s32 	%r554, %r537, %r2417;
	mov.f64 	%fd8347, 0d3FF0000000000000;
	mov.b32 	%r2419, 1;
	@%p470 bra 	$L__BB2_611;
	mov.f64 	%fd8347, 0d3FF0000000000000;
	mov.b32 	%r2419, 1;
$L__BB2_610:
	cvt.rn.f64.u32 	%fd3696, %r2419;
	mul.f64 	%fd3697, %fd3696, 0d3FE0000000000000;
	mul.f64 	%fd3698, %fd8347, %fd3697;
	setp.gt.u32 	%p471, %r2419, %r2417;
	div.rn.f64 	%fd3699, %fd3698, %fd3696;
	selp.f64 	%fd3700, %fd3698, %fd3699, %p471;
	setp.gt.s32 	%p472, %r2419, %r554;
	div.rn.f64 	%fd3701, %fd3700, %fd3696;
	selp.f64 	%fd3702, %fd3700, %fd3701, %p472;
	add.s32 	%r1331, %r2419, 1;
	cvt.rn.f64.u32 	%fd3703, %r1331;
	mul.f64 	%fd3704, %fd3703, 0d3FE0000000000000;
	mul.f64 	%fd3705, %fd3702, %fd3704;
	setp.lt.u32 	%p473, %r2419, %r2417;
	div.rn.f64 	%fd3706, %fd3705, %fd3703;
	selp.f64 	%fd3707, %fd3706, %fd3705, %p473;
	setp.lt.s32 	%p474, %r2419, %r554;
	div.rn.f64 	%fd3708, %fd3707, %fd3703;
	selp.f64 	%fd3709, %fd3708, %fd3707, %p474;
	add.s32 	%r1332, %r2419, 2;
	cvt.rn.f64.u32 	%fd3710, %r1332;
	mul.f64 	%fd3711, %fd3710, 0d3FE0000000000000;
	mul.f64 	%fd3712, %fd3709, %fd3711;
	setp.gt.u32 	%p475, %r1332, %r2417;
	div.rn.f64 	%fd3713, %fd3712, %fd3710;
	selp.f64 	%fd3714, %fd3712, %fd3713, %p475;
	setp.gt.s32 	%p476, %r1332, %r554;
	div.rn.f64 	%fd3715, %fd3714, %fd3710;
	selp.f64 	%fd3716, %fd3714, %fd3715, %p476;
	add.s32 	%r1333, %r2419, 3;
	cvt.rn.f64.u32 	%fd3717, %r1333;
	mul.f64 	%fd3718, %fd3717, 0d3FE0000000000000;
	mul.f64 	%fd3719, %fd3716, %fd3718;
	setp.gt.u32 	%p477, %r1333, %r2417;
	div.rn.f64 	%fd3720, %fd3719, %fd3717;
	selp.f64 	%fd3721, %fd3719, %fd3720, %p477;
	setp.gt.s32 	%p478, %r1333, %r554;
	div.rn.f64 	%fd3722, %fd3721, %fd3717;
	selp.f64 	%fd8347, %fd3721, %fd3722, %p478;
	add.s32 	%r2419, %r2419, 4;
	setp.ne.s32 	%p479, %r1333, %r542;
	@%p479 bra 	$L__BB2_610;
$L__BB2_611:
	setp.eq.s32 	%p480, %r541, 0;
	@%p480 bra 	$L__BB2_613;
	cvt.rn.f64.u32 	%fd3723, %r2419;
	mul.f64 	%fd3724, %fd3723, 0d3FE0000000000000;
	mul.f64 	%fd3725, %fd8347, %fd3724;
	setp.gt.u32 	%p481, %r2419, %r2417;
	div.rn.f64 	%fd3726, %fd3725, %fd3723;
	selp.f64 	%fd3727, %fd3725, %fd3726, %p481;
	setp.gt.s32 	%p482, %r2419, %r554;
	div.rn.f64 	%fd3728, %fd3727, %fd3723;
	selp.f64 	%fd3729, %fd3727, %fd3728, %p482;
	add.s32 	%r1334, %r2419, 1;
	cvt.rn.f64.u32 	%fd3730, %r1334;
	mul.f64 	%fd3731, %fd3730, 0d3FE0000000000000;
	mul.f64 	%fd3732, %fd3729, %fd3731;
	setp.lt.u32 	%p483, %r2419, %r2417;
	div.rn.f64 	%fd3733, %fd3732, %fd3730;
	selp.f64 	%fd3734, %fd3733, %fd3732, %p483;
	setp.lt.s32 	%p484, %r2419, %r554;
	div.rn.f64 	%fd3735, %fd3734, %fd3730;
	selp.f64 	%fd8347, %fd3735, %fd3734, %p484;
$L__BB2_613:
	fma.rn.f64 	%fd3736, %fd951, 0d3FF71547652B82FE, 0d4338000000000000;
	{
	.reg .b32 %temp; 
	mov.b64 	{%r558, %temp}, %fd3736;
	}
	mov.f64 	%fd3737, 0dC338000000000000;
	add.rn.f64 	%fd3738, %fd3736, %fd3737;
	fma.rn.f64 	%fd3739, %fd3738, 0dBFE62E42FEFA39EF, %fd951;
	fma.rn.f64 	%fd3740, %fd3738, 0dBC7ABC9E3B39803F, %fd3739;
	fma.rn.f64 	%fd3741, %fd3740, 0d3E5ADE1569CE2BDF, 0d3E928AF3FCA213EA;
	fma.rn.f64 	%fd3742, %fd3741, %fd3740, 0d3EC71DEE62401315;
	fma.rn.f64 	%fd3743, %fd3742, %fd3740, 0d3EFA01997C89EB71;
	fma.rn.f64 	%fd3744, %fd3743, %fd3740, 0d3F2A01A014761F65;
	fma.rn.f64 	%fd3745, %fd3744, %fd3740, 0d3F56C16C1852B7AF;
	fma.rn.f64 	%fd3746, %fd3745, %fd3740, 0d3F81111111122322;
	fma.rn.f64 	%fd3747, %fd3746, %fd3740, 0d3FA55555555502A1;
	fma.rn.f64 	%fd3748, %fd3747, %fd3740, 0d3FC5555555555511;
	fma.rn.f64 	%fd3749, %fd3748, %fd3740, 0d3FE000000000000B;
	fma.rn.f64 	%fd3750, %fd3749, %fd3740, 0d3FF0000000000000;
	fma.rn.f64 	%fd3751, %fd3750, %fd3740, 0d3FF0000000000000;
	{
	.reg .b32 %temp; 
	mov.b64 	{%r559, %temp}, %fd3751;
	}
	{
	.reg .b32 %temp; 
	mov.b64 	{%temp, %r560}, %fd3751;
	}
	shl.b32 	%r1335, %r558, 20;
	add.s32 	%r1336, %r1335, %r560;
	mov.b64 	%fd8350, {%r559, %r1336};
	{
	.reg .b32 %temp; 
	mov.b64 	{%temp, %r1337}, %fd951;
	}
	mov.b32 	%f82, %r1337;
	abs.f32 	%f42, %f82;
	setp.lt.f32 	%p485, %f42, 0f4086232B;
	@%p485 bra 	$L__BB2_616;
	setp.lt.f64 	%p486, %fd951, 0d0000000000000000;
	add.f64 	%fd3752, %fd951, 0d7FF0000000000000;
	selp.f64 	%fd8350, 0d0000000000000000, %fd3752, %p486;
	setp.geu.f32 	%p487, %f42, 0f40874800;
	@%p487 bra 	$L__BB2_616;
	shr.u32 	%r1338, %r558, 31;
	add.s32 	%r1339, %r558, %r1338;
	shr.s32 	%r1340, %r1339, 1;
	shl.b32 	%r1341, %r1340, 20;
	add.s32 	%r1342, %r560, %r1341;
	mov.b64 	%fd3753, {%r559, %r1342};
	sub.s32 	%r1343, %r558, %r1340;
	shl.b32 	%r1344, %r1343, 20;
	add.s32 	%r1345, %r1344, 1072693248;
	mov.b32 	%r1346, 0;
	mov.b64 	%fd3754, {%r1346, %r1345};
	mul.f64 	%fd8350, %fd3754, %fd3753;
$L__BB2_616:
	neg.f64 	%fd3755, %fd951;
	fma.rn.f64 	%fd3756, %fd951, 0dBFF71547652B82FE, 0d4338000000000000;
	{
	.reg .b32 %temp; 
	mov.b64 	{%r561, %temp}, %fd3756;
	}
	mov.f64 	%fd3757, 0dC338000000000000;
	add.rn.f64 	%fd3758, %fd3756, %fd3757;
	fma.rn.f64 	%fd3759, %fd3758, 0dBFE62E42FEFA39EF, %fd3755;
	fma.rn.f64 	%fd3760, %fd3758, 0dBC7ABC9E3B39803F, %fd3759;
	fma.rn.f64 	%fd3761, %fd3760, 0d3E5ADE1569CE2BDF, 0d3E928AF3FCA213EA;
	fma.rn.f64 	%fd3762, %fd3761, %fd3760, 0d3EC71DEE62401315;
	fma.rn.f64 	%fd3763, %fd3762, %fd3760, 0d3EFA01997C89EB71;
	fma.rn.f64 	%fd3764, %fd3763, %fd3760, 0d3F2A01A014761F65;
	fma.rn.f64 	%fd3765, %fd3764, %fd3760, 0d3F56C16C1852B7AF;
	fma.rn.f64 	%fd3766, %fd3765, %fd3760, 0d3F81111111122322;
	fma.rn.f64 	%fd3767, %fd3766, %fd3760, 0d3FA55555555502A1;
	fma.rn.f64 	%fd3768, %fd3767, %fd3760, 0d3FC5555555555511;
	fma.rn.f64 	%fd3769, %fd3768, %fd3760, 0d3FE000000000000B;
	fma.rn.f64 	%fd3770, %fd3769, %fd3760, 0d3FF0000000000000;
	fma.rn.f64 	%fd3771, %fd3770, %fd3760, 0d3FF0000000000000;
	{
	.reg .b32 %temp; 
	mov.b64 	{%r562, %temp}, %fd3771;
	}
	{
	.reg .b32 %temp; 
	mov.b64 	{%temp, %r563}, %fd3771;
	}
	shl.b32 	%r1347, %r561, 20;
	add.s32 	%r1348, %r1347, %r563;
	mov.b64 	%fd8351, {%r562, %r1348};
	{
	.reg .b32 %temp; 
	mov.b64 	{%temp, %r1349}, %fd3755;
	}
	mov.b32 	%f83, %r1349;
	abs.f32 	%f43, %f83;
	setp.lt.f32 	%p488, %f43, 0f4086232B;
	@%p488 bra 	$L__BB2_619;
	setp.gt.f64 	%p489, %fd951, 0d0000000000000000;
	mov.f64 	%fd3772, 0d7FF0000000000000;
	sub.f64 	%fd3773, %fd3772, %fd951;
	selp.f64 	%fd8351, 0d0000000000000000, %fd3773, %p489;
	setp.geu.f32 	%p490, %f43, 0f40874800;
	@%p490 bra 	$L__BB2_619;
	shr.u32 	%r1350, %r561, 31;
	add.s32 	%r1351, %r561, %r1350;
	shr.s32 	%r1352, %r1351, 1;
	shl.b32 	%r1353, %r1352, 20;
	add.s32 	%r1354, %r563, %r1353;
	mov.b64 	%fd3774, {%r562, %r1354};
	sub.s32 	%r1355, %r561, %r1352;
	shl.b32 	%r1356, %r1355, 20;
	add.s32 	%r1357, %r1356, 1072693248;
	mov.b32 	%r1358, 0;
	mov.b64 	%fd3775, {%r1358, %r1357};
	mul.f64 	%fd8351, %fd3775, %fd3774;
$L__BB2_619:
	sub.f64 	%fd3776, %fd8350, %fd8351;
	mul.f64 	%fd3777, %fd8347, %fd3776;
	div.rn.f64 	%fd3778, %fd3777, %fd950;
	add.f64 	%fd8345, %fd8345, %fd3778;
	add.s32 	%r2417, %r2417, 1;
	setp.ne.s32 	%p491, %r2417, %r543;
	@%p491 bra 	$L__BB2_608;
	sub.s32 	%r565, %r537, %r538;
	mov.f64 	%fd8353, 0d3FF0000000000000;
	mov.b32 	%r2421, 1;
	@%p470 bra 	$L__BB2_623;
	mov.f64 	%fd8353, 0d3FF0000000000000;
	mov.b32 	%r2421, 1;
$L__BB2_622:
	cvt.rn.f64.u32 	%fd3782, %r2421;
	mul.f64 	%fd3783, %fd3782, 0d3FE0000000000000;
	mul.f64 	%fd3784, %fd8353, %fd3783;
	setp.gt.u32 	%p493, %r2421, %r538;
	div.rn.f64 	%fd3785, %fd3784, %fd3782;
	selp.f64 	%fd3786, %fd3784, %fd3785, %p493;
	setp.gt.s32 	%p494, %r2421, %r565;
	div.rn.f64 	%fd3787, %fd3786, %fd3782;
	selp.f64 	%fd3788, %fd3786, %fd3787, %p494;
	add.s32 	%r1361, %r2421, 1;
	cvt.rn.f64.u32 	%fd3789, %r1361;
	mul.f64 	%fd3790, %fd3789, 0d3FE0000000000000;
	mul.f64 	%fd3791, %fd3788, %fd3790;
	setp.lt.u32 	%p495, %r2421, %r538;
	div.rn.f64 	%fd3792, %fd3791, %fd3789;
	selp.f64 	%fd3793, %fd3792, %fd3791, %p495;
	setp.lt.s32 	%p496, %r2421, %r565;
	div.rn.f64 	%fd3794, %fd3793, %fd3789;
	selp.f64 	%fd3795, %fd3794, %fd3793, %p496;
	add.s32 	%r1362, %r2421, 2;
	cvt.rn.f64.u32 	%fd3796, %r1362;
	mul.f64 	%fd3797, %fd3796, 0d3FE0000000000000;
	mul.f64 	%fd3798, %fd3795, %fd3797;
	setp.gt.u32 	%p497, %r1362, %r538;
	div.rn.f64 	%fd3799, %fd3798, %fd3796;
	selp.f64 	%fd3800, %fd3798, %fd3799, %p497;
	setp.gt.s32 	%p498, %r1362, %r565;
	div.rn.f64 	%fd3801, %fd3800, %fd3796;
	selp.f64 	%fd3802, %fd3800, %fd3801, %p498;
	add.s32 	%r1363, %r2421, 3;
	cvt.rn.f64.u32 	%fd3803, %r1363;
	mul.f64 	%fd3804, %fd3803, 0d3FE0000000000000;
	mul.f64 	%fd3805, %fd3802, %fd3804;
	setp.gt.u32 	%p499, %r1363, %r538;
	div.rn.f64 	%fd3806, %fd3805, %fd3803;
	selp.f64 	%fd3807, %fd3805, %fd3806, %p499;
	setp.gt.s32 	%p500, %r1363, %r565;
	div.rn.f64 	%fd3808, %fd3807, %fd3803;
	selp.f64 	%fd8353, %fd3807, %fd3808, %p500;
	add.s32 	%r2421, %r2421, 4;
	setp.ne.s32 	%p501, %r1363, %r542;
	@%p501 bra 	$L__BB2_622;
$L__BB2_623:
	@%p480 bra 	$L__BB2_625;
	cvt.rn.f64.u32 	%fd3809, %r2421;
	mul.f64 	%fd3810, %fd3809, 0d3FE0000000000000;
	mul.f64 	%fd3811, %fd8353, %fd3810;
	setp.gt.u32 	%p503, %r2421, %r538;
	div.rn.f64 	%fd3812, %fd3811, %fd3809;
	selp.f64 	%fd3813, %fd3811, %fd3812, %p503;
	setp.gt.s32 	%p504, %r2421, %r565;
	div.rn.f64 	%fd3814, %fd3813, %fd3809;
	selp.f64 	%fd3815, %fd3813, %fd3814, %p504;
	add.s32 	%r1364, %r2421, 1;
	cvt.rn.f64.u32 	%fd3816, %r1364;
	mul.f64 	%fd3817, %fd3816, 0d3FE0000000000000;
	mul.f64 	%fd3818, %fd3815, %fd3817;
	setp.lt.u32 	%p505, %r2421, %r538;
	div.rn.f64 	%fd3819, %fd3818, %fd3816;
	selp.f64 	%fd3820, %fd3819, %fd3818, %p505;
	setp.lt.s32 	%p506, %r2421, %r565;
	div.rn.f64 	%fd3821, %fd3820, %fd3816;
	selp.f64 	%fd8353, %fd3821, %fd3820, %p506;
$L__BB2_625:
	fma.rn.f64 	%fd8356, %fd8353, 0d4014000000000000, %fd8345;
$L__BB2_626:
	div.rn.f64 	%fd3822, %fd8337, %fd8338;
	mul.f64 	%fd3823, %fd8339, %fd3822;
	fma.rn.f64 	%fd8367, %fd3823, %fd8356, %fd8367;
	neg.f64 	%fd8339, %fd8339;
	add.s32 	%r2412, %r537, 1;
	add.s32 	%r2411, %r537, 2;
	setp.eq.s32 	%p507, %r2411, 12;
	mov.u32 	%r2413, %r537;
	@%p507 bra 	$L__BB2_640;
	bra.uni 	$L__BB2_596;
$L__BB2_627:
	mov.f64 	%fd3447, 0d3FE921FB54442D18;
	sub.f64 	%fd3448, %fd3447, %fd8331;
	mul.f64 	%fd3449, %fd8331, 0d3FE921FB54442D18;
	fma.rn.f64 	%fd977, %fd8331, %fd3449, %fd3448;
	{
	.reg .b32 %temp; 
	mov.b64 	{%temp, %r2422}, %fd913;
	}
	{
	.reg .b32 %temp; 
	mov.b64 	{%r2423, %temp}, %fd913;
	}
	setp.gt.s32 	%p433, %r2422, 1048575;
	mov.b32 	%r2424, -1023;
	mov.f64 	%fd8357, %fd913;
	@%p433 bra 	$L__BB2_629;
	mul.f64 	%fd8357, %fd913, 0d4350000000000000;
	{
	.reg .b32 %temp; 
	mov.b64 	{%temp, %r2422}, %fd8357;
	}
	{
	.reg .b32 %temp; 
	mov.b64 	{%r2423, %temp}, %fd8357;
	}
	mov.b32 	%r2424, -1077;
$L__BB2_629:
	add.s32 	%r1268, %r2422, -1;
	setp.gt.u32 	%p434, %r1268, 2146435070;
	@%p434 bra 	$L__BB2_633;
	shr.u32 	%r1271, %r2422, 20;
	add.s32 	%r2425, %r2424, %r1271;
	and.b32  	%r1272, %r2422, 1048575;
	or.b32  	%r1273, %r1272, 1072693248;
	mov.b64 	%fd8358, {%r2423, %r1273};
	setp.lt.u32 	%p436, %r1273, 1073127583;
	@%p436 bra 	$L__BB2_632;
	{
	.reg .b32 %temp; 
	mov.b64 	{%r1274, %temp}, %fd8358;
	}
	{
	.reg .b32 %temp; 
	mov.b64 	{%temp, %r1275}, %fd8358;
	}
	add.s32 	%r1276, %r1275, -1048576;
	mov.b64 	%fd8358, {%r1274, %r1276};
	add.s32 	%r2425, %r2425, 1;
$L__BB2_632:
	add.f64 	%fd3451, %fd8358, 0dBFF0000000000000;
	add.f64 	%fd3452, %fd8358, 0d3FF0000000000000;
	rcp.approx.ftz.f64 	%fd3453, %fd3452;
	neg.f64 	%fd3454, %fd3452;
	fma.rn.f64 	%fd3455, %fd3454, %fd3453, 0d3FF0000000000000;
	fma.rn.f64 	%fd3456, %fd3455, %fd3455, %fd3455;
	fma.rn.f64 	%fd3457, %fd3456, %fd3453, %fd3453;
	mul.f64 	%fd3458, %fd3451, %fd3457;
	fma.rn.f64 	%fd3459, %fd3451, %fd3457, %fd3458;
	mul.f64 	%fd3460, %fd3459, %fd3459;
	fma.rn.f64 	%fd3461, %fd3460, 0d3EB1380B3AE80F1E, 0d3ED0EE258B7A8B04;
	fma.rn.f64 	%fd3462, %fd3461, %fd3460, 0d3EF3B2669F02676F;
	fma.rn.f64 	%fd3463, %fd3462, %fd3460, 0d3F1745CBA9AB0956;
	fma.rn.f64 	%fd3464, %fd3463, %fd3460, 0d3F3C71C72D1B5154;
	fma.rn.f64 	%fd3465, %fd3464, %fd3460, 0d3F624924923BE72D;
	fma.rn.f64 	%fd3466, %fd3465, %fd3460, 0d3F8999999999A3C4;
	fma.rn.f64 	%fd3467, %fd3466, %fd3460, 0d3FB5555555555554;
	sub.f64 	%fd3468, %fd3451, %fd3459;
	add.f64 	%fd3469, %fd3468, %fd3468;
	neg.f64 	%fd3470, %fd3459;
	fma.rn.f64 	%fd3471, %fd3470, %fd3451, %fd3469;
	mul.f64 	%fd3472, %fd3457, %fd3471;
	mul.f64 	%fd3473, %fd3460, %fd3467;
	fma.rn.f64 	%fd3474, %fd3473, %fd3459, %fd3472;
	xor.b32  	%r1277, %r2425, -2147483648;
	mov.b32 	%r1278, 1127219200;
	mov.b64 	%fd3475, {%r1277, %r1278};
	sub.f64 	%fd3476, %fd3475, %fd2;
	fma.rn.f64 	%fd3477, %fd3476, 0d3FE62E42FEFA39EF, %fd3459;
	fma.rn.f64 	%fd3478, %fd3476, 0dBFE62E42FEFA39EF, %fd3477;
	sub.f64 	%fd3479, %fd3478, %fd3459;
	sub.f64 	%fd3480, %fd3474, %fd3479;
	fma.rn.f64 	%fd3481, %fd3476, 0d3C7ABC9E3B39803F, %fd3480;
	add.f64 	%fd8359, %fd3477, %fd3481;
	bra.uni 	$L__BB2_634;
$L__BB2_633:
	fma.rn.f64 	%fd3450, %fd8357, 0d7FF0000000000000, 0d7FF0000000000000;
	{
	.reg .b32 %temp; 
	mov.b64 	{%temp, %r1269}, %fd8357;
	}
	and.b32  	%r1270, %r1269, 2147483647;
	setp.eq.s32 	%p435, %r1270, 0;
	selp.f64 	%fd8359, 0dFFF0000000000000, %fd3450, %p435;
$L__BB2_634:
	setp.lt.s32 	%p437, %r744, 1;
	mul.f64 	%fd3482, %fd8331, %fd8331;
	mul.f64 	%fd3483, %fd8331, %fd3482;
	div.rn.f64 	%fd3484, %fd3483, 0d4018000000000000;
	mul.f64 	%fd3485, %fd8331, 0dBFCACC13C97CA310;
	mul.f64 	%fd3486, %fd8331, %fd3485;
	fma.rn.f64 	%fd3487, %fd8331, %fd3486, %fd977;
	fma.rn.f64 	%fd8367, %fd3484, %fd8359, %fd3487;
	@%p437 bra 	$L__BB2_640;
	setp.eq.s32 	%p438, %r15, 0;
	mul.f64 	%fd987, %fd8359, 0d4020000000000000;
	mov.f64 	%fd8366, 0d3FF0000000000000;
	mov.f64 	%fd8365, 0d0000000000000000;
	mov.b32 	%r2427, 1;
	@%p438 bra 	$L__BB2_638;
	mov.f64 	%fd8366, 0d3FF0000000000000;
	mov.f64 	%fd8365, 0d0000000000000000;
	mov.b32 	%r2427, 1;
$L__BB2_637:
	shl.b32 	%r1281, %r2427, 1;
	add.s32 	%r1282, %r1281, 3;
	add.s32 	%r1283, %r1281, 2;
	or.b32  	%r1284, %r1281, 1;
	cvt.rn.f64.u32 	%fd3493, %r2427;
	rcp.rn.f64 	%fd3494, %fd3493;
	add.f64 	%fd3495, %fd8365, %fd3494;
	div.rn.f64 	%fd3496, %fd913, %fd3493;
	mul.f64 	%fd3497, %fd8366, %fd3496;
	mul.f64 	%fd3498, %fd3497, %fd3497;
	mul.f64 	%fd3499, %fd913, %fd3498;
	mul.f64 	%fd3500, %fd913, %fd3499;
	mul.f64 	%fd3501, %fd913, %fd3500;
	mul.lo.s32 	%r1285, %r1282, %r1283;
	mad.lo.s32 	%r1286, %r1285, %r1281, %r1285;
	cvt.rn.f64.u32 	%fd3502, %r1286;
	div.rn.f64 	%fd3503, %fd3501, %fd3502;
	fma.rn.f64 	%fd3504, %fd987, %fd3503, %fd8367;
	cvt.rn.f64.u32 	%fd3505, %r1284;
	rcp.rn.f64 	%fd3506, %fd3505;
	mov.f64 	%fd3507, 0d3FE2788CFC6FB611;
	sub.f64 	%fd3508, %fd3507, %fd3506;
	cvt.rn.f64.u32 	%fd3509, %r1283;
	rcp.rn.f64 	%fd3510, %fd3509;
	sub.f64 	%fd3511, %fd3508, %fd3510;
	cvt.rn.f64.u32 	%fd3512, %r1282;
	rcp.rn.f64 	%fd3513, %fd3512;
	sub.f64 	%fd3514, %fd3511, %fd3513;
	sub.f64 	%fd3515, %fd3514, %fd3495;
	mul.f64 	%fd3516, %fd3515, 0d4020000000000000;
	fma.rn.f64 	%fd3517, %fd3503, %fd3516, %fd3504;
	sub.s32 	%r1287, %r1284, %r2427;
	add.s32 	%r1288, %r1281, 5;
	add.s32 	%r1289, %r1281, 4;
	cvt.rn.f64.u32 	%fd3518, %r1287;
	rcp.rn.f64 	%fd3519, %fd3518;
	add.f64 	%fd8365, %fd3495, %fd3519;
	div.rn.f64 	%fd3520, %fd913, %fd3518;
	mul.f64 	%fd8366, %fd3497, %fd3520;
	mul.f64 	%fd3521, %fd8366, %fd8366;
	mul.f64 	%fd3522, %fd913, %fd3521;
	mul.f64 	%fd3523, %fd913, %fd3522;
	mul.f64 	%fd3524, %fd913, %fd3523;
	mul.lo.s32 	%r1290, %r1288, %r1289;
	mul.lo.s32 	%r1291, %r1290, %r1282;
	cvt.rn.f64.u32 	%fd3525, %r1291;
	div.rn.f64 	%fd3526, %fd3524, %fd3525;
	fma.rn.f64 	%fd3527, %fd987, %fd3526, %fd3517;
	sub.f64 	%fd3528, %fd3507, %fd3513;
	cvt.rn.f64.u32 	%fd3529, %r1289;
	rcp.rn.f64 	%fd3530, %fd3529;
	sub.f64 	%fd3531, %fd3528, %fd3530;
	cvt.rn.f64.u32 	%fd3532, %r1288;
	rcp.rn.f64 	%fd3533, %fd3532;
	sub.f64 	%fd3534, %fd3531, %fd3533;
	sub.f64 	%fd3535, %fd3534, %fd8365;
	mul.f64 	%fd3536, %fd3535, 0d4020000000000000;
	fma.rn.f64 	%fd8367, %fd3526, %fd3536, %fd3527;
	sub.s32 	%r2427, %r1283, %r2427;
	add.s32 	%r1292, %r2427, -1;
	setp.ne.s32 	%p439, %r1292, %r20;
	@%p439 bra 	$L__BB2_637;
$L__BB2_638:
	setp.eq.s32 	%p440, %r19, 0;
	@%p440 bra 	$L__BB2_640;
	shl.b32 	%r1293, %r2427, 1;
	add.s32 	%r1294, %r1293, 3;
	add.s32 	%r1295, %r1293, 2;
	or.b32  	%r1296, %r1293, 1;
	cvt.rn.f64.u32 	%fd3537, %r2427;
	rcp.rn.f64 	%fd3538, %fd3537;
	add.f64 	%fd3539, %fd8365, %fd3538;
	div.rn.f64 	%fd3540, %fd913, %fd3537;
	mul.f64 	%fd3541, %fd8366, %fd3540;
	mul.f64 	%fd3542, %fd3541, %fd3541;
	mul.f64 	%fd3543, %fd913, %fd3542;
	mul.f64 	%fd3544, %fd913, %fd3543;
	mul.f64 	%fd3545, %fd913, %fd3544;
	mul.lo.s32 	%r1297, %r1294, %r1295;
	mad.lo.s32 	%r1298, %r1297, %r1293, %r1297;
	cvt.rn.f64.u32 	%fd3546, %r1298;
	div.rn.f64 	%fd3547, %fd3545, %fd3546;
	fma.rn.f64 	%fd3548, %fd987, %fd3547, %fd8367;
	cvt.rn.f64.u32 	%fd3549, %r1296;
	rcp.rn.f64 	%fd3550, %fd3549;
	mov.f64 	%fd3551, 0d3FE2788CFC6FB611;
	sub.f64 	%fd3552, %fd3551, %fd3550;
	cvt.rn.f64.u32 	%fd3553, %r1295;
	rcp.rn.f64 	%fd3554, %fd3553;
	sub.f64 	%fd3555, %fd3552, %fd3554;
	cvt.rn.f64.u32 	%fd3556, %r1294;
	rcp.rn.f64 	%fd3557, %fd3556;
	sub.f64 	%fd3558, %fd3555, %fd3557;
	sub.f64 	%fd3559, %fd3558, %fd3539;
	mul.f64 	%fd3560, %fd3559, 0d4020000000000000;
	fma.rn.f64 	%fd8367, %fd3547, %fd3560, %fd3548;
$L__BB2_640:
	fma.rn.f64 	%fd1000, %fd502, %fd8367, %fd876;
	mov.f64 	%fd8368, 0d0000000000000000;
	@%p150 bra 	$L__BB2_643;
	ld.global.f64 	%fd3861, [%rd9];
	mul.f64 	%fd3862, %fd3861, %fd3861;
	sub.f64 	%fd1001, %fd3862, %fd591;
	setp.leu.f64 	%p511, %fd1001, 0d0000000000000000;
	@%p511 bra 	$L__BB2_643;
	sqrt.rn.f64 	%fd8368, %fd1001;
$L__BB2_643:
	sub.f64 	%fd3863, %fd595, %fd8368;
	fma.rn.f64 	%fd1004, %fd3863, %fd8, %fd8331;
	mul.f64 	%fd1005, %fd1004, 0d3FE0000000000000;
	setp.leu.f64 	%p512, %fd1004, 0d4020000000000000;
	@%p512 bra 	$L__BB2_648;
	neg.f64 	%fd4240, %fd1004;
	fma.rn.f64 	%fd4241, %fd1004, 0dBFF71547652B82FE, 0d4338000000000000;
	{
	.reg .b32 %temp; 
	mov.b64 	{%r584, %temp}, %fd4241;
	}
	mov.f64 	%fd4242, 0dC338000000000000;
	add.rn.f64 	%fd4243, %fd4241, %fd4242;
	fma.rn.f64 	%fd4244, %fd4243, 0dBFE62E42FEFA39EF, %fd4240;
	fma.rn.f64 	%fd4245, %fd4243, 0dBC7ABC9E3B39803F, %fd4244;
	fma.rn.f64 	%fd4246, %fd4245, 0d3E5ADE1569CE2BDF, 0d3E928AF3FCA213EA;
	fma.rn.f64 	%fd4247, %fd4246, %fd4245, 0d3EC71DEE62401315;
	fma.rn.f64 	%fd4248, %fd4247, %fd4245, 0d3EFA01997C89EB71;
	fma.rn.f64 	%fd4249, %fd4248, %fd4245, 0d3F2A01A014761F65;
	fma.rn.f64 	%fd4250, %fd4249, %fd4245, 0d3F56C16C1852B7AF;
	fma.rn.f64 	%fd4251, %fd4250, %fd4245, 0d3F81111111122322;
	fma.rn.f64 	%fd4252, %fd4251, %fd4245, 0d3FA55555555502A1;
	fma.rn.f64 	%fd4253, %fd4252, %fd4245, 0d3FC5555555555511;
	fma.rn.f64 	%fd4254, %fd4253, %fd4245, 0d3FE000000000000B;
	fma.rn.f64 	%fd4255, %fd4254, %fd4245, 0d3FF0000000000000;
	fma.rn.f64 	%fd4256, %fd4255, %fd4245, 0d3FF0000000000000;
	{
	.reg .b32 %temp; 
	mov.b64 	{%r585, %temp}, %fd4256;
	}
	{
	.reg .b32 %temp; 
	mov.b64 	{%temp, %r586}, %fd4256;
	}
	shl.b32 	%r1476, %r584, 20;
	add.s32 	%r1477, %r1476, %r586;
	mov.b64 	%fd8369, {%r585, %r1477};
	{
	.reg .b32 %temp; 
	mov.b64 	{%temp, %r1478}, %fd4240;
	}
	mov.b32 	%f89, %r1478;
	abs.f32 	%f44, %f89;
	setp.lt.f32 	%p589, %f44, 0f4086232B;
	@%p589 bra 	$L__BB2_647;
	setp.geu.f32 	%p590, %f44, 0f40874800;
	mov.f64 	%fd8369, 0d0000000000000000;
	@%p590 bra 	$L__BB2_647;
	shr.u32 	%r1479, %r584, 31;
	add.s32 	%r1480, %r584, %r1479;
	shr.s32 	%r1481, %r1480, 1;
	shl.b32 	%r1482, %r1481, 20;
	add.s32 	%r1483, %r586, %r1482;
	mov.b64 	%fd4258, {%r585, %r1483};
	sub.s32 	%r1484, %r584, %r1481;
	shl.b32 	%r1485, %r1484, 20;
	add.s32 	%r1486, %r1485, 1072693248;
	mov.b32 	%r1487, 0;
	mov.b64 	%fd4259, {%r1487, %r1486};
	mul.f64 	%fd8369, %fd4259, %fd4258;
$L__BB2_647:
	mov.f64 	%fd4260, 0d3FF921F9F01B866E;
	div.rn.f64 	%fd4261, %fd4260, %fd1004;
	sqrt.rn.f64 	%fd4262, %fd4261;
	mul.f64 	%fd4263, %fd4262, %fd8369;
	mov.f64 	%fd4264, 0dBFFA000000000000;
	div.rn.f64 	%fd4265, %fd4264, %fd1004;
	add.f64 	%fd4266, %fd4265, 0d3FF0000000000000;
	mul.f64 	%fd4267, %fd1004, %fd1004;
	mov.f64 	%fd4268, 0d4014880000000000;
	div.rn.f64 	%fd4269, %fd4268, %fd4267;
	add.f64 	%fd4270, %fd4266, %fd4269;
	mul.f64 	%fd4271, %fd1004, %fd4267;
	mov.f64 	%fd4272, 0dC03629C000000000;
	div.rn.f64 	%fd4273, %fd4272, %fd4271;
	add.f64 	%fd4274, %fd4270, %fd4273;
	mul.f64 	%fd8404, %fd4274, %fd4263;
	bra.uni 	$L__BB2_700;
$L__BB2_648:
	setp.geu.f64 	%p513, %fd1004, 0d3FA999999999999A;
	@%p513 bra 	$L__BB2_687;
	setp.gt.u32 	%p522, %r8, 1082536910;
	mov.f64 	%fd8370, 0d7FF0000000000000;
	@%p522 bra 	$L__BB2_651;
	rcp.approx.ftz.f64 	%fd3978, %fd4;
	fma.rn.f64 	%fd3979, %fd5, %fd3978, 0d3FF0000000000000;
	fma.rn.f64 	%fd3980, %fd3979, %fd3979, %fd3979;
	fma.rn.f64 	%fd3981, %fd3980, %fd3978, %fd3978;
	fma.rn.f64 	%fd8370, %fd3981, 0d3FB0000000000000, %fd4;
$L__BB2_651:
	setp.leu.f64 	%p523, %fd13, 0d3FF0000000000000;
	add.f64 	%fd1012, %fd8370, %fd8370;
	mov.f64 	%fd8371, %fd13;
	@%p523 bra 	$L__BB2_653;
	setp.eq.f64 	%p524, %fd13, 0d7FF0000000000000;
	rcp.approx.ftz.f64 	%fd3982, %fd13;
	fma.rn.f64 	%fd3983, %fd14, %fd3982, 0d3FF0000000000000;
	fma.rn.f64 	%fd3984, %fd3983, %fd3983, %fd3983;
	fma.rn.f64 	%fd3985, %fd3984, %fd3982, %fd3982;
	selp.f64 	%fd8371, 0d0000000000000000, %fd3985, %p524;
$L__BB2_653:
	setp.gt.f64 	%p525, %fd13, 0d3FF0000000000000;
	setp.ltu.f64 	%p526, %fd3, 0d3FE4F92224DD2F1A;
	mul.f64 	%fd3987, %fd8371, %fd8371;
	fma.rn.f64 	%fd3988, %fd3987, 0dBEF53E1D2A25FF7E, 0d3F2D3B63DBB65B49;
	fma.rn.f64 	%fd3989, %fd3988, %fd3987, 0dBF5312788DDE082E;
	fma.rn.f64 	%fd3990, %fd3989, %fd3987, 0d3F6F9690C8249315;
	fma.rn.f64 	%fd3991, %fd3990, %fd3987, 0dBF82CF5AABC7CF0D;
	fma.rn.f64 	%fd3992, %fd3991, %fd3987, 0d3F9162B0B2A3BFDE;
	fma.rn.f64 	%fd3993, %fd3992, %fd3987, 0dBF9A7256FEB6FC6B;
	fma.rn.f64 	%fd3994, %fd3993, %fd3987, 0d3FA171560CE4A489;
	fma.rn.f64 	%fd3995, %fd3994, %fd3987, 0dBFA4F44D841450E4;
	fma.rn.f64 	%fd3996, %fd3995, %fd3987, 0d3FA7EE3D3F36BB95;
	fma.rn.f64 	%fd3997, %fd3996, %fd3987, 0dBFAAD32AE04A9FD1;
	fma.rn.f64 	%fd3998, %fd3997, %fd3987, 0d3FAE17813D66954F;
	fma.rn.f64 	%fd3999, %fd3998, %fd3987, 0dBFB11089CA9A5BCD;
	fma.rn.f64 	%fd4000, %fd3999, %fd3987, 0d3FB3B12B2DB51738;
	fma.rn.f64 	%fd4001, %fd4000, %fd3987, 0dBFB745D022F8DC5C;
	fma.rn.f64 	%fd4002, %fd4001, %fd3987, 0d3FBC71C709DFE927;
	fma.rn.f64 	%fd4003, %fd4002, %fd3987, 0dBFC2492491FA1744;
	fma.rn.f64 	%fd4004, %fd4003, %fd3987, 0d3FC99999999840D2;
	fma.rn.f64 	%fd4005, %fd4004, %fd3987, 0dBFD555555555544C;
	mul.f64 	%fd4006, %fd3987, %fd4005;
	fma.rn.f64 	%fd4007, %fd4006, %fd8371, %fd8371;
	mov.f64 	%fd4008, 0d3FF921FB54442D18;
	sub.f64 	%fd4009, %fd4008, %fd4007;
	selp.f64 	%fd4010, %fd4009, %fd4007, %p525;
	copysign.f64 	%fd1015, %fd11, %fd4010;
	div.rn.f64 	%fd4011, %fd12, %fd1012;
	div.rn.f64 	%fd4012, %fd4011, %fd1012;
	add.f64 	%fd1016, %fd4012, %fd1015;
	mov.f64 	%fd8372, 0dC2425481C98E8ABB;
	@%p526 bra 	$L__BB2_655;
	setp.gt.u32 	%p527, %r7, 1077088193;
	ex2.approx.ftz.f32 	%f85, %f1;
	cvt.f64.f32 	%fd4013, %f85;
	mov.f64 	%fd4014, 0d3FF0000000000000;
	sub.f64 	%fd4015, %fd4014, %fd4013;
	fma.rn.f64 	%fd4016, %fd6, %fd4013, %fd4015;
	mov.f64 	%fd4017, 0d4000000000000000;
	sub.f64 	%fd4018, %fd4017, %fd4016;
	rcp.approx.ftz.f64 	%fd4019, %fd4018;
	neg.f64 	%fd4020, %fd4018;
	fma.rn.f64 	%fd4021, %fd4020, %fd4019, 0d3FF0000000000000;
	fma.rn.f64 	%fd4022, %fd4021, %fd4021, %fd4021;
	fma.rn.f64 	%fd4023, %fd4022, %fd4019, %fd4019;
	fma.rn.f64 	%fd4024, %fd4023, 0dC000000000000000, 0d3FF0000000000000;
	abs.f64 	%fd4025, %fd4024;
	selp.f64 	%fd8372, 0d3FF0000000000000, %fd4025, %p527;
$L__BB2_655:
	mul.f64 	%fd4028, %fd1004, %fd8372;
	add.f64 	%fd4029, %fd1016, 0dBFE921F9F01B866E;
	sub.f64 	%fd4030, %fd4029, %fd4028;
	mul.f64 	%fd4031, %fd1004, %fd1004;
	add.f64 	%fd4032, %fd1015, 0dBFE921F9F01B866E;
	mul.f64 	%fd8374, %fd1004, %fd4031;
	mul.f64 	%fd4033, %fd8374, 0dC014000000000000;
	div.rn.f64 	%fd4034, %fd4033, 0d4018000000000000;
	fma.rn.f64 	%fd4035, %fd4031, %fd4032, %fd4034;
	add.f64 	%fd8404, %fd4035, %fd4030;
	mov.f64 	%fd8376, 0dBFF0000000000000;
	mov.f64 	%fd8375, 0d4018000000000000;
	mov.b32 	%r2429, 1;
	mov.b32 	%r2428, 2;
	mov.b32 	%r2430, 0;
$L__BB2_656:
	mov.u32 	%r589, %r2429;
	shr.u32 	%r590, %r589, 1;
	add.s32 	%r1413, %r589, 3;
	cvt.rn.f64.u32 	%fd4036, %r1413;
	mul.f64 	%fd8375, %fd8375, %fd4036;
	mul.f64 	%fd8374, %fd1004, %fd8374;
	and.b32  	%r1414, %r589, 1;
	setp.eq.b32 	%p528, %r1414, 1;
	not.pred 	%p529, %p528;
	@%p529 bra 	$L__BB2_667;
	and.b32  	%r591, %r589, 3;
	and.b32  	%r592, %r589, 2147483644;
	mov.f64 	%fd8393, 0d0000000000000000;
	mov.b32 	%r2431, 0;
$L__BB2_658:
	setp.lt.u32 	%p530, %r2430, 3;
	shl.b32 	%r1417, %r2431, 1;
	sub.s32 	%r1418, %r589, %r1417;
	cvt.rn.f64.s32 	%fd1028, %r1418;
	mul.f64 	%fd1029, %fd1028, 0d4014000000000000;
	sub.s32 	%r597, %r589, %r2431;
	mov.f64 	%fd8379, 0d3FF0000000000000;
	mov.b32 	%r2433, 1;
	@%p530 bra 	$L__BB2_661;
	mov.f64 	%fd8379, 0d3FF0000000000000;
	mov.b32 	%r2433, 1;
$L__BB2_660:
	cvt.rn.f64.u32 	%fd4040, %r2433;
	mul.f64 	%fd4041, %fd4040, 0d3FE0000000000000;
	mul.f64 	%fd4042, %fd8379, %fd4041;
	setp.gt.u32 	%p531, %r2433, %r2431;
	div.rn.f64 	%fd4043, %fd4042, %fd4040;
	selp.f64 	%fd4044, %fd4042, %fd4043, %p531;
	setp.gt.s32 	%p532, %r2433, %r597;
	div.rn.f64 	%fd4045, %fd4044, %fd4040;
	selp.f64 	%fd4046, %fd4044, %fd4045, %p532;
	add.s32 	%r1420, %r2433, 1;
	cvt.rn.f64.u32 	%fd4047, %r1420;
	mul.f64 	%fd4048, %fd4047, 0d3FE0000000000000;
	mul.f64 	%fd4049, %fd4046, %fd4048;
	setp.lt.u32 	%p533, %r2433, %r2431;
	div.rn.f64 	%fd4050, %fd4049, %fd4047;
	selp.f64 	%fd4051, %fd4050, %fd4049, %p533;
	setp.lt.s32 	%p534, %r2433, %r597;
	div.rn.f64 	%fd4052, %fd4051, %fd4047;
	selp.f64 	%fd4053, %fd4052, %fd4051, %p534;
	add.s32 	%r1421, %r2433, 2;
	cvt.rn.f64.u32 	%fd4054, %r1421;
	mul.f64 	%fd4055, %fd4054, 0d3FE0000000000000;
	mul.f64 	%fd4056, %fd4053, %fd4055;
	setp.gt.u32 	%p535, %r1421, %r2431;
	div.rn.f64 	%fd4057, %fd4056, %fd4054;
	selp.f64 	%fd4058, %fd4056, %fd4057, %p535;
	setp.gt.s32 	%p536, %r1421, %r597;
	div.rn.f64 	%fd4059, %fd4058, %fd4054;
	selp.f64 	%fd4060, %fd4058, %fd4059, %p536;
	add.s32 	%r1422, %r2433, 3;
	cvt.rn.f64.u32 	%fd4061, %r1422;
	mul.f64 	%fd4062, %fd4061, 0d3FE0000000000000;
	mul.f64 	%fd4063, %fd4060, %fd4062;
	setp.gt.u32 	%p537, %r1422, %r2431;
	div.rn.f64 	%fd4064, %fd4063, %fd4061;
	selp.f64 	%fd4065, %fd4063, %fd4064, %p537;
	setp.gt.s32 	%p538, %r1422, %r597;
	div.rn.f64 	%fd4066, %fd4065, %fd4061;
	selp.f64 	%fd8379, %fd4065, %fd4066, %p538;
	add.s32 	%r2433, %r2433, 4;
	setp.ne.s32 	%p539, %r1422, %r592;
	@%p539 bra 	$L__BB2_660;
$L__BB2_661:
	setp.eq.s32 	%p540, %r591, 1;
	cvt.rn.f64.u32 	%fd4067, %r2433;
	mul.f64 	%fd4068, %fd4067, 0d3FE0000000000000;
	mul.f64 	%fd4069, %fd8379, %fd4068;
	setp.gt.u32 	%p541, %r2433, %r2431;
	div.rn.f64 	%fd4070, %fd4069, %fd4067;
	selp.f64 	%fd4071, %fd4069, %fd4070, %p541;
	setp.gt.s32 	%p542, %r2433, %r597;
	div.rn.f64 	%fd4072, %fd4071, %fd4067;
	selp.f64 	%fd8380, %fd4071, %fd4072, %p542;
	@%p540 bra 	$L__BB2_663;
	add.s32 	%r1423, %r2433, 1;
	cvt.rn.f64.u32 	%fd4073, %r1423;
	mul.f64 	%fd4074, %fd4073, 0d3FE0000000000000;
	mul.f64 	%fd4075, %fd8380, %fd4074;
	setp.lt.u32 	%p543, %r2433, %r2431;
	div.rn.f64 	%fd4076, %fd4075, %fd4073;
	selp.f64 	%fd4077, %fd4076, %fd4075, %p543;
	setp.lt.s32 	%p544, %r2433, %r597;
	div.rn.f64 	%fd4078, %fd4077, %fd4073;
	selp.f64 	%fd4079, %fd4078, %fd4077, %p544;
	add.s32 	%r1424, %r2433, 2;
	cvt.rn.f64.u32 	%fd4080, %r1424;
	mul.f64 	%fd4081, %fd4080, 0d3FE0000000000000;
	mul.f64 	%fd4082, %fd4079, %fd4081;
	setp.gt.u32 	%p545, %r1424, %r2431;
	div.rn.f64 	%fd4083, %fd4082, %fd4080;
	selp.f64 	%fd4084, %fd4082, %fd4083, %p545;
	setp.gt.s32 	%p546, %r1424, %r597;
	div.rn.f64 	%fd4085, %fd4084, %fd4080;
	selp.f64 	%fd8380, %fd4084, %fd4085, %p546;
$L__BB2_663:
	fma.rn.f64 	%fd4086, %fd1029, 0d3FF71547652B82FE, 0d4338000000000000;
	{
	.reg .b32 %temp; 
	mov.b64 	{%r601, %temp}, %fd4086;
	}
	mov.f64 	%fd4087, 0dC338000000000000;
	add.rn.f64 	%fd4088, %fd4086, %fd4087;
	fma.rn.f64 	%fd4089, %fd4088, 0dBFE62E42FEFA39EF, %fd1029;
	fma.rn.f64 	%fd4090, %fd4088, 0dBC7ABC9E3B39803F, %fd4089;
	fma.rn.f64 	%fd4091, %fd4090, 0d3E5ADE1569CE2BDF, 0d3E928AF3FCA213EA;
	fma.rn.f64 	%fd4092, %fd4091, %fd4090, 0d3EC71DEE62401315;
	fma.rn.f64 	%fd4093, %fd4092, %fd4090, 0d3EFA01997C89EB71;
	fma.rn.f64 	%fd4094, %fd4093, %fd4090, 0d3F2A01A014761F65;
	fma.rn.f64 	%fd4095, %fd4094, %fd4090, 0d3F56C16C1852B7AF;
	fma.rn.f64 	%fd4096, %fd4095, %fd4090, 0d3F81111111122322;
	fma.rn.f64 	%fd4097, %fd4096, %fd4090, 0d3FA55555555502A1;
	fma.rn.f64 	%fd4098, %fd4097, %fd4090, 0d3FC5555555555511;
	fma.rn.f64 	%fd4099, %fd4098, %fd4090, 0d3FE000000000000B;
	fma.rn.f64 	%fd4100, %fd4099, %fd4090, 0d3FF0000000000000;
	fma.rn.f64 	%fd4101, %fd4100, %fd4090, 0d3FF0000000000000;
	{
	.reg .b32 %temp; 
	mov.b64 	{%r602, %temp}, %fd4101;
	}
	{
	.reg .b32 %temp; 
	mov.b64 	{%temp, %r603}, %fd4101;
	}
	shl.b32 	%r1425, %r601, 20;
	add.s32 	%r1426, %r1425, %r603;
	mov.b64 	%fd8381, {%r602, %r1426};
	{
	.reg .b32 %temp; 
	mov.b64 	{%temp, %r1427}, %fd1029;
	}
	mov.b32 	%f86, %r1427;
	abs.f32 	%f45, %f86;
	setp.lt.f32 	%p547, %f45, 0f4086232B;
	@%p547 bra 	$L__BB2_666;
	setp.lt.f64 	%p548, %fd1029, 0d0000000000000000;
	add.f64 	%fd4102, %fd1029, 0d7FF0000000000000;
	selp.f64 	%fd8381, 0d0000000000000000, %fd4102, %p548;
	setp.geu.f32 	%p549, %f45, 0f40874800;
	@%p549 bra 	$L__BB2_666;
	shr.u32 	%r1428, %r601, 31;
	add.s32 	%r1429, %r601, %r1428;
	shr.s32 	%r1430, %r1429, 1;
	shl.b32 	%r1431, %r1430, 20;
	add.s32 	%r1432, %r603, %r1431;
	mov.b64 	%fd4103, {%r602, %r1432};
	sub.s32 	%r1433, %r601, %r1430;
	shl.b32 	%r1434, %r1433, 20;
	add.s32 	%r1435, %r1434, 1072693248;
	mov.b32 	%r1436, 0;
	mov.b64 	%fd4104, {%r1436, %r1435};
	mul.f64 	%fd8381, %fd4104, %fd4103;
$L__BB2_666:
	add.f64 	%fd4105, %fd8381, 0dBFF0000000000000;
	mul.f64 	%fd4106, %fd8380, %fd4105;
	div.rn.f64 	%fd4107, %fd4106, %fd1028;
	add.f64 	%fd8393, %fd8393, %fd4107;
	add.s32 	%r2431, %r2431, 1;
	setp.eq.s32 	%p550, %r2431, %r2428;
	@%p550 bra 	$L__BB2_686;
	bra.uni 	$L__BB2_658;
$L__BB2_667:
	and.b32  	%r593, %r589, 2;
	and.b32  	%r594, %r589, 2147483644;
	max.u32 	%r595, %r590, 1;
	mov.f64 	%fd8382, 0d0000000000000000;
	mov.b32 	%r2434, 0;
$L__BB2_668:
	setp.lt.u32 	%p551, %r2430, 3;
	shl.b32 	%r1439, %r2434, 1;
	sub.s32 	%r1440, %r589, %r1439;
	cvt.rn.f64.s32 	%fd1042, %r1440;
	mul.f64 	%fd1043, %fd1042, 0d4014000000000000;
	sub.s32 	%r606, %r589, %r2434;
	mov.f64 	%fd8384, 0d3FF0000000000000;
	mov.b32 	%r2436, 1;
	@%p551 bra 	$L__BB2_671;
	mov.f64 	%fd8384, 0d3FF0000000000000;
	mov.b32 	%r2436, 1;
$L__BB2_670:
	cvt.rn.f64.u32 	%fd4112, %r2436;
	mul.f64 	%fd4113, %fd4112, 0d3FE0000000000000;
	mul.f64 	%fd4114, %fd8384, %fd4113;
	setp.gt.u32 	%p552, %r2436, %r2434;
	div.rn.f64 	%fd4115, %fd4114, %fd4112;
	selp.f64 	%fd4116, %fd4114, %fd4115, %p552;
	setp.gt.s32 	%p553, %r2436, %r606;
	div.rn.f64 	%fd4117, %fd4116, %fd4112;
	selp.f64 	%fd4118, %fd4116, %fd4117, %p553;
	add.s32 	%r1442, %r2436, 1;
	cvt.rn.f64.u32 	%fd4119, %r1442;
	mul.f64 	%fd4120, %fd4119, 0d3FE0000000000000;
	mul.f64 	%fd4121, %fd4118, %fd4120;
	setp.lt.u32 	%p554, %r2436, %r2434;
	div.rn.f64 	%fd4122, %fd4121, %fd4119;
	selp.f64 	%fd4123, %fd4122, %fd4121, %p554;
	setp.lt.s32 	%p555, %r2436, %r606;
	div.rn.f64 	%fd4124, %fd4123, %fd4119;
	selp.f64 	%fd4125, %fd4124, %fd4123, %p555;
	add.s32 	%r1443, %r2436, 2;
	cvt.rn.f64.u32 	%fd4126, %r1443;
	mul.f64 	%fd4127, %fd4126, 0d3FE0000000000000;
	mul.f64 	%fd4128, %fd4125, %fd4127;
	setp.gt.u32 	%p556, %r1443, %r2434;
	div.rn.f64 	%fd4129, %fd4128, %fd4126;
	selp.f64 	%fd4130, %fd4128, %fd4129, %p556;
	setp.gt.s32 	%p557, %r1443, %r606;
	div.rn.f64 	%fd4131, %fd4130, %fd4126;
	selp.f64 	%fd4132, %fd4130, %fd4131, %p557;
	add.s32 	%r1444, %r2436, 3;
	cvt.rn.f64.u32 	%fd4133, %r1444;
	mul.f64 	%fd4134, %fd4133, 0d3FE0000000000000;
	mul.f64 	%fd4135, %fd4132, %fd4134;
	setp.gt.u32 	%p558, %r1444, %r2434;
	div.rn.f64 	%fd4136, %fd4135, %fd4133;
	selp.f64 	%fd4137, %fd4135, %fd4136, %p558;
	setp.gt.s32 	%p559, %r1444, %r606;
	div.rn.f64 	%fd4138, %fd4137, %fd4133;
	selp.f64 	%fd8384, %fd4137, %fd4138, %p559;
	add.s32 	%r2436, %r2436, 4;
	setp.ne.s32 	%p560, %r1444, %r594;
	@%p560 bra 	$L__BB2_670;
$L__BB2_671:
	setp.eq.s32 	%p561, %r593, 0;
	@%p561 bra 	$L__BB2_673;
	cvt.rn.f64.u32 	%fd4139, %r2436;
	mul.f64 	%fd4140, %fd4139, 0d3FE0000000000000;
	mul.f64 	%fd4141, %fd8384, %fd4140;
	setp.gt.u32 	%p562, %r2436, %r2434;
	div.rn.f64 	%fd4142, %fd4141, %fd4139;
	selp.f64 	%fd4143, %fd4141, %fd4142, %p562;
	setp.gt.s32 	%p563, %r2436, %r606;
	div.rn.f64 	%fd4144, %fd4143, %fd4139;
	selp.f64 	%fd4145, %fd4143, %fd4144, %p563;
	add.s32 	%r1445, %r2436, 1;
	cvt.rn.f64.u32 	%fd4146, %r1445;
	mul.f64 	%fd4147, %fd4146, 0d3FE0000000000000;
	mul.f64 	%fd4148, %fd4145, %fd4147;
	setp.lt.u32 	%p564, %r2436, %r2434;
	div.rn.f64 	%fd4149, %fd4148, %fd4146;
	selp.f64 	%fd4150, %fd4149, %fd4148, %p564;
	setp.lt.s32 	%p565, %r2436, %r606;
	div.rn.f64 	%fd4151, %fd4150, %fd4146;
	selp.f64 	%fd8384, %fd4151, %fd4150, %p565;
$L__BB2_673:
	fma.rn.f64 	%fd4152, %fd1043, 0d3FF71547652B82FE, 0d4338000000000000;
	{
	.reg .b32 %temp; 
	mov.b64 	{%r610, %temp}, %fd4152;
	}
	mov.f64 	%fd4153, 0dC338000000000000;
	add.rn.f64 	%fd4154, %fd4152, %fd4153;
	fma.rn.f64 	%fd4155, %fd4154, 0dBFE62E42FEFA39EF, %fd1043;
	fma.rn.f64 	%fd4156, %fd4154, 0dBC7ABC9E3B39803F, %fd4155;
	fma.rn.f64 	%fd4157, %fd4156, 0d3E5ADE1569CE2BDF, 0d3E928AF3FCA213EA;
	fma.rn.f64 	%fd4158, %fd4157, %fd4156, 0d3EC71DEE62401315;
	fma.rn.f64 	%fd4159, %fd4158, %fd4156, 0d3EFA01997C89EB71;
	fma.rn.f64 	%fd4160, %fd4159, %fd4156, 0d3F2A01A014761F65;
	fma.rn.f64 	%fd4161, %fd4160, %fd4156, 0d3F56C16C1852B7AF;
	fma.rn.f64 	%fd4162, %fd4161, %fd4156, 0d3F81111111122322;
	fma.rn.f64 	%fd4163, %fd4162, %fd4156, 0d3FA55555555502A1;
	fma.rn.f64 	%fd4164, %fd4163, %fd4156, 0d3FC5555555555511;
	fma.rn.f64 	%fd4165, %fd4164, %fd4156, 0d3FE000000000000B;
	fma.rn.f64 	%fd4166, %fd4165, %fd4156, 0d3FF0000000000000;
	fma.rn.f64 	%fd4167, %fd4166, %fd4156, 0d3FF0000000000000;
	{
	.reg .b32 %temp; 
	mov.b64 	{%r611, %temp}, %fd4167;
	}
	{
	.reg .b32 %temp; 
	mov.b64 	{%temp, %r612}, %fd4167;
	}
	shl.b32 	%r1446, %r610, 20;
	add.s32 	%r1447, %r1446, %r612;
	mov.b64 	%fd8387, {%r611, %r1447};
	{
	.reg .b32 %temp; 
	mov.b64 	{%temp, %r1448}, %fd1043;
	}
	mov.b32 	%f87, %r1448;
	abs.f32 	%f46, %f87;
	setp.lt.f32 	%p566, %f46, 0f4086232B;
	@%p566 bra 	$L__BB2_676;
	setp.lt.f64 	%p567, %fd1043, 0d0000000000000000;
	add.f64 	%fd4168, %fd1043, 0d7FF0000000000000;
	selp.f64 	%fd8387, 0d0000000000000000, %fd4168, %p567;
	setp.geu.f32 	%p568, %f46, 0f40874800;
	@%p568 bra 	$L__BB2_676;
	shr.u32 	%r1449, %r610, 31;
	add.s32 	%r1450, %r610, %r1449;
	shr.s32 	%r1451, %r1450, 1;
	shl.b32 	%r1452, %r1451, 20;
	add.s32 	%r1453, %r612, %r1452;
	mov.b64 	%fd4169, {%r611, %r1453};
	sub.s32 	%r1454, %r610, %r1451;
	shl.b32 	%r1455, %r1454, 20;
	add.s32 	%r1456, %r1455, 1072693248;
	mov.b32 	%r1457, 0;
	mov.b64 	%fd4170, {%r1457, %r1456};
	mul.f64 	%fd8387, %fd4170, %fd4169;
$L__BB2_676:
	neg.f64 	%fd4171, %fd1043;
	fma.rn.f64 	%fd4172, %fd1043, 0dBFF71547652B82FE, 0d4338000000000000;
	{
	.reg .b32 %temp; 
	mov.b64 	{%r613, %temp}, %fd4172;
	}
	mov.f64 	%fd4173, 0dC338000000000000;
	add.rn.f64 	%fd4174, %fd4172, %fd4173;
	fma.rn.f64 	%fd4175, %fd4174, 0dBFE62E42FEFA39EF, %fd4171;
	fma.rn.f64 	%fd4176, %fd4174, 0dBC7ABC9E3B39803F, %fd4175;
	fma.rn.f64 	%fd4177, %fd4176, 0d3E5ADE1569CE2BDF, 0d3E928AF3FCA213EA;
	fma.rn.f64 	%fd4178, %fd4177, %fd4176, 0d3EC71DEE62401315;
	fma.rn.f64 	%fd4179, %fd4178, %fd4176, 0d3EFA01997C89EB71;
	fma.rn.f64 	%fd4180, %fd4179, %fd4176, 0d3F2A01A014761F65;
	fma.rn.f64 	%fd4181, %fd4180, %fd4176, 0d3F56C16C1852B7AF;
	fma.rn.f64 	%fd4182, %fd4181, %fd4176, 0d3F81111111122322;
	fma.rn.f64 	%fd4183, %fd4182, %fd4176, 0d3FA55555555502A1;
	fma.rn.f64 	%fd4184, %fd4183, %fd4176, 0d3FC5555555555511;
	fma.rn.f64 	%fd4185, %fd4184, %fd4176, 0d3FE000000000000B;
	fma.rn.f64 	%fd4186, %fd4185, %fd4176, 0d3FF0000000000000;
	fma.rn.f64 	%fd4187, %fd4186, %fd4176, 0d3FF0000000000000;
	{
	.reg .b32 %temp; 
	mov.b64 	{%r614, %temp}, %fd4187;
	}
	{
	.reg .b32 %temp; 
	mov.b64 	{%temp, %r615}, %fd4187;
	}
	shl.b32 	%r1458, %r613, 20;
	add.s32 	%r1459, %r1458, %r615;
	mov.b64 	%fd8388, {%r614, %r1459};
	{
	.reg .b32 %temp; 
	mov.b64 	{%temp, %r1460}, %fd4171;
	}
	mov.b32 	%f88, %r1460;
	abs.f32 	%f47, %f88;
	setp.lt.f32 	%p569, %f47, 0f4086232B;
	@%p569 bra 	$L__BB2_679;
	setp.gt.f64 	%p570, %fd1043, 0d0000000000000000;
	mov.f64 	%fd4188, 0d7FF0000000000000;
	sub.f64 	%fd4189, %fd4188, %fd1043;
	selp.f64 	%fd8388, 0d0000000000000000, %fd4189, %p570;
	setp.geu.f32 	%p571, %f47, 0f40874800;
	@%p571 bra 	$L__BB2_679;
	shr.u32 	%r1461, %r613, 31;
	add.s32 	%r1462, %r613, %r1461;
	shr.s32 	%r1463, %r1462, 1;
	shl.b32 	%r1464, %r1463, 20;
	add.s32 	%r1465, %r615, %r1464;
	mov.b64 	%fd4190, {%r614, %r1465};
	sub.s32 	%r1466, %r613, %r1463;
	shl.b32 	%r1467, %r1466, 20;
	add.s32 	%r1468, %r1467, 1072693248;
	mov.b32 	%r1469, 0;
	mov.b64 	%fd4191, {%r1469, %r1468};
	mul.f64 	%fd8388, %fd4191, %fd4190;
$L__BB2_679:
	sub.f64 	%fd4192, %fd8387, %fd8388;
	mul.f64 	%fd4193, %fd8384, %fd4192;
	div.rn.f64 	%fd4194, %fd4193, %fd1042;
	add.f64 	%fd8382, %fd8382, %fd4194;
	add.s32 	%r2434, %r2434, 1;
	setp.ne.s32 	%p572, %r2434, %r595;
	@%p572 bra 	$L__BB2_668;
	sub.s32 	%r617, %r589, %r590;
	mov.f64 	%fd8390, 0d3FF0000000000000;
	mov.b32 	%r2438, 1;
	@%p551 bra 	$L__BB2_683;
	mov.f64 	%fd8390, 0d3FF0000000000000;
	mov.b32 	%r2438, 1;
$L__BB2_682:
	cvt.rn.f64.u32 	%fd4198, %r2438;
	mul.f64 	%fd4199, %fd4198, 0d3FE0000000000000;
	mul.f64 	%fd4200, %fd8390, %fd4199;
	setp.gt.u32 	%p574, %r2438, %r590;
	div.rn.f64 	%fd4201, %fd4200, %fd4198;
	selp.f64 	%fd4202, %fd4200, %fd4201, %p574;
	setp.gt.s32 	%p575, %r2438, %r617;
	div.rn.f64 	%fd4203, %fd4202, %fd4198;
	selp.f64 	%fd4204, %fd4202, %fd4203, %p575;
	add.s32 	%r1472, %r2438, 1;
	cvt.rn.f64.u32 	%fd4205, %r1472;
	mul.f64 	%fd4206, %fd4205, 0d3FE0000000000000;
	mul.f64 	%fd4207, %fd4204, %fd4206;
	setp.lt.u32 	%p576, %r2438, %r590;
	div.rn.f64 	%fd4208, %fd4207, %fd4205;
	selp.f64 	%fd4209, %fd4208, %fd4207, %p576;
	setp.lt.s32 	%p577, %r2438, %r617;
	div.rn.f64 	%fd4210, %fd4209, %fd4205;
	selp.f64 	%fd4211, %fd4210, %fd4209, %p577;
	add.s32 	%r1473, %r2438, 2;
	cvt.rn.f64.u32 	%fd4212, %r1473;
	mul.f64 	%fd4213, %fd4212, 0d3FE0000000000000;
	mul.f64 	%fd4214, %fd4211, %fd4213;
	setp.gt.u32 	%p578, %r1473, %r590;
	div.rn.f64 	%fd4215, %fd4214, %fd4212;
	selp.f64 	%fd4216, %fd4214, %fd4215, %p578;
	setp.gt.s32 	%p579, %r1473, %r617;
	div.rn.f64 	%fd4217, %fd4216, %fd4212;
	selp.f64 	%fd4218, %fd4216, %fd4217, %p579;
	add.s32 	%r1474, %r2438, 3;
	cvt.rn.f64.u32 	%fd4219, %r1474;
	mul.f64 	%fd4220, %fd4219, 0d3FE0000000000000;
	mul.f64 	%fd4221, %fd4218, %fd4220;
	setp.gt.u32 	%p580, %r1474, %r590;
	div.rn.f64 	%fd4222, %fd4221, %fd4219;
	selp.f64 	%fd4223, %fd4221, %fd4222, %p580;
	setp.gt.s32 	%p581, %r1474, %r617;
	div.rn.f64 	%fd4224, %fd4223, %fd4219;
	selp.f64 	%fd8390, %fd4223, %fd4224, %p581;
	add.s32 	%r2438, %r2438, 4;
	setp.ne.s32 	%p582, %r1474, %r594;
	@%p582 bra 	$L__BB2_682;
$L__BB2_683:
	@%p561 bra 	$L__BB2_685;
	cvt.rn.f64.u32 	%fd4225, %r2438;
	mul.f64 	%fd4226, %fd4225, 0d3FE0000000000000;
	mul.f64 	%fd4227, %fd8390, %fd4226;
	setp.gt.u32 	%p584, %r2438, %r590;
	div.rn.f64 	%fd4228, %fd4227, %fd4225;
	selp.f64 	%fd4229, %fd4227, %fd4228, %p584;
	setp.gt.s32 	%p585, %r2438, %r617;
	div.rn.f64 	%fd4230, %fd4229, %fd4225;
	selp.f64 	%fd4231, %fd4229, %fd4230, %p585;
	add.s32 	%r1475, %r2438, 1;
	cvt.rn.f64.u32 	%fd4232, %r1475;
	mul.f64 	%fd4233, %fd4232, 0d3FE0000000000000;
	mul.f64 	%fd4234, %fd4231, %fd4233;
	setp.lt.u32 	%p586, %r2438, %r590;
	div.rn.f64 	%fd4235, %fd4234, %fd4232;
	selp.f64 	%fd4236, %fd4235, %fd4234, %p586;
	setp.lt.s32 	%p587, %r2438, %r617;
	div.rn.f64 	%fd4237, %fd4236, %fd4232;
	selp.f64 	%fd8390, %fd4237, %fd4236, %p587;
$L__BB2_685:
	fma.rn.f64 	%fd8393, %fd8390, 0d4014000000000000, %fd8382;
$L__BB2_686:
	div.rn.f64 	%fd4238, %fd8374, %fd8375;
	mul.f64 	%fd4239, %fd8376, %fd4238;
	fma.rn.f64 	%fd8404, %fd4239, %fd8393, %fd8404;
	neg.f64 	%fd8376, %fd8376;
	add.s32 	%r2429, %r589, 1;
	add.s32 	%r2428, %r589, 2;
	setp.eq.s32 	%p588, %r2428, 12;
	mov.u32 	%r2430, %r589;
	@%p588 bra 	$L__BB2_700;
	bra.uni 	$L__BB2_656;
$L__BB2_687:
	mov.f64 	%fd3864, 0d3FE921FB54442D18;
	sub.f64 	%fd3865, %fd3864, %fd1004;
	mul.f64 	%fd3866, %fd1004, 0d3FE921FB54442D18;
	fma.rn.f64 	%fd3867, %fd1004, %fd3866, %fd3865;
	mul.f64 	%fd3868, %fd1004, 0dBFCACC13C97CA310;
	mul.f64 	%fd3869, %fd1004, %fd3868;
	fma.rn.f64 	%fd1069, %fd1004, %fd3869, %fd3867;
	mul.f64 	%fd3870, %fd1004, %fd1004;
	mul.f64 	%fd1070, %fd1004, %fd3870;
	{
	.reg .b32 %temp; 
	mov.b64 	{%temp, %r2439}, %fd1005;
	}
	{
	.reg .b32 %temp; 
	mov.b64 	{%r2440, %temp}, %fd1005;
	}
	setp.gt.s32 	%p514, %r2439, 1048575;
	mov.b32 	%r2441, -1023;
	mov.f64 	%fd8394, %fd1005;
	@%p514 bra 	$L__BB2_689;
	mul.f64 	%fd8394, %fd1005, 0d4350000000000000;
	{
	.reg .b32 %temp; 
	mov.b64 	{%temp, %r2439}, %fd8394;
	}
	{
	.reg .b32 %temp; 
	mov.b64 	{%r2440, %temp}, %fd8394;
	}
	mov.b32 	%r2441, -1077;
$L__BB2_689:
	add.s32 	%r1379, %r2439, -1;
	setp.gt.u32 	%p515, %r1379, 2146435070;
	@%p515 bra 	$L__BB2_693;
	shr.u32 	%r1382, %r2439, 20;
	add.s32 	%r2442, %r2441, %r1382;
	and.b32  	%r1383, %r2439, 1048575;
	or.b32  	%r1384, %r1383, 1072693248;
	mov.b64 	%fd8395, {%r2440, %r1384};
	setp.lt.u32 	%p517, %r1384, 1073127583;
	@%p517 bra 	$L__BB2_692;
	{
	.reg .b32 %temp; 
	mov.b64 	{%r1385, %temp}, %fd8395;
	}
	{
	.reg .b32 %temp; 
	mov.b64 	{%temp, %r1386}, %fd8395;
	}
	add.s32 	%r1387, %r1386, -1048576;
	mov.b64 	%fd8395, {%r1385, %r1387};
	add.s32 	%r2442, %r2442, 1;
$L__BB2_692:
	add.f64 	%fd3872, %fd8395, 0dBFF0000000000000;
	add.f64 	%fd3873, %fd8395, 0d3FF0000000000000;
	rcp.approx.ftz.f64 	%fd3874, %fd3873;
	neg.f64 	%fd3875, %fd3873;
	fma.rn.f64 	%fd3876, %fd3875, %fd3874, 0d3FF0000000000000;
	fma.rn.f64 	%fd3877, %fd3876, %fd3876, %fd3876;
	fma.rn.f64 	%fd3878, %fd3877, %fd3874, %fd3874;
	mul.f64 	%fd3879, %fd3872, %fd3878;
	fma.rn.f64 	%fd3880, %fd3872, %fd3878, %fd3879;
	mul.f64 	%fd3881, %fd3880, %fd3880;
	fma.rn.f64 	%fd3882, %fd3881, 0d3EB1380B3AE80F1E, 0d3ED0EE258B7A8B04;
	fma.rn.f64 	%fd3883, %fd3882, %fd3881, 0d3EF3B2669F02676F;
	fma.rn.f64 	%fd3884, %fd3883, %fd3881, 0d3F1745CBA9AB0956;
	fma.rn.f64 	%fd3885, %fd3884, %fd3881, 0d3F3C71C72D1B5154;
	fma.rn.f64 	%fd3886, %fd3885, %fd3881, 0d3F624924923BE72D;
	fma.rn.f64 	%fd3887, %fd3886, %fd3881, 0d3F8999999999A3C4;
	fma.rn.f64 	%fd3888, %fd3887, %fd3881, 0d3FB5555555555554;
	sub.f64 	%fd3889, %fd3872, %fd3880;
	add.f64 	%fd3890, %fd3889, %fd3889;
	neg.f64 	%fd3891, %fd3880;
	fma.rn.f64 	%fd3892, %fd3891, %fd3872, %fd3890;
	mul.f64 	%fd3893, %fd3878, %fd3892;
	mul.f64 	%fd3894, %fd3881, %fd3888;
	fma.rn.f64 	%fd3895, %fd3894, %fd3880, %fd3893;
	xor.b32  	%r1388, %r2442, -2147483648;
	mov.b32 	%r1389, 1127219200;
	mov.b64 	%fd3896, {%r1388, %r1389};
	sub.f64 	%fd3897, %fd3896, %fd2;
	fma.rn.f64 	%fd3898, %fd3897, 0d3FE62E42FEFA39EF, %fd3880;
	fma.rn.f64 	%fd3899, %fd3897, 0dBFE62E42FEFA39EF, %fd3898;
	sub.f64 	%fd3900, %fd3899, %fd3880;
	sub.f64 	%fd3901, %fd3895, %fd3900;
	fma.rn.f64 	%fd3902, %fd3897, 0d3C7ABC9E3B39803F, %fd3901;
	add.f64 	%fd8396, %fd3898, %fd3902;
	bra.uni 	$L__BB2_694;
$L__BB2_693:
	fma.rn.f64 	%fd3871, %fd8394, 0d7FF0000000000000, 0d7FF0000000000000;
	{
	.reg .b32 %temp; 
	mov.b64 	{%temp, %r1380}, %fd8394;
	}
	and.b32  	%r1381, %r1380, 2147483647;
	setp.eq.s32 	%p516, %r1381, 0;
	selp.f64 	%fd8396, 0dFFF0000000000000, %fd3871, %p516;
$L__BB2_694:
	setp.lt.s32 	%p518, %r744, 1;
	div.rn.f64 	%fd3903, %fd1070, 0d4018000000000000;
	fma.rn.f64 	%fd8404, %fd3903, %fd8396, %fd1069;
	@%p518 bra 	$L__BB2_700;
	setp.eq.s32 	%p519, %r15, 0;
	mul.f64 	%fd1080, %fd8396, 0d4020000000000000;
	mov.f64 	%fd8403, 0d3FF0000000000000;
	mov.f64 	%fd8402, 0d0000000000000000;
	mov.b32 	%r2444, 1;
	@%p519 bra 	$L__BB2_698;
	mov.f64 	%fd8403, 0d3FF0000000000000;
	mov.f64 	%fd8402, 0d0000000000000000;
	mov.b32 	%r2444, 1;
$L__BB2_697:
	shl.b32 	%r1392, %r2444, 1;
	add.s32 	%r1393, %r1392, 3;
	add.s32 	%r1394, %r1392, 2;
	or.b32  	%r1395, %r1392, 1;
	cvt.rn.f64.u32 	%fd3909, %r2444;
	rcp.rn.f64 	%fd3910, %fd3909;
	add.f64 	%fd3911, %fd8402, %fd3910;
	div.rn.f64 	%fd3912, %fd1005, %fd3909;
	mul.f64 	%fd3913, %fd8403, %fd3912;
	mul.f64 	%fd3914, %fd3913, %fd3913;
	mul.f64 	%fd3915, %fd1005, %fd3914;
	mul.f64 	%fd3916, %fd1005, %fd3915;
	mul.f64 	%fd3917, %fd1005, %fd3916;
	mul.lo.s32 	%r1396, %r1393, %r1394;
	mad.lo.s32 	%r1397, %r1396, %r1392, %r1396;
	cvt.rn.f64.u32 	%fd3918, %r1397;
	div.rn.f64 	%fd3919, %fd3917, %fd3918;
	fma.rn.f64 	%fd3920, %fd1080, %fd3919, %fd8404;
	cvt.rn.f64.u32 	%fd3921, %r1395;
	rcp.rn.f64 	%fd3922, %fd3921;
	mov.f64 	%fd3923, 0d3FE2788CFC6FB611;
	sub.f64 	%fd3924, %fd3923, %fd3922;
	cvt.rn.f64.u32 	%fd3925, %r1394;
	rcp.rn.f64 	%fd3926, %fd3925;
	sub.f64 	%fd3927, %fd3924, %fd3926;
	cvt.rn.f64.u32 	%fd3928, %r1393;
	rcp.rn.f64 	%fd3929, %fd3928;
	sub.f64 	%fd3930, %fd3927, %fd3929;
	sub.f64 	%fd3931, %fd3930, %fd3911;
	mul.f64 	%fd3932, %fd3931, 0d4020000000000000;
	fma.rn.f64 	%fd3933, %fd3919, %fd3932, %fd3920;
	sub.s32 	%r1398, %r1395, %r2444;
	add.s32 	%r1399, %r1392, 5;
	add.s32 	%r1400, %r1392, 4;
	cvt.rn.f64.u32 	%fd3934, %r1398;
	rcp.rn.f64 	%fd3935, %fd3934;
	add.f64 	%fd8402, %fd3911, %fd3935;
	div.rn.f64 	%fd3936, %fd1005, %fd3934;
	mul.f64 	%fd8403, %fd3913, %fd3936;
	mul.f64 	%fd3937, %fd8403, %fd8403;
	mul.f64 	%fd3938, %fd1005, %fd3937;
	mul.f64 	%fd3939, %fd1005, %fd3938;
	mul.f64 	%fd3940, %fd1005, %fd3939;
	mul.lo.s32 	%r1401, %r1399, %r1400;
	mul.lo.s32 	%r1402, %r1401, %r1393;
	cvt.rn.f64.u32 	%fd3941, %r1402;
	div.rn.f64 	%fd3942, %fd3940, %fd3941;
	fma.rn.f64 	%fd3943, %fd1080, %fd3942, %fd3933;
	sub.f64 	%fd3944, %fd3923, %fd3929;
	cvt.rn.f64.u32 	%fd3945, %r1400;
	rcp.rn.f64 	%fd3946, %fd3945;
	sub.f64 	%fd3947, %fd3944, %fd3946;
	cvt.rn.f64.u32 	%fd3948, %r1399;
	rcp.rn.f64 	%fd3949, %fd3948;
	sub.f64 	%fd3950, %fd3947, %fd3949;
	sub.f64 	%fd3951, %fd3950, %fd8402;
	mul.f64 	%fd3952, %fd3951, 0d4020000000000000;
	fma.rn.f64 	%fd8404, %fd3942, %fd3952, %fd3943;
	sub.s32 	%r2444, %r1394, %r2444;
	add.s32 	%r1403, %r2444, -1;
	setp.ne.s32 	%p520, %r1403, %r20;
	@%p520 bra 	$L__BB2_697;
$L__BB2_698:
	setp.eq.s32 	%p521, %r19, 0;
	@%p521 bra 	$L__BB2_700;
	shl.b32 	%r1404, %r2444, 1;
	add.s32 	%r1405, %r1404, 3;
	add.s32 	%r1406, %r1404, 2;
	or.b32  	%r1407, %r1404, 1;
	cvt.rn.f64.u32 	%fd3953, %r2444;
	rcp.rn.f64 	%fd3954, %fd3953;
	add.f64 	%fd3955, %fd8402, %fd3954;
	div.rn.f64 	%fd3956, %fd1005, %fd3953;
	mul.f64 	%fd3957, %fd8403, %fd3956;
	mul.f64 	%fd3958, %fd3957, %fd3957;
	mul.f64 	%fd3959, %fd1005, %fd3958;
	mul.f64 	%fd3960, %fd1005, %fd3959;
	mul.f64 	%fd3961, %fd1005, %fd3960;
	mul.lo.s32 	%r1408, %r1405, %r1406;
	mad.lo.s32 	%r1409, %r1408, %r1404, %r1408;
	cvt.rn.f64.u32 	%fd3962, %r1409;
	div.rn.f64 	%fd3963, %fd3961, %fd3962;
	fma.rn.f64 	%fd3964, %fd1080, %fd3963, %fd8404;
	cvt.rn.f64.u32 	%fd3965, %r1407;
	rcp.rn.f64 	%fd3966, %fd3965;
	mov.f64 	%fd3967, 0d3FE2788CFC6FB611;
	sub.f64 	%fd3968, %fd3967, %fd3966;
	cvt.rn.f64.u32 	%fd3969, %r1406;
	rcp.rn.f64 	%fd3970, %fd3969;
	sub.f64 	%fd3971, %fd3968, %fd3970;
	cvt.rn.f64.u32 	%fd3972, %r1405;
	rcp.rn.f64 	%fd3973, %fd3972;
	sub.f64 	%fd3974, %fd3971, %fd3973;
	sub.f64 	%fd3975, %fd3974, %fd3955;
	mul.f64 	%fd3976, %fd3975, 0d4020000000000000;
	fma.rn.f64 	%fd8404, %fd3963, %fd3976, %fd3964;
$L__BB2_700:
	mul.f64 	%fd4276, %fd502, %fd8404;
	sub.f64 	%fd1093, %fd1000, %fd4276;
	mov.f64 	%fd8405, 0d0000000000000000;
	@%p232 bra 	$L__BB2_703;
	ld.global.f64 	%fd4278, [%rd11];
	mul.f64 	%fd4279, %fd4278, %fd4278;
	sub.f64 	%fd1094, %fd4279, %fd591;
	setp.leu.f64 	%p592, %fd1094, 0d0000000000000000;
	@%p592 bra 	$L__BB2_703;
	sqrt.rn.f64 	%fd8405, %fd1094;
$L__BB2_703:
	sub.f64 	%fd4280, %fd689, %fd8405;
	fma.rn.f64 	%fd1097, %fd4280, %fd10, %fd8331;
	mul.f64 	%fd1098, %fd1097, 0d3FE0000000000000;
	setp.leu.f64 	%p593, %fd1097, 0d4020000000000000;
	@%p593 bra 	$L__BB2_708;
	neg.f64 	%fd4657, %fd1097;
	fma.rn.f64 	%fd4658, %fd1097, 0dBFF71547652B82FE, 0d4338000000000000;
	{
	.reg .b32 %temp; 
	mov.b64 	{%r636, %temp}, %fd4658;
	}
	mov.f64 	%fd4659, 0dC338000000000000;
	add.rn.f64 	%fd4660, %fd4658, %fd4659;
	fma.rn.f64 	%fd4661, %fd4660, 0dBFE62E42FEFA39EF, %fd4657;
	fma.rn.f64 	%fd4662, %fd4660, 0dBC7ABC9E3B39803F, %fd4661;
	fma.rn.f64 	%fd4663, %fd4662, 0d3E5ADE1569CE2BDF, 0d3E928AF3FCA213EA;
	fma.rn.f64 	%fd4664, %fd4663, %fd4662, 0d3EC71DEE62401315;
	fma.rn.f64 	%fd4665, %fd4664, %fd4662, 0d3EFA01997C89EB71;
	fma.rn.f64 	%fd4666, %fd4665, %fd4662, 0d3F2A01A014761F65;
	fma.rn.f64 	%fd4667, %fd4666, %fd4662, 0d3F56C16C1852B7AF;
	fma.rn.f64 	%fd4668, %fd4667, %fd4662, 0d3F81111111122322;
	fma.rn.f64 	%fd4669, %fd4668, %fd4662, 0d3FA55555555502A1;
	fma.rn.f64 	%fd4670, %fd4669, %fd4662, 0d3FC5555555555511;
	fma.rn.f64 	%fd4671, %fd4670, %fd4662, 0d3FE000000000000B;
	fma.rn.f64 	%fd4672, %fd4671, %fd4662, 0d3FF0000000000000;
	fma.rn.f64 	%fd4673, %fd4672, %fd4662, 0d3FF0000000000000;
	{
	.reg .b32 %temp; 
	mov.b64 	{%r637, %temp}, %fd4673;
	}
	{
	.reg .b32 %temp; 
	mov.b64 	{%temp, %r638}, %fd4673;
	}
	shl.b32 	%r1587, %r636, 20;
	add.s32 	%r1588, %r1587, %r638;
	mov.b64 	%fd8406, {%r637, %r1588};
	{
	.reg .b32 %temp; 
	mov.b64 	{%temp, %r1589}, %fd4657;
	}
	mov.b32 	%f94, %r1589;
	abs.f32 	%f48, %f94;
	setp.lt.f32 	%p670, %f48, 0f4086232B;
	@%p670 bra 	$L__BB2_707;
	setp.geu.f32 	%p671, %f48, 0f40874800;
	mov.f64 	%fd8406, 0d0000000000000000;
	@%p671 bra 	$L__BB2_707;
	shr.u32 	%r1590, %r636, 31;
	add.s32 	%r1591, %r636, %r1590;
	shr.s32 	%r1592, %r1591, 1;
	shl.b32 	%r1593, %r1592, 20;
	add.s32 	%r1594, %r638, %r1593;
	mov.b64 	%fd4675, {%r637, %r1594};
	sub.s32 	%r1595, %r636, %r1592;
	shl.b32 	%r1596, %r1595, 20;
	add.s32 	%r1597, %r1596, 1072693248;
	mov.b32 	%r1598, 0;
	mov.b64 	%fd4676, {%r1598, %r1597};
	mul.f64 	%fd8406, %fd4676, %fd4675;
$L__BB2_707:
	mov.f64 	%fd4677, 0d3FF921F9F01B866E;
	div.rn.f64 	%fd4678, %fd4677, %fd1097;
	sqrt.rn.f64 	%fd4679, %fd4678;
	mul.f64 	%fd4680, %fd4679, %fd8406;
	mov.f64 	%fd4681, 0dBFFA000000000000;
	div.rn.f64 	%fd4682, %fd4681, %fd1097;
	add.f64 	%fd4683, %fd4682, 0d3FF0000000000000;
	mul.f64 	%fd4684, %fd1097, %fd1097;
	mov.f64 	%fd4685, 0d4014880000000000;
	div.rn.f64 	%fd4686, %fd4685, %fd4684;
	add.f64 	%fd4687, %fd4683, %fd4686;
	mul.f64 	%fd4688, %fd1097, %fd4684;
	mov.f64 	%fd4689, 0dC03629C000000000;
	div.rn.f64 	%fd4690, %fd4689, %fd4688;
	add.f64 	%fd4691, %fd4687, %fd4690;
	mul.f64 	%fd8441, %fd4691, %fd4680;
	bra.uni 	$L__BB2_760;
$L__BB2_708:
	setp.geu.f64 	%p594, %fd1097, 0d3FA999999999999A;
	@%p594 bra 	$L__BB2_747;
	setp.gt.u32 	%p603, %r8, 1082536910;
	mov.f64 	%fd8407, 0d7FF0000000000000;
	@%p603 bra 	$L__BB2_711;
	rcp.approx.ftz.f64 	%fd4395, %fd4;
	fma.rn.f64 	%fd4396, %fd5, %fd4395, 0d3FF0000000000000;
	fma.rn.f64 	%fd4397, %fd4396, %fd4396, %fd4396;
	fma.rn.f64 	%fd4398, %fd4397, %fd4395, %fd4395;
	fma.rn.f64 	%fd8407, %fd4398, 0d3FB0000000000000, %fd4;
$L__BB2_711:
	setp.leu.f64 	%p604, %fd13, 0d3FF0000000000000;
	add.f64 	%fd1105, %fd8407, %fd8407;
	mov.f64 	%fd8408, %fd13;
	@%p604 bra 	$L__BB2_713;
	setp.eq.f64 	%p605, %fd13, 0d7FF0000000000000;
	rcp.approx.ftz.f64 	%fd4399, %fd13;
	fma.rn.f64 	%fd4400, %fd14, %fd4399, 0d3FF0000000000000;
	fma.rn.f64 	%fd4401, %fd4400, %fd4400, %fd4400;
	fma.rn.f64 	%fd4402, %fd4401, %fd4399, %fd4399;
	selp.f64 	%fd8408, 0d0000000000000000, %fd4402, %p605;
$L__BB2_713:
	setp.gt.f64 	%p606, %fd13, 0d3FF0000000000000;
	setp.ltu.f64 	%p607, %fd3, 0d3FE4F92224DD2F1A;
	mul.f64 	%fd4404, %fd8408, %fd8408;
	fma.rn.f64 	%fd4405, %fd4404, 0dBEF53E1D2A25FF7E, 0d3F2D3B63DBB65B49;
	fma.rn.f64 	%fd4406, %fd4405, %fd4404, 0dBF5312788DDE082E;
	fma.rn.f64 	%fd4407, %fd4406, %fd4404, 0d3F6F9690C8249315;
	fma.rn.f64 	%fd4408, %fd4407, %fd4404, 0dBF82CF5AABC7CF0D;
	fma.rn.f64 	%fd4409, %fd4408, %fd4404, 0d3F9162B0B2A3BFDE;
	fma.rn.f64 	%fd4410, %fd4409, %fd4404, 0dBF9A7256FEB6FC6B;
	fma.rn.f64 	%fd4411, %fd4410, %fd4404, 0d3FA171560CE4A489;
	fma.rn.f64 	%fd4412, %fd4411, %fd4404, 0dBFA4F44D841450E4;
	fma.rn.f64 	%fd4413, %fd4412, %fd4404, 0d3FA7EE3D3F36BB95;
	fma.rn.f64 	%fd4414, %fd4413, %fd4404, 0dBFAAD32AE04A9FD1;
	fma.rn.f64 	%fd4415, %fd4414, %fd4404, 0d3FAE17813D66954F;
	fma.rn.f64 	%fd4416, %fd4415, %fd4404, 0dBFB11089CA9A5BCD;
	fma.rn.f64 	%fd4417, %fd4416, %fd4404, 0d3FB3B12B2DB51738;
	fma.rn.f64 	%fd4418, %fd4417, %fd4404, 0dBFB745D022F8DC5C;
	fma.rn.f64 	%fd4419, %fd4418, %fd4404, 0d3FBC71C709DFE927;
	fma.rn.f64 	%fd4420, %fd4419, %fd4404, 0dBFC2492491FA1744;
	fma.rn.f64 	%fd4421, %fd4420, %fd4404, 0d3FC99999999840D2;
	fma.rn.f64 	%fd4422, %fd4421, %fd4404, 0dBFD555555555544C;
	mul.f64 	%fd4423, %fd4404, %fd4422;
	fma.rn.f64 	%fd4424, %fd4423, %fd8408, %fd8408;
	mov.f64 	%fd4425, 0d3FF921FB54442D18;
	sub.f64 	%fd4426, %fd4425, %fd4424;
	selp.f64 	%fd4427, %fd4426, %fd4424, %p606;
	copysign.f64 	%fd1108, %fd11, %fd4427;
	div.rn.f64 	%fd4428, %fd12, %fd1105;
	div.rn.f64 	%fd4429, %fd4428, %fd1105;
	add.f64 	%fd1109, %fd4429, %fd1108;
	mov.f64 	%fd8409, 0dC2425481C98E8ABB;
	@%p607 bra 	$L__BB2_715;
	setp.gt.u32 	%p608, %r7, 1077088193;
	ex2.approx.ftz.f32 	%f90, %f1;
	cvt.f64.f32 	%fd4430, %f90;
	mov.f64 	%fd4431, 0d3FF0000000000000;
	sub.f64 	%fd4432, %fd4431, %fd4430;
	fma.rn.f64 	%fd4433, %fd6, %fd4430, %fd4432;
	mov.f64 	%fd4434, 0d4000000000000000;
	sub.f64 	%fd4435, %fd4434, %fd4433;
	rcp.approx.ftz.f64 	%fd4436, %fd4435;
	neg.f64 	%fd4437, %fd4435;
	fma.rn.f64 	%fd4438, %fd4437, %fd4436, 0d3FF0000000000000;
	fma.rn.f64 	%fd4439, %fd4438, %fd4438, %fd4438;
	fma.rn.f64 	%fd4440, %fd4439, %fd4436, %fd4436;
	fma.rn.f64 	%fd4441, %fd4440, 0dC000000000000000, 0d3FF0000000000000;
	abs.f64 	%fd4442, %fd4441;
	selp.f64 	%fd8409, 0d3FF0000000000000, %fd4442, %p608;
$L__BB2_715:
	mul.f64 	%fd4445, %fd1097, %fd8409;
	add.f64 	%fd4446, %fd1109, 0dBFE921F9F01B866E;
	sub.f64 	%fd4447, %fd4446, %fd4445;
	mul.f64 	%fd4448, %fd1097, %fd1097;
	add.f64 	%fd4449, %fd1108, 0dBFE921F9F01B866E;
	mul.f64 	%fd8411, %fd1097, %fd4448;
	mul.f64 	%fd4450, %fd8411, 0dC014000000000000;
	div.rn.f64 	%fd4451, %fd4450, 0d4018000000000000;
	fma.rn.f64 	%fd4452, %fd4448, %fd4449, %fd4451;
	add.f64 	%fd8441, %fd4452, %fd4447;
	mov.f64 	%fd8413, 0dBFF0000000000000;
	mov.f64 	%fd8412, 0d4018000000000000;
	mov.b32 	%r2446, 1;
	mov.b32 	%r2445, 2;
	mov.b32 	%r2447, 0;
$L__BB2_716:
	mov.u32 	%r641, %r2446;
	shr.u32 	%r642, %r641, 1;
	add.s32 	%r1524, %r641, 3;
	cvt.rn.f64.u32 	%fd4453, %r1524;
	mul.f64 	%fd8412, %fd8412, %fd4453;
	mul.f64 	%fd8411, %fd1097, %fd8411;
	and.b32  	%r1525, %r641, 1;
	setp.eq.b32 	%p609, %r1525, 1;
	not.pred 	%p610, %p609;
	@%p610 bra 	$L__BB2_727;
	and.b32  	%r643, %r641, 3;
	and.b32  	%r644, %r641, 2147483644;
	mov.f64 	%fd8430, 0d0000000000000000;
	mov.b32 	%r2448, 0;
$L__BB2_718:
	setp.lt.u32 	%p611, %r2447, 3;
	shl.b32 	%r1528, %r2448, 1;
	sub.s32 	%r1529, %r641, %r1528;
	cvt.rn.f64.s32 	%fd1121, %r1529;
	mul.f64 	%fd1122, %fd1121, 0d4014000000000000;
	sub.s32 	%r649, %r641, %r2448;
	mov.f64 	%fd8416, 0d3FF0000000000000;
	mov.b32 	%r2450, 1;
	@%p611 bra 	$L__BB2_721;
	mov.f64 	%fd8416, 0d3FF0000000000000;
	mov.b32 	%r2450, 1;
$L__BB2_720:
	cvt.rn.f64.u32 	%fd4457, %r2450;
	mul.f64 	%fd4458, %fd4457, 0d3FE0000000000000;
	mul.f64 	%fd4459, %fd8416, %fd4458;
	setp.gt.u32 	%p612, %r2450, %r2448;
	div.rn.f64 	%fd4460, %fd4459, %fd4457;
	selp.f64 	%fd4461, %fd4459, %fd4460, %p612;
	setp.gt.s32 	%p613, %r2450, %r649;
	div.rn.f64 	%fd4462, %fd4461, %fd4457;
	selp.f64 	%fd4463, %fd4461, %fd4462, %p613;
	add.s32 	%r1531, %r2450, 1;
	cvt.rn.f64.u32 	%fd4464, %r1531;
	mul.f64 	%fd4465, %fd4464, 0d3FE0000000000000;
	mul.f64 	%fd4466, %fd4463, %fd4465;
	setp.lt.u32 	%p614, %r2450, %r2448;
	div.rn.f64 	%fd4467, %fd4466, %fd4464;
	selp.f64 	%fd4468, %fd4467, %fd4466, %p614;
	setp.lt.s32 	%p615, %r2450, %r649;
	div.rn.f64 	%fd4469, %fd4468, %fd4464;
	selp.f64 	%fd4470, %fd4469, %fd4468, %p615;
	add.s32 	%r1532, %r2450, 2;
	cvt.rn.f64.u32 	%fd4471, %r1532;
	mul.f64 	%fd4472, %fd4471, 0d3FE0000000000000;
	mul.f64 	%fd4473, %fd4470, %fd4472;
	setp.gt.u32 	%p616, %r1532, %r2448;
	div.rn.f64 	%fd4474, %fd4473, %fd4471;
	selp.f64 	%fd4475, %fd4473, %fd4474, %p616;
	setp.gt.s32 	%p617, %r1532, %r649;
	div.rn.f64 	%fd4476, %fd4475, %fd4471;
	selp.f64 	%fd4477, %fd4475, %fd4476, %p617;
	add.s32 	%r1533, %r2450, 3;
	cvt.rn.f64.u32 	%fd4478, %r1533;
	mul.f64 	%fd4479, %fd4478, 0d3FE0000000000000;
	mul.f64 	%fd4480, %fd4477, %fd4479;
	setp.gt.u32 	%p618, %r1533, %r2448;
	div.rn.f64 	%fd4481, %fd4480, %fd4478;
	selp.f64 	%fd4482, %fd4480, %fd4481, %p618;
	setp.gt.s32 	%p619, %r1533, %r649;
	div.rn.f64 	%fd4483, %fd4482, %fd4478;
	selp.f64 	%fd8416, %fd4482, %fd4483, %p619;
	add.s32 	%r2450, %r2450, 4;
	setp.ne.s32 	%p620, %r1533, %r644;
	@%p620 bra 	$L__BB2_720;
$L__BB2_721:
	setp.eq.s32 	%p621, %r643, 1;
	cvt.rn.f64.u32 	%fd4484, %r2450;
	mul.f64 	%fd4485, %fd4484, 0d3FE0000000000000;
	mul.f64 	%fd4486, %fd8416, %fd4485;
	setp.gt.u32 	%p622, %r2450, %r2448;
	div.rn.f64 	%fd4487, %fd4486, %fd4484;
	selp.f64 	%fd4488, %fd4486, %fd4487, %p622;
	setp.gt.s32 	%p623, %r2450, %r649;
	div.rn.f64 	%fd4489, %fd4488, %fd4484;
	selp.f64 	%fd8417, %fd4488, %fd4489, %p623;
	@%p621 bra 	$L__BB2_723;
	add.s32 	%r1534, %r2450, 1;
	cvt.rn.f64.u32 	%fd4490, %r1534;
	mul.f64 	%fd4491, %fd4490, 0d3FE0000000000000;
	mul.f64 	%fd4492, %fd8417, %fd4491;
	setp.lt.u32 	%p624, %r2450, %r2448;
	div.rn.f64 	%fd4493, %fd4492, %fd4490;
	selp.f64 	%fd4494, %fd4493, %fd4492, %p624;
	setp.lt.s32 	%p625, %r2450, %r649;
	div.rn.f64 	%fd4495, %fd4494, %fd4490;
	selp.f64 	%fd4496, %fd4495, %fd4494, %p625;
	add.s32 	%r1535, %r2450, 2;
	cvt.rn.f64.u32 	%fd4497, %r1535;
	mul.f64 	%fd4498, %fd4497, 0d3FE0000000000000;
	mul.f64 	%fd4499, %fd4496, %fd4498;
	setp.gt.u32 	%p626, %r1535, %r2448;
	div.rn.f64 	%fd4500, %fd4499, %fd4497;
	selp.f64 	%fd4501, %fd4499, %fd4500, %p626;
	setp.gt.s32 	%p627, %r1535, %r649;
	div.rn.f64 	%fd4502, %fd4501, %fd4497;
	selp.f64 	%fd8417, %fd4501, %fd4502, %p627;
$L__BB2_723:
	fma.rn.f64 	%fd4503, %fd1122, 0d3FF71547652B82FE, 0d4338000000000000;
	{
	.reg .b32 %temp; 
	mov.b64 	{%r653, %temp}, %fd4503;
	}
	mov.f64 	%fd4504, 0dC338000000000000;
	add.rn.f64 	%fd4505, %fd4503, %fd4504;
	fma.rn.f64 	%fd4506, %fd4505, 0dBFE62E42FEFA39EF, %fd1122;
	fma.rn.f64 	%fd4507, %fd4505, 0dBC7ABC9E3B39803F, %fd4506;
	fma.rn.f64 	%fd4508, %fd4507, 0d3E5ADE1569CE2BDF, 0d3E928AF3FCA213EA;
	fma.rn.f64 	%fd4509, %fd4508, %fd4507, 0d3EC71DEE62401315;
	fma.rn.f64 	%fd4510, %fd4509, %fd4507, 0d3EFA01997C89EB71;
	fma.rn.f64 	%fd4511, %fd4510, %fd4507, 0d3F2A01A014761F65;
	fma.rn.f64 	%fd4512, %fd4511, %fd4507, 0d3F56C16C1852B7AF;
	fma.rn.f64 	%fd4513, %fd4512, %fd4507, 0d3F81111111122322;
	fma.rn.f64 	%fd4514, %fd4513, %fd4507, 0d3FA55555555502A1;
	fma.rn.f64 	%fd4515, %fd4514, %fd4507, 0d3FC5555555555511;
	fma.rn.f64 	%fd4516, %fd4515, %fd4507, 0d3FE000000000000B;
	fma.rn.f64 	%fd4517, %fd4516, %fd4507, 0d3FF0000000000000;
	fma.rn.f64 	%fd4518, %fd4517, %fd4507, 0d3FF0000000000000;
	{
	.reg .b32 %temp; 
	mov.b64 	{%r654, %temp}, %fd4518;
	}
	{
	.reg .b32 %temp; 
	mov.b64 	{%temp, %r655}, %fd4518;
	}
	shl.b32 	%r1536, %r653, 20;
	add.s32 	%r1537, %r1536, %r655;
	mov.b64 	%fd8418, {%r654, %r1537};
	{
	.reg .b32 %temp; 
	mov.b64 	{%temp, %r1538}, %fd1122;
	}
	mov.b32 	%f91, %r1538;
	abs.f32 	%f49, %f91;
	setp.lt.f32 	%p628, %f49, 0f4086232B;
	@%p628 bra 	$L__BB2_726;
	setp.lt.f64 	%p629, %fd1122, 0d0000000000000000;
	add.f64 	%fd4519, %fd1122, 0d7FF0000000000000;
	selp.f64 	%fd8418, 0d0000000000000000, %fd4519, %p629;
	setp.geu.f32 	%p630, %f49, 0f40874800;
	@%p630 bra 	$L__BB2_726;
	shr.u32 	%r1539, %r653, 31;
	add.s32 	%r1540, %r653, %r1539;
	shr.s32 	%r1541, %r1540, 1;
	shl.b32 	%r1542, %r1541, 20;
	add.s32 	%r1543, %r655, %r1542;
	mov.b64 	%fd4520, {%r654, %r1543};
	sub.s32 	%r1544, %r653, %r1541;
	shl.b32 	%r1545, %r1544, 20;
	add.s32 	%r1546, %r1545, 1072693248;
	mov.b32 	%r1547, 0;
	mov.b64 	%fd4521, {%r1547, %r1546};
	mul.f64 	%fd8418, %fd4521, %fd4520;
$L__BB2_726:
	add.f64 	%fd4522, %fd8418, 0dBFF0000000000000;
	mul.f64 	%fd4523, %fd8417, %fd4522;
	div.rn.f64 	%fd4524, %fd4523, %fd1121;
	add.f64 	%fd8430, %fd8430, %fd4524;
	add.s32 	%r2448, %r2448, 1;
	setp.eq.s32 	%p631, %r2448, %r2445;
	@%p631 bra 	$L__BB2_746;
	bra.uni 	$L__BB2_718;
$L__BB2_727:
	and.b32  	%r645, %r641, 2;
	and.b32  	%r646, %r641, 2147483644;
	max.u32 	%r647, %r642, 1;
	mov.f64 	%fd8419, 0d0000000000000000;
	mov.b32 	%r2451, 0;
$L__BB2_728:
	setp.lt.u32 	%p632, %r2447, 3;
	shl.b32 	%r1550, %r2451, 1;
	sub.s32 	%r1551, %r641, %r1550;
	cvt.rn.f64.s32 	%fd1135, %r1551;
	mul.f64 	%fd1136, %fd1135, 0d4014000000000000;
	sub.s32 	%r658, %r641, %r2451;
	mov.f64 	%fd8421, 0d3FF0000000000000;
	mov.b32 	%r2453, 1;
	@%p632 bra 	$L__BB2_731;
	mov.f64 	%fd8421, 0d3FF0000000000000;
	mov.b32 	%r2453, 1;
$L__BB2_730:
	cvt.rn.f64.u32 	%fd4529, %r2453;
	mul.f64 	%fd4530, %fd4529, 0d3FE0000000000000;
	mul.f64 	%fd4531, %fd8421, %fd4530;
	setp.gt.u32 	%p633, %r2453, %r2451;
	div.rn.f64 	%fd4532, %fd4531, %fd4529;
	selp.f64 	%fd4533, %fd4531, %fd4532, %p633;
	setp.gt.s32 	%p634, %r2453, %r658;
	div.rn.f64 	%fd4534, %fd4533, %fd4529;
	selp.f64 	%fd4535, %fd4533, %fd4534, %p634;
	add.s32 	%r1553, %r2453, 1;
	cvt.rn.f64.u32 	%fd4536, %r1553;
	mul.f64 	%fd4537, %fd4536, 0d3FE0000000000000;
	mul.f64 	%fd4538, %fd4535, %fd4537;
	setp.lt.u32 	%p635, %r2453, %r2451;
	div.rn.f64 	%fd4539, %fd4538, %fd4536;
	selp.f64 	%fd4540, %fd4539, %fd4538, %p635;
	setp.lt.s32 	%p636, %r2453, %r658;
	div.rn.f64 	%fd4541, %fd4540, %fd4536;
	selp.f64 	%fd4542, %fd4541, %fd4540, %p636;
	add.s32 	%r1554, %r2453, 2;
	cvt.rn.f64.u32 	%fd4543, %r1554;
	mul.f64 	%fd4544, %fd4543, 0d3FE0000000000000;
	mul.f64 	%fd4545, %fd4542, %fd4544;
	setp.gt.u32 	%p637, %r1554, %r2451;
	div.rn.f64 	%fd4546, %fd4545, %fd4543;
	selp.f64 	%fd4547, %fd4545, %fd4546, %p637;
	setp.gt.s32 	%p638, %r1554, %r658;
	div.rn.f64 	%fd4548, %fd4547, %fd4543;
	selp.f64 	%fd4549, %fd4547, %fd4548, %p638;
	add.s32 	%r1555, %r2453, 3;
	cvt.rn.f64.u32 	%fd4550, %r1555;
	mul.f64 	%fd4551, %fd4550, 0d3FE0000000000000;
	mul.f64 	%fd4552, %fd4549, %fd4551;
	setp.gt.u32 	%p639, %r1555, %r2451;
	div.rn.f64 	%fd4553, %fd4552, %fd4550;
	selp.f64 	%fd4554, %fd4552, %fd4553, %p639;
	setp.gt.s32 	%p640, %r1555, %r658;
	div.rn.f64 	%fd4555, %fd4554, %fd4550;
	selp.f64 	%fd8421, %fd4554, %fd4555, %p640;
	add.s32 	%r2453, %r2453, 4;
	setp.ne.s32 	%p641, %r1555, %r646;
	@%p641 bra 	$L__BB2_730;
$L__BB2_731:
	setp.eq.s32 	%p642, %r645, 0;
	@%p642 bra 	$L__BB2_733;
	cvt.rn.f64.u32 	%fd4556, %r2453;
	mul.f64 	%fd4557, %fd4556, 0d3FE0000000000000;
	mul.f64 	%fd4558, %fd8421, %fd4557;
	setp.gt.u32 	%p643, %r2453, %r2451;
	div.rn.f64 	%fd4559, %fd4558, %fd4556;
	selp.f64 	%fd4560, %fd4558, %fd4559, %p643;
	setp.gt.s32 	%p644, %r2453, %r658;
	div.rn.f64 	%fd4561, %fd4560, %fd4556;
	selp.f64 	%fd4562, %fd4560, %fd4561, %p644;
	add.s32 	%r1556, %r2453, 1;
	cvt.rn.f64.u32 	%fd4563, %r1556;
	mul.f64 	%fd4564, %fd4563, 0d3FE0000000000000;
	mul.f64 	%fd4565, %fd4562, %fd4564;
	setp.lt.u32 	%p645, %r2453, %r2451;
	div.rn.f64 	%fd4566, %fd4565, %fd4563;
	selp.f64 	%fd4567, %fd4566, %fd4565, %p645;
	setp.lt.s32 	%p646, %r2453, %r658;
	div.rn.f64 	%fd4568, %fd4567, %fd4563;
	selp.f64 	%fd8421, %fd4568, %fd4567, %p646;
$L__BB2_733:
	fma.rn.f64 	%fd4569, %fd1136, 0d3FF71547652B82FE, 0d4338000000000000;
	{
	.reg .b32 %temp; 
	mov.b64 	{%r662, %temp}, %fd4569;
	}
	mov.f64 	%fd4570, 0dC338000000000000;
	add.rn.f64 	%fd4571, %fd4569, %fd4570;
	fma.rn.f64 	%fd4572, %fd4571, 0dBFE62E42FEFA39EF, %fd1136;
	fma.rn.f64 	%fd4573, %fd4571, 0dBC7ABC9E3B39803F, %fd4572;
	fma.rn.f64 	%fd4574, %fd4573, 0d3E5ADE1569CE2BDF, 0d3E928AF3FCA213EA;
	fma.rn.f64 	%fd4575, %fd4574, %fd4573, 0d3EC71DEE62401315;
	fma.rn.f64 	%fd4576, %fd4575, %fd4573, 0d3EFA01997C89EB71;
	fma.rn.f64 	%fd4577, %fd4576, %fd4573, 0d3F2A01A014761F65;
	fma.rn.f64 	%fd4578, %fd4577, %fd4573, 0d3F56C16C1852B7AF;
	fma.rn.f64 	%fd4579, %fd4578, %fd4573, 0d3F81111111122322;
	fma.rn.f64 	%fd4580, %fd4579, %fd4573, 0d3FA55555555502A1;
	fma.rn.f64 	%fd4581, %fd4580, %fd4573, 0d3FC5555555555511;
	fma.rn.f64 	%fd4582, %fd4581, %fd4573, 0d3FE000000000000B;
	fma.rn.f64 	%fd4583, %fd4582, %fd4573, 0d3FF0000000000000;
	fma.rn.f64 	%fd4584, %fd4583, %fd4573, 0d3FF0000000000000;
	{
	.reg .b32 %temp; 
	mov.b64 	{%r663, %temp}, %fd4584;
	}
	{
	.reg .b32 %temp; 
	mov.b64 	{%temp, %r664}, %fd4584;
	}
	shl.b32 	%r1557, %r662, 20;
	add.s32 	%r1558, %r1557, %r664;
	mov.b64 	%fd8424, {%r663, %r1558};
	{
	.reg .b32 %temp; 
	mov.b64 	{%temp, %r1559}, %fd1136;
	}
	mov.b32 	%f92, %r1559;
	abs.f32 	%f50, %f92;
	setp.lt.f32 	%p647, %f50, 0f4086232B;
	@%p647 bra 	$L__BB2_736;
	setp.lt.f64 	%p648, %fd1136, 0d0000000000000000;
	add.f64 	%fd4585, %fd1136, 0d7FF0000000000000;
	selp.f64 	%fd8424, 0d0000000000000000, %fd4585, %p648;
	setp.geu.f32 	%p649, %f50, 0f40874800;
	@%p649 bra 	$L__BB2_736;
	shr.u32 	%r1560, %r662, 31;
	add.s32 	%r1561, %r662, %r1560;
	shr.s32 	%r1562, %r1561, 1;
	shl.b32 	%r1563, %r1562, 20;
	add.s32 	%r1564, %r664, %r1563;
	mov.b64 	%fd4586, {%r663, %r1564};
	sub.s32 	%r1565, %r662, %r1562;
	shl.b32 	%r1566, %r1565, 20;
	add.s32 	%r1567, %r1566, 1072693248;
	mov.b32 	%r1568, 0;
	mov.b64 	%fd4587, {%r1568, %r1567};
	mul.f64 	%fd8424, %fd4587, %fd4586;
$L__BB2_736:
	neg.f64 	%fd4588, %fd1136;
	fma.rn.f64 	%fd4589, %fd1136, 0dBFF71547652B82FE, 0d4338000000000000;
	{
	.reg .b32 %temp; 
	mov.b64 	{%r665, %temp}, %fd4589;
	}
	mov.f64 	%fd4590, 0dC338000000000000;
	add.rn.f64 	%fd4591, %fd4589, %fd4590;
	fma.rn.f64 	%fd4592, %fd4591, 0dBFE62E42FEFA39EF, %fd4588;
	fma.rn.f64 	%fd4593, %fd4591, 0dBC7ABC9E3B39803F, %fd4592;
	fma.rn.f64 	%fd4594, %fd4593, 0d3E5ADE1569CE2BDF, 0d3E928AF3FCA213EA;
	fma.rn.f64 	%fd4595, %fd4594, %fd4593, 0d3EC71DEE62401315;
	fma.rn.f64 	%fd4596, %fd4595, %fd4593, 0d3EFA01997C89EB71;
	fma.rn.f64 	%fd4597, %fd4596, %fd4593, 0d3F2A01A014761F65;
	fma.rn.f64 	%fd4598, %fd4597, %fd4593, 0d3F56C16C1852B7AF;
	fma.rn.f64 	%fd4599, %fd4598, %fd4593, 0d3F81111111122322;
	fma.rn.f64 	%fd4600, %fd4599, %fd4593, 0d3FA55555555502A1;
	fma.rn.f64 	%fd4601, %fd4600, %fd4593, 0d3FC5555555555511;
	fma.rn.f64 	%fd4602, %fd4601, %fd4593, 0d3FE000000000000B;
	fma.rn.f64 	%fd4603, %fd4602, %fd4593, 0d3FF0000000000000;
	fma.rn.f64 	%fd4604, %fd4603, %fd4593, 0d3FF0000000000000;
	{
	.reg .b32 %temp; 
	mov.b64 	{%r666, %temp}, %fd4604;
	}
	{
	.reg .b32 %temp; 
	mov.b64 	{%temp, %r667}, %fd4604;
	}
	shl.b32 	%r1569, %r665, 20;
	add.s32 	%r1570, %r1569, %r667;
	mov.b64 	%fd8425, {%r666, %r1570};
	{
	.reg .b32 %temp; 
	mov.b64 	{%temp, %r1571}, %fd4588;
	}
	mov.b32 	%f93, %r1571;
	abs.f32 	%f51, %f93;
	setp.lt.f32 	%p650, %f51, 0f4086232B;
	@%p650 bra 	$L__BB2_739;
	setp.gt.f64 	%p651, %fd1136, 0d0000000000000000;
	mov.f64 	%fd4605, 0d7FF0000000000000;
	sub.f64 	%fd4606, %fd4605, %fd1136;
	selp.f64 	%fd8425, 0d0000000000000000, %fd4606, %p651;
	setp.geu.f32 	%p652, %f51, 0f40874800;
	@%p652 bra 	$L__BB2_739;
	shr.u32 	%r1572, %r665, 31;
	add.s32 	%r1573, %r665, %r1572;
	shr.s32 	%r1574, %r1573, 1;
	shl.b32 	%r1575, %r1574, 20;
	add.s32 	%r1576, %r667, %r1575;
	mov.b64 	%fd4607, {%r666, %r1576};
	sub.s32 	%r1577, %r665, %r1574;
	shl.b32 	%r1578, %r1577, 20;
	add.s32 	%r1579, %r1578, 1072693248;
	mov.b32 	%r1580, 0;
	mov.b64 	%fd4608, {%r1580, %r1579};
	mul.f64 	%fd8425, %fd4608, %fd4607;
$L__BB2_739:
	sub.f64 	%fd4609, %fd8424, %fd8425;
	mul.f64 	%fd4610, %fd8421, %fd4609;
	div.rn.f64 	%fd4611, %fd4610, %fd1135;
	add.f64 	%fd8419, %fd8419, %fd4611;
	add.s32 	%r2451, %r2451, 1;
	setp.ne.s32 	%p653, %r2451, %r647;
	@%p653 bra 	$L__BB2_728;
	sub.s32 	%r669, %r641, %r642;
	mov.f64 	%fd8427, 0d3FF0000000000000;
	mov.b32 	%r2455, 1;
	@%p632 bra 	$L__BB2_743;
	mov.f64 	%fd8427, 0d3FF0000000000000;
	mov.b32 	%r2455, 1;
$L__BB2_742:
	cvt.rn.f64.u32 	%fd4615, %r2455;
	mul.f64 	%fd4616, %fd4615, 0d3FE0000000000000;
	mul.f64 	%fd4617, %fd8427, %fd4616;
	setp.gt.u32 	%p655, %r2455, %r642;
	div.rn.f64 	%fd4618, %fd4617, %fd4615;
	selp.f64 	%fd4619, %fd4617, %fd4618, %p655;
	setp.gt.s32 	%p656, %r2455, %r669;
	div.rn.f64 	%fd4620, %fd4619, %fd4615;
	selp.f64 	%fd4621, %fd4619, %fd4620, %p656;
	add.s32 	%r1583, %r2455, 1;
	cvt.rn.f64.u32 	%fd4622, %r1583;
	mul.f64 	%fd4623, %fd4622, 0d3FE0000000000000;
	mul.f64 	%fd4624, %fd4621, %fd4623;
	setp.lt.u32 	%p657, %r2455, %r642;
	div.rn.f64 	%fd4625, %fd4624, %fd4622;
	selp.f64 	%fd4626, %fd4625, %fd4624, %p657;
	setp.lt.s32 	%p658, %r2455, %r669;
	div.rn.f64 	%fd4627, %fd4626, %fd4622;
	selp.f64 	%fd4628, %fd4627, %fd4626, %p658;
	add.s32 	%r1584, %r2455, 2;
	cvt.rn.f64.u32 	%fd4629, %r1584;
	mul.f64 	%fd4630, %fd4629, 0d3FE0000000000000;
	mul.f64 	%fd4631, %fd4628, %fd4630;
	setp.gt.u32 	%p659, %r1584, %r642;
	div.rn.f64 	%fd4632, %fd4631, %fd4629;
	selp.f64 	%fd4633, %fd4631, %fd4632, %p659;
	setp.gt.s32 	%p660, %r1584, %r669;
	div.rn.f64 	%fd4634, %fd4633, %fd4629;
	selp.f64 	%fd4635, %fd4633, %fd4634, %p660;
	add.s32 	%r1585, %r2455, 3;
	cvt.rn.f64.u32 	%fd4636, %r1585;
	mul.f64 	%fd4637, %fd4636, 0d3FE0000000000000;
	mul.f64 	%fd4638, %fd4635, %fd4637;
	setp.gt.u32 	%p661, %r1585, %r642;
	div.rn.f64 	%fd4639, %fd4638, %fd4636;
	selp.f64 	%fd4640, %fd4638, %fd4639, %p661;
	setp.gt.s32 	%p662, %r1585, %r669;
	div.rn.f64 	%fd4641, %fd4640, %fd4636;
	selp.f64 	%fd8427, %fd4640, %fd4641, %p662;
	add.s32 	%r2455, %r2455, 4;
	setp.ne.s32 	%p663, %r1585, %r646;
	@%p663 bra 	$L__BB2_742;
$L__BB2_743:
	@%p642 bra 	$L__BB2_745;
	cvt.rn.f64.u32 	%fd4642, %r2455;
	mul.f64 	%fd4643, %fd4642, 0d3FE0000000000000;
	mul.f64 	%fd4644, %fd8427, %fd4643;
	setp.gt.u32 	%p665, %r2455, %r642;
	div.rn.f64 	%fd4645, %fd4644, %fd4642;
	selp.f64 	%fd4646, %fd4644, %fd4645, %p665;
	setp.gt.s32 	%p666, %r2455, %r669;
	div.rn.f64 	%fd4647, %fd4646, %fd4642;
	selp.f64 	%fd4648, %fd4646, %fd4647, %p666;
	add.s32 	%r1586, %r2455, 1;
	cvt.rn.f64.u32 	%fd4649, %r1586;
	mul.f64 	%fd4650, %fd4649, 0d3FE0000000000000;
	mul.f64 	%fd4651, %fd4648, %fd4650;
	setp.lt.u32 	%p667, %r2455, %r642;
	div.rn.f64 	%fd4652, %fd4651, %fd4649;
	selp.f64 	%fd4653, %fd4652, %fd4651, %p667;
	setp.lt.s32 	%p668, %r2455, %r669;
	div.rn.f64 	%fd4654, %fd4653, %fd4649;
	selp.f64 	%fd8427, %fd4654, %fd4653, %p668;
$L__BB2_745:
	fma.rn.f64 	%fd8430, %fd8427, 0d4014000000000000, %fd8419;
$L__BB2_746:
	div.rn.f64 	%fd4655, %fd8411, %fd8412;
	mul.f64 	%fd4656, %fd8413, %fd4655;
	fma.rn.f64 	%fd8441, %fd4656, %fd8430, %fd8441;
	neg.f64 	%fd8413, %fd8413;
	add.s32 	%r2446, %r641, 1;
	add.s32 	%r2445, %r641, 2;
	setp.eq.s32 	%p669, %r2445, 12;
	mov.u32 	%r2447, %r641;
	@%p669 bra 	$L__BB2_760;
	bra.uni 	$L__BB2_716;
$L__BB2_747:
	mov.f64 	%fd4281, 0d3FE921FB54442D18;
	sub.f64 	%fd4282, %fd4281, %fd1097;
	mul.f64 	%fd4283, %fd1097, 0d3FE921FB54442D18;
	fma.rn.f64 	%fd4284, %fd1097, %fd4283, %fd4282;
	mul.f64 	%fd4285, %fd1097, 0dBFCACC13C97CA310;
	mul.f64 	%fd4286, %fd1097, %fd4285;
	fma.rn.f64 	%fd1162, %fd1097, %fd4286, %fd4284;
	mul.f64 	%fd4287, %fd1097, %fd1097;
	mul.f64 	%fd1163, %fd1097, %fd4287;
	{
	.reg .b32 %temp; 
	mov.b64 	{%temp, %r2456}, %fd1098;
	}
	{
	.reg .b32 %temp; 
	mov.b64 	{%r2457, %temp}, %fd1098;
	}
	setp.gt.s32 	%p595, %r2456, 1048575;
	mov.b32 	%r2458, -1023;
	mov.f64 	%fd8431, %fd1098;
	@%p595 bra 	$L__BB2_749;
	mul.f64 	%fd8431, %fd1098, 0d4350000000000000;
	{
	.reg .b32 %temp; 
	mov.b64 	{%temp, %r2456}, %fd8431;
	}
	{
	.reg .b32 %temp; 
	mov.b64 	{%r2457, %temp}, %fd8431;
	}
	mov.b32 	%r2458, -1077;
$L__BB2_749:
	add.s32 	%r1490, %r2456, -1;
	setp.gt.u32 	%p596, %r1490, 2146435070;
	@%p596 bra 	$L__BB2_753;
	shr.u32 	%r1493, %r2456, 20;
	add.s32 	%r2459, %r2458, %r1493;
	and.b32  	%r1494, %r2456, 1048575;
	or.b32  	%r1495, %r1494, 1072693248;
	mov.b64 	%fd8432, {%r2457, %r1495};
	setp.lt.u32 	%p598, %r1495, 1073127583;
	@%p598 bra 	$L__BB2_752;
	{
	.reg .b32 %temp; 
	mov.b64 	{%r1496, %temp}, %fd8432;
	}
	{
	.reg .b32 %temp; 
	mov.b64 	{%temp, %r1497}, %fd8432;
	}
	add.s32 	%r1498, %r1497, -1048576;
	mov.b64 	%fd8432, {%r1496, %r1498};
	add.s32 	%r2459, %r2459, 1;
$L__BB2_752:
	add.f64 	%fd4289, %fd8432, 0dBFF0000000000000;
	add.f64 	%fd4290, %fd8432, 0d3FF0000000000000;
	rcp.approx.ftz.f64 	%fd4291, %fd4290;
	neg.f64 	%fd4292, %fd4290;
	fma.rn.f64 	%fd4293, %fd4292, %fd4291, 0d3FF0000000000000;
	fma.rn.f64 	%fd4294, %fd4293, %fd4293, %fd4293;
	fma.rn.f64 	%fd4295, %fd4294, %fd4291, %fd4291;
	mul.f64 	%fd4296, %fd4289, %fd4295;
	fma.rn.f64 	%fd4297, %fd4289, %fd4295, %fd4296;
	mul.f64 	%fd4298, %fd4297, %fd4297;
	fma.rn.f64 	%fd4299, %fd4298, 0d3EB1380B3AE80F1E, 0d3ED0EE258B7A8B04;
	fma.rn.f64 	%fd4300, %fd4299, %fd4298, 0d3EF3B2669F02676F;
	fma.rn.f64 	%fd4301, %fd4300, %fd4298, 0d3F1745CBA9AB0956;
	fma.rn.f64 	%fd4302, %fd4301, %fd4298, 0d3F3C71C72D1B5154;
	fma.rn.f64 	%fd4303, %fd4302, %fd4298, 0d3F624924923BE72D;
	fma.rn.f64 	%fd4304, %fd4303, %fd4298, 0d3F8999999999A3C4;
	fma.rn.f64 	%fd4305, %fd4304, %fd4298, 0d3FB5555555555554;
	sub.f64 	%fd4306, %fd4289, %fd4297;
	add.f64 	%fd4307, %fd4306, %fd4306;
	neg.f64 	%fd4308, %fd4297;
	fma.rn.f64 	%fd4309, %fd4308, %fd4289, %fd4307;
	mul.f64 	%fd4310, %fd4295, %fd4309;
	mul.f64 	%fd4311, %fd4298, %fd4305;
	fma.rn.f64 	%fd4312, %fd4311, %fd4297, %fd4310;
	xor.b32  	%r1499, %r2459, -2147483648;
	mov.b32 	%r1500, 1127219200;
	mov.b64 	%fd4313, {%r1499, %r1500};
	sub.f64 	%fd4314, %fd4313, %fd2;
	fma.rn.f64 	%fd4315, %fd4314, 0d3FE62E42FEFA39EF, %fd4297;
	fma.rn.f64 	%fd4316, %fd4314, 0dBFE62E42FEFA39EF, %fd4315;
	sub.f64 	%fd4317, %fd4316, %fd4297;
	sub.f64 	%fd4318, %fd4312, %fd4317;
	fma.rn.f64 	%fd4319, %fd4314, 0d3C7ABC9E3B39803F, %fd4318;
	add.f64 	%fd8433, %fd4315, %fd4319;
	bra.uni 	$L__BB2_754;
$L__BB2_753:
	fma.rn.f64 	%fd4288, %fd8431, 0d7FF0000000000000, 0d7FF0000000000000;
	{
	.reg .b32 %temp; 
	mov.b64 	{%temp, %r1491}, %fd8431;
	}
	and.b32  	%r1492, %r1491, 2147483647;
	setp.eq.s32 	%p597, %r1492, 0;
	selp.f64 	%fd8433, 0dFFF0000000000000, %fd4288, %p597;
$L__BB2_754:
	setp.lt.s32 	%p599, %r744, 1;
	div.rn.f64 	%fd4320, %fd1163, 0d4018000000000000;
	fma.rn.f64 	%fd8441, %fd4320, %fd8433, %fd1162;
	@%p599 bra 	$L__BB2_760;
	setp.eq.s32 	%p600, %r15, 0;
	mul.f64 	%fd1173, %fd8433, 0d4020000000000000;
	mov.f64 	%fd8440, 0d3FF0000000000000;
	mov.f64 	%fd8439, 0d0000000000000000;
	mov.b32 	%r2461, 1;
	@%p600 bra 	$L__BB2_758;
	mov.f64 	%fd8440, 0d3FF0000000000000;
	mov.f64 	%fd8439, 0d0000000000000000;
	mov.b32 	%r2461, 1;
$L__BB2_757:
	shl.b32 	%r1503, %r2461, 1;
	add.s32 	%r1504, %r1503, 3;
	add.s32 	%r1505, %r1503, 2;
	or.b32  	%r1506, %r1503, 1;
	cvt.rn.f64.u32 	%fd4326, %r2461;
	rcp.rn.f64 	%fd4327, %fd4326;
	add.f64 	%fd4328, %fd8439, %fd4327;
	div.rn.f64 	%fd4329, %fd1098, %fd4326;
	mul.f64 	%fd4330, %fd8440, %fd4329;
	mul.f64 	%fd4331, %fd4330, %fd4330;
	mul.f64 	%fd4332, %fd1098, %fd4331;
	mul.f64 	%fd4333, %fd1098, %fd4332;
	mul.f64 	%fd4334, %fd1098, %fd4333;
	mul.lo.s32 	%r1507, %r1504, %r1505;
	mad.lo.s32 	%r1508, %r1507, %r1503, %r1507;
	cvt.rn.f64.u32 	%fd4335, %r1508;
	div.rn.f64 	%fd4336, %fd4334, %fd4335;
	fma.rn.f64 	%fd4337, %fd1173, %fd4336, %fd8441;
	cvt.rn.f64.u32 	%fd4338, %r1506;
	rcp.rn.f64 	%fd4339, %fd4338;
	mov.f64 	%fd4340, 0d3FE2788CFC6FB611;
	sub.f64 	%fd4341, %fd4340, %fd4339;
	cvt.rn.f64.u32 	%fd4342, %r1505;
	rcp.rn.f64 	%fd4343, %fd4342;
	sub.f64 	%fd4344, %fd4341, %fd4343;
	cvt.rn.f64.u32 	%fd4345, %r1504;
	rcp.rn.f64 	%fd4346, %fd4345;
	sub.f64 	%fd4347, %fd4344, %fd4346;
	sub.f64 	%fd4348, %fd4347, %fd4328;
	mul.f64 	%fd4349, %fd4348, 0d4020000000000000;
	fma.rn.f64 	%fd4350, %fd4336, %fd4349, %fd4337;
	sub.s32 	%r1509, %r1506, %r2461;
	add.s32 	%r1510, %r1503, 5;
	add.s32 	%r1511, %r1503, 4;
	cvt.rn.f64.u32 	%fd4351, %r1509;
	rcp.rn.f64 	%fd4352, %fd4351;
	add.f64 	%fd8439, %fd4328, %fd4352;
	div.rn.f64 	%fd4353, %fd1098, %fd4351;
	mul.f64 	%fd8440, %fd4330, %fd4353;
	mul.f64 	%fd4354, %fd8440, %fd8440;
	mul.f64 	%fd4355, %fd1098, %fd4354;
	mul.f64 	%fd4356, %fd1098, %fd4355;
	mul.f64 	%fd4357, %fd1098, %fd4356;
	mul.lo.s32 	%r1512, %r1510, %r1511;
	mul.lo.s32 	%r1513, %r1512, %r1504;
	cvt.rn.f64.u32 	%fd4358, %r1513;
	div.rn.f64 	%fd4359, %fd4357, %fd4358;
	fma.rn.f64 	%fd4360, %fd1173, %fd4359, %fd4350;
	sub.f64 	%fd4361, %fd4340, %fd4346;
	cvt.rn.f64.u32 	%fd4362, %r1511;
	rcp.rn.f64 	%fd4363, %fd4362;
	sub.f64 	%fd4364, %fd4361, %fd4363;
	cvt.rn.f64.u32 	%fd4365, %r1510;
	rcp.rn.f64 	%fd4366, %fd4365;
	sub.f64 	%fd4367, %fd4364, %fd4366;
	sub.f64 	%fd4368, %fd4367, %fd8439;
	mul.f64 	%fd4369, %fd4368, 0d4020000000000000;
	fma.rn.f64 	%fd8441, %fd4359, %fd4369, %fd4360;
	sub.s32 	%r2461, %r1505, %r2461;
	add.s32 	%r1514, %r2461, -1;
	setp.ne.s32 	%p601, %r1514, %r20;
	@%p601 bra 	$L__BB2_757;
$L__BB2_758:
	setp.eq.s32 	%p602, %r19, 0;
	@%p602 bra 	$L__BB2_760;
	shl.b32 	%r1515, %r2461, 1;
	add.s32 	%r1516, %r1515, 3;
	add.s32 	%r1517, %r1515, 2;
	or.b32  	%r1518, %r1515, 1;
	cvt.rn.f64.u32 	%fd4370, %r2461;
	rcp.rn.f64 	%fd4371, %fd4370;
	add.f64 	%fd4372, %fd8439, %fd4371;
	div.rn.f64 	%fd4373, %fd1098, %fd4370;
	mul.f64 	%fd4374, %fd8440, %fd4373;
	mul.f64 	%fd4375, %fd4374, %fd4374;
	mul.f64 	%fd4376, %fd1098, %fd4375;
	mul.f64 	%fd4377, %fd1098, %fd4376;
	mul.f64 	%fd4378, %fd1098, %fd4377;
	mul.lo.s32 	%r1519, %r1516, %r1517;
	mad.lo.s32 	%r1520, %r1519, %r1515, %r1519;
	cvt.rn.f64.u32 	%fd4379, %r1520;
	div.rn.f64 	%fd4380, %fd4378, %fd4379;
	fma.rn.f64 	%fd4381, %fd1173, %fd4380, %fd8441;
	cvt.rn.f64.u32 	%fd4382, %r1518;
	rcp.rn.f64 	%fd4383, %fd4382;
	mov.f64 	%fd4384, 0d3FE2788CFC6FB611;
	sub.f64 	%fd4385, %fd4384, %fd4383;
	cvt.rn.f64.u32 	%fd4386, %r1517;
	rcp.rn.f64 	%fd4387, %fd4386;
	sub.f64 	%fd4388, %fd4385, %fd4387;
	cvt.rn.f64.u32 	%fd4389, %r1516;
	rcp.rn.f64 	%fd4390, %fd4389;
	sub.f64 	%fd4391, %fd4388, %fd4390;
	sub.f64 	%fd4392, %fd4391, %fd4372;
	mul.f64 	%fd4393, %fd4392, 0d4020000000000000;
	fma.rn.f64 	%fd8441, %fd4380, %fd4393, %fd4381;
$L__BB2_760:
	mul.f64 	%fd4693, %fd502, %fd8441;
	sub.f64 	%fd1186, %fd1093, %fd4693;
	mov.f64 	%fd8442, 0d0000000000000000;
	@%p150 bra 	$L__BB2_763;
	ld.global.f64 	%fd4695, [%rd9];
	mul.f64 	%fd4696, %fd4695, %fd4695;
	sub.f64 	%fd1187, %fd4696, %fd591;
	setp.leu.f64 	%p673, %fd1187, 0d0000000000000000;
	@%p673 bra 	$L__BB2_763;
	sqrt.rn.f64 	%fd8442, %fd1187;
$L__BB2_763:
	sub.f64 	%fd4698, %fd595, %fd8442;
	fma.rn.f64 	%fd1190, %fd4698, %fd8, %fd8331;
	mov.f64 	%fd8443, 0d0000000000000000;
	@%p232 bra 	$L__BB2_766;
	ld.global.f64 	%fd4700, [%rd11];
	mul.f64 	%fd4701, %fd4700, %fd4700;
	sub.f64 	%fd1191, %fd4701, %fd591;
	setp.leu.f64 	%p675, %fd1191, 0d0000000000000000;
	@%p675 bra 	$L__BB2_766;
	sqrt.rn.f64 	%fd8443, %fd1191;
$L__BB2_766:
	sub.f64 	%fd4702, %fd689, %fd8443;
	fma.rn.f64 	%fd1194, %fd4702, %fd10, %fd1190;
	ld.global.f64 	%fd1195, [%rd18];
	mul.f64 	%fd1196, %fd1194, 0d3FE0000000000000;
	setp.leu.f64 	%p676, %fd1194, 0d4020000000000000;
	@%p676 bra 	$L__BB2_771;
	neg.f64 	%fd5079, %fd1194;
	fma.rn.f64 	%fd5080, %fd1194, 0dBFF71547652B82FE, 0d4338000000000000;
	{
	.reg .b32 %temp; 
	mov.b64 	{%r688, %temp}, %fd5080;
	}
	mov.f64 	%fd5081, 0dC338000000000000;
	add.rn.f64 	%fd5082, %fd5080, %fd5081;
	fma.rn.f64 	%fd5083, %fd5082, 0dBFE62E42FEFA39EF, %fd5079;
	fma.rn.f64 	%fd5084, %fd5082, 0dBC7ABC9E3B39803F, %fd5083;
	fma.rn.f64 	%fd5085, %fd5084, 0d3E5ADE1569CE2BDF, 0d3E928AF3FCA213EA;
	fma.rn.f64 	%fd5086, %fd5085, %fd5084, 0d3EC71DEE62401315;
	fma.rn.f64 	%fd5087, %fd5086, %fd5084, 0d3EFA01997C89EB71;
	fma.rn.f64 	%fd5088, %fd5087, %fd5084, 0d3F2A01A014761F65;
	fma.rn.f64 	%fd5089, %fd5088, %fd5084, 0d3F56C16C1852B7AF;
	fma.rn.f64 	%fd5090, %fd5089, %fd5084, 0d3F81111111122322;
	fma.rn.f64 	%fd5091, %fd5090, %fd5084, 0d3FA55555555502A1;
	fma.rn.f64 	%fd5092, %fd5091, %fd5084, 0d3FC5555555555511;
	fma.rn.f64 	%fd5093, %fd5092, %fd5084, 0d3FE000000000000B;
	fma.rn.f64 	%fd5094, %fd5093, %fd5084, 0d3FF0000000000000;
	fma.rn.f64 	%fd5095, %fd5094, %fd5084, 0d3FF0000000000000;
	{
	.reg .b32 %temp; 
	mov.b64 	{%r689, %temp}, %fd5095;
	}
	{
	.reg .b32 %temp; 
	mov.b64 	{%temp, %r690}, %fd5095;
	}
	shl.b32 	%r1698, %r688, 20;
	add.s32 	%r1699, %r1698, %r690;
	mov.b64 	%fd8444, {%r689, %r1699};
	{
	.reg .b32 %temp; 
	mov.b64 	{%temp, %r1700}, %fd5079;
	}
	mov.b32 	%f99, %r1700;
	abs.f32 	%f52, %f99;
	setp.lt.f32 	%p753, %f52, 0f4086232B;
	@%p753 bra 	$L__BB2_770;
	setp.geu.f32 	%p754, %f52, 0f40874800;
	mov.f64 	%fd8444, 0d0000000000000000;
	@%p754 bra 	$L__BB2_770;
	shr.u32 	%r1701, %r688, 31;
	add.s32 	%r1702, %r688, %r1701;
	shr.s32 	%r1703, %r1702, 1;
	shl.b32 	%r1704, %r1703, 20;
	add.s32 	%r1705, %r690, %r1704;
	mov.b64 	%fd5097, {%r689, %r1705};
	sub.s32 	%r1706, %r688, %r1703;
	shl.b32 	%r1707, %r1706, 20;
	add.s32 	%r1708, %r1707, 1072693248;
	mov.b32 	%r1709, 0;
	mov.b64 	%fd5098, {%r1709, %r1708};
	mul.f64 	%fd8444, %fd5098, %fd5097;
$L__BB2_770:
	mov.f64 	%fd5099, 0d3FF921F9F01B866E;
	div.rn.f64 	%fd5100, %fd5099, %fd1194;
	sqrt.rn.f64 	%fd5101, %fd5100;
	mul.f64 	%fd5102, %fd5101, %fd8444;
	mov.f64 	%fd5103, 0dBFFA000000000000;
	div.rn.f64 	%fd5104, %fd5103, %fd1194;
	add.f64 	%fd5105, %fd5104, 0d3FF0000000000000;
	mul.f64 	%fd5106, %fd1194, %fd1194;
	mov.f64 	%fd5107, 0d4014880000000000;
	div.rn.f64 	%fd5108, %fd5107, %fd5106;
	add.f64 	%fd5109, %fd5105, %fd5108;
	mul.f64 	%fd5110, %fd1194, %fd5106;
	mov.f64 	%fd5111, 0dC03629C000000000;
	div.rn.f64 	%fd5112, %fd5111, %fd5110;
	add.f64 	%fd5113, %fd5109, %fd5112;
	mul.f64 	%fd8479, %fd5113, %fd5102;
	bra.uni 	$L__BB2_823;
$L__BB2_771:
	setp.geu.f64 	%p677, %fd1194, 0d3FA999999999999A;
	@%p677 bra 	$L__BB2_810;
	setp.gt.u32 	%p686, %r8, 1082536910;
	mov.f64 	%fd8445, 0d7FF0000000000000;
	@%p686 bra 	$L__BB2_774;
	rcp.approx.ftz.f64 	%fd4817, %fd4;
	fma.rn.f64 	%fd4818, %fd5, %fd4817, 0d3FF0000000000000;
	fma.rn.f64 	%fd4819, %fd4818, %fd4818, %fd4818;
	fma.rn.f64 	%fd4820, %fd4819, %fd4817, %fd4817;
	fma.rn.f64 	%fd8445, %fd4820, 0d3FB0000000000000, %fd4;
$L__BB2_774:
	setp.leu.f64 	%p687, %fd13, 0d3FF0000000000000;
	add.f64 	%fd1203, %fd8445, %fd8445;
	mov.f64 	%fd8446, %fd13;
	@%p687 bra 	$L__BB2_776;
	setp.eq.f64 	%p688, %fd13, 0d7FF0000000000000;
	rcp.approx.ftz.f64 	%fd4821, %fd13;
	fma.rn.f64 	%fd4822, %fd14, %fd4821, 0d3FF0000000000000;
	fma.rn.f64 	%fd4823, %fd4822, %fd4822, %fd4822;
	fma.rn.f64 	%fd4824, %fd4823, %fd4821, %fd4821;
	selp.f64 	%fd8446, 0d0000000000000000, %fd4824, %p688;
$L__BB2_776:
	setp.gt.f64 	%p689, %fd13, 0d3FF0000000000000;
	setp.ltu.f64 	%p690, %fd3, 0d3FE4F92224DD2F1A;
	mul.f64 	%fd4826, %fd8446, %fd8446;
	fma.rn.f64 	%fd4827, %fd4826, 0dBEF53E1D2A25FF7E, 0d3F2D3B63DBB65B49;
	fma.rn.f64 	%fd4828, %fd4827, %fd4826, 0dBF5312788DDE082E;
	fma.rn.f64 	%fd4829, %fd4828, %fd4826, 0d3F6F9690C8249315;
	fma.rn.f64 	%fd4830, %fd4829, %fd4826, 0dBF82CF5AABC7CF0D;
	fma.rn.f64 	%fd4831, %fd4830, %fd4826, 0d3F9162B0B2A3BFDE;
	fma.rn.f64 	%fd4832, %fd4831, %fd4826, 0dBF9A7256FEB6FC6B;
	fma.rn.f64 	%fd4833, %fd4832, %fd4826, 0d3FA171560CE4A489;
	fma.rn.f64 	%fd4834, %fd4833, %fd4826, 0dBFA4F44D841450E4;
	fma.rn.f64 	%fd4835, %fd4834, %fd4826, 0d3FA7EE3D3F36BB95;
	fma.rn.f64 	%fd4836, %fd4835, %fd4826, 0dBFAAD32AE04A9FD1;
	fma.rn.f64 	%fd4837, %fd4836, %fd4826, 0d3FAE17813D66954F;
	fma.rn.f64 	%fd4838, %fd4837, %fd4826, 0dBFB11089CA9A5BCD;
	fma.rn.f64 	%fd4839, %fd4838, %fd4826, 0d3FB3B12B2DB51738;
	fma.rn.f64 	%fd4840, %fd4839, %fd4826, 0dBFB745D022F8DC5C;
	fma.rn.f64 	%fd4841, %fd4840, %fd4826, 0d3FBC71C709DFE927;
	fma.rn.f64 	%fd4842, %fd4841, %fd4826, 0dBFC2492491FA1744;
	fma.rn.f64 	%fd4843, %fd4842, %fd4826, 0d3FC99999999840D2;
	fma.rn.f64 	%fd4844, %fd4843, %fd4826, 0dBFD555555555544C;
	mul.f64 	%fd4845, %fd4826, %fd4844;
	fma.rn.f64 	%fd4846, %fd4845, %fd8446, %fd8446;
	mov.f64 	%fd4847, 0d3FF921FB54442D18;
	sub.f64 	%fd4848, %fd4847, %fd4846;
	selp.f64 	%fd4849, %fd4848, %fd4846, %p689;
	copysign.f64 	%fd1206, %fd11, %fd4849;
	div.rn.f64 	%fd4850, %fd12, %fd1203;
	div.rn.f64 	%fd4851, %fd4850, %fd1203;
	add.f64 	%fd1207, %fd4851, %fd1206;
	mov.f64 	%fd8447, 0dC2425481C98E8ABB;
	@%p690 bra 	$L__BB2_778;
	setp.gt.u32 	%p691, %r7, 1077088193;
	ex2.approx.ftz.f32 	%f95, %f1;
	cvt.f64.f32 	%fd4852, %f95;
	mov.f64 	%fd4853, 0d3FF0000000000000;
	sub.f64 	%fd4854, %fd4853, %fd4852;
	fma.rn.f64 	%fd4855, %fd6, %fd4852, %fd4854;
	mov.f64 	%fd4856, 0d4000000000000000;
	sub.f64 	%fd4857, %fd4856, %fd4855;
	rcp.approx.ftz.f64 	%fd4858, %fd4857;
	neg.f64 	%fd4859, %fd4857;
	fma.rn.f64 	%fd4860, %fd4859, %fd4858, 0d3FF0000000000000;
	fma.rn.f64 	%fd4861, %fd4860, %fd4860, %fd4860;
	fma.rn.f64 	%fd4862, %fd4861, %fd4858, %fd4858;
	fma.rn.f64 	%fd4863, %fd4862, 0dC000000000000000, 0d3FF0000000000000;
	abs.f64 	%fd4864, %fd4863;
	selp.f64 	%fd8447, 0d3FF0000000000000, %fd4864, %p691;
$L__BB2_778:
	mul.f64 	%fd4867, %fd1194, %fd8447;
	add.f64 	%fd4868, %fd1207, 0dBFE921F9F01B866E;
	sub.f64 	%fd4869, %fd4868, %fd4867;
	mul.f64 	%fd4870, %fd1194, %fd1194;
	add.f64 	%fd4871, %fd1206, 0dBFE921F9F01B866E;
	mul.f64 	%fd8449, %fd1194, %fd4870;
	mul.f64 	%fd4872, %fd8449, 0dC014000000000000;
	div.rn.f64 	%fd4873, %fd4872, 0d4018000000000000;
	fma.rn.f64 	%fd4874, %fd4870, %fd4871, %fd4873;
	add.f64 	%fd8479, %fd4874, %fd4869;
	mov.f64 	%fd8451, 0dBFF0000000000000;
	mov.f64 	%fd8450, 0d4018000000000000;
	mov.b32 	%r2463, 1;
	mov.b32 	%r2462, 2;
	mov.b32 	%r2464, 0;
$L__BB2_779:
	mov.u32 	%r693, %r2463;
	shr.u32 	%r694, %r693, 1;
	add.s32 	%r1635, %r693, 3;
	cvt.rn.f64.u32 	%fd4875, %r1635;
	mul.f64 	%fd8450, %fd8450, %fd4875;
	mul.f64 	%fd8449, %fd1194, %fd8449;
	and.b32  	%r1636, %r693, 1;
	setp.eq.b32 	%p692, %r1636, 1;
	not.pred 	%p693, %p692;
	@%p693 bra 	$L__BB2_790;
	and.b32  	%r695, %r693, 3;
	and.b32  	%r696, %r693, 2147483644;
	mov.f64 	%fd8468, 0d0000000000000000;
	mov.b32 	%r2465, 0;
$L__BB2_781:
	setp.lt.u32 	%p694, %r2464, 3;
	shl.b32 	%r1639, %r2465, 1;
	sub.s32 	%r1640, %r693, %r1639;
	cvt.rn.f64.s32 	%fd1219, %r1640;
	mul.f64 	%fd1220, %fd1219, 0d4014000000000000;
	sub.s32 	%r701, %r693, %r2465;
	mov.f64 	%fd8454, 0d3FF0000000000000;
	mov.b32 	%r2467, 1;
	@%p694 bra 	$L__BB2_784;
	mov.f64 	%fd8454, 0d3FF0000000000000;
	mov.b32 	%r2467, 1;
$L__BB2_783:
	cvt.rn.f64.u32 	%fd4879, %r2467;
	mul.f64 	%fd4880, %fd4879, 0d3FE0000000000000;
	mul.f64 	%fd4881, %fd8454, %fd4880;
	setp.gt.u32 	%p695, %r2467, %r2465;
	div.rn.f64 	%fd4882, %fd4881, %fd4879;
	selp.f64 	%fd4883, %fd4881, %fd4882, %p695;
	setp.gt.s32 	%p696, %r2467, %r701;
	div.rn.f64 	%fd4884, %fd4883, %fd4879;
	selp.f64 	%fd4885, %fd4883, %fd4884, %p696;
	add.s32 	%r1642, %r2467, 1;
	cvt.rn.f64.u32 	%fd4886, %r1642;
	mul.f64 	%fd4887, %fd4886, 0d3FE0000000000000;
	mul.f64 	%fd4888, %fd4885, %fd4887;
	setp.lt.u32 	%p697, %r2467, %r2465;
	div.rn.f64 	%fd4889, %fd4888, %fd4886;
	selp.f64 	%fd4890, %fd4889, %fd4888, %p697;
	setp.lt.s32 	%p698, %r2467, %r701;
	div.rn.f64 	%fd4891, %fd4890, %fd4886;
	selp.f64 	%fd4892, %fd4891, %fd4890, %p698;
	add.s32 	%r1643, %r2467, 2;
	cvt.rn.f64.u32 	%fd4893, %r1643;
	mul.f64 	%fd4894, %fd4893, 0d3FE0000000000000;
	mul.f64 	%fd4895, %fd4892, %fd4894;
	setp.gt.u32 	%p699, %r1643, %r2465;
	div.rn.f64 	%fd4896, %fd4895, %fd4893;
	selp.f64 	%fd4897, %fd4895, %fd4896, %p699;
	setp.gt.s32 	%p700, %r1643, %r701;
	div.rn.f64 	%fd4898, %fd4897, %fd4893;
	selp.f64 	%fd4899, %fd4897, %fd4898, %p700;
	add.s32 	%r1644, %r2467, 3;
	cvt.rn.f64.u32 	%fd4900, %r1644;
	mul.f64 	%fd4901, %fd4900, 0d3FE0000000000000;
	mul.f64 	%fd4902, %fd4899, %fd4901;
	setp.gt.u32 	%p701, %r1644, %r2465;
	div.rn.f64 	%fd4903, %fd4902, %fd4900;
	selp.f64 	%fd4904, %fd4902, %fd4903, %p701;
	setp.gt.s32 	%p702, %r1644, %r701;
	div.rn.f64 	%fd4905, %fd4904, %fd4900;
	selp.f64 	%fd8454, %fd4904, %fd4905, %p702;
	add.s32 	%r2467, %r2467, 4;
	setp.ne.s32 	%p703, %r1644, %r696;
	@%p703 bra 	$L__BB2_783;
$L__BB2_784:
	setp.eq.s32 	%p704, %r695, 1;
	cvt.rn.f64.u32 	%fd4906, %r2467;
	mul.f64 	%fd4907, %fd4906, 0d3FE0000000000000;
	mul.f64 	%fd4908, %fd8454, %fd4907;
	setp.gt.u32 	%p705, %r2467, %r2465;
	div.rn.f64 	%fd4909, %fd4908, %fd4906;
	selp.f64 	%fd4910, %fd4908, %fd4909, %p705;
	setp.gt.s32 	%p706, %r2467, %r701;
	div.rn.f64 	%fd4911, %fd4910, %fd4906;
	selp.f64 	%fd8455, %fd4910, %fd4911, %p706;
	@%p704 bra 	$L__BB2_786;
	add.s32 	%r1645, %r2467, 1;
	cvt.rn.f64.u32 	%fd4912, %r1645;
	mul.f64 	%fd4913, %fd4912, 0d3FE0000000000000;
	mul.f64 	%fd4914, %fd8455, %fd4913;
	setp.lt.u32 	%p707, %r2467, %r2465;
	div.rn.f64 	%fd4915, %fd4914, %fd4912;
	selp.f64 	%fd4916, %fd4915, %fd4914, %p707;
	setp.lt.s32 	%p708, %r2467, %r701;
	div.rn.f64 	%fd4917, %fd4916, %fd4912;
	selp.f64 	%fd4918, %fd4917, %fd4916, %p708;
	add.s32 	%r1646, %r2467, 2;
	cvt.rn.f64.u32 	%fd4919, %r1646;
	mul.f64 	%fd4920, %fd4919, 0d3FE0000000000000;
	mul.f64 	%fd4921, %fd4918, %fd4920;
	setp.gt.u32 	%p709, %r1646, %r2465;
	div.rn.f64 	%fd4922, %fd4921, %fd4919;
	selp.f64 	%fd4923, %fd4921, %fd4922, %p709;
	setp.gt.s32 	%p710, %r1646, %r701;
	div.rn.f64 	%fd4924, %fd4923, %fd4919;
	selp.f64 	%fd8455, %fd4923, %fd4924, %p710;
$L__BB2_786:
	fma.rn.f64 	%fd4925, %fd1220, 0d3FF71547652B82FE, 0d4338000000000000;
	{
	.reg .b32 %temp; 
	mov.b64 	{%r705, %temp}, %fd4925;
	}
	mov.f64 	%fd4926, 0dC338000000000000;
	add.rn.f64 	%fd4927, %fd4925, %fd4926;
	fma.rn.f64 	%fd4928, %fd4927, 0dBFE62E42FEFA39EF, %fd1220;
	fma.rn.f64 	%fd4929, %fd4927, 0dBC7ABC9E3B39803F, %fd4928;
	fma.rn.f64 	%fd4930, %fd4929, 0d3E5ADE1569CE2BDF, 0d3E928AF3FCA213EA;
	fma.rn.f64 	%fd4931, %fd4930, %fd4929, 0d3EC71DEE62401315;
	fma.rn.f64 	%fd4932, %fd4931, %fd4929, 0d3EFA01997C89EB71;
	fma.rn.f64 	%fd4933, %fd4932, %fd4929, 0d3F2A01A014761F65;
	fma.rn.f64 	%fd4934, %fd4933, %fd4929, 0d3F56C16C1852B7AF;
	fma.rn.f64 	%fd4935, %fd4934, %fd4929, 0d3F81111111122322;
	fma.rn.f64 	%fd4936, %fd4935, %fd4929, 0d3FA55555555502A1;
	fma.rn.f64 	%fd4937, %fd4936, %fd4929, 0d3FC5555555555511;
	fma.rn.f64 	%fd4938, %fd4937, %fd4929, 0d3FE000000000000B;
	fma.rn.f64 	%fd4939, %fd4938, %fd4929, 0d3FF0000000000000;
	fma.rn.f64 	%fd4940, %fd4939, %fd4929, 0d3FF0000000000000;
	{
	.reg .b32 %temp; 
	mov.b64 	{%r706, %temp}, %fd4940;
	}
	{
	.reg .b32 %temp; 
	mov.b64 	{%temp, %r707}, %fd4940;
	}
	shl.b32 	%r1647, %r705, 20;
	add.s32 	%r1648, %r1647, %r707;
	mov.b64 	%fd8456, {%r706, %r1648};
	{
	.reg .b32 %temp; 
	mov.b64 	{%temp, %r1649}, %fd1220;
	}
	mov.b32 	%f96, %r1649;
	abs.f32 	%f53, %f96;
	setp.lt.f32 	%p711, %f53, 0f4086232B;
	@%p711 bra 	$L__BB2_789;
	setp.lt.f64 	%p712, %fd1220, 0d0000000000000000;
	add.f64 	%fd4941, %fd1220, 0d7FF0000000000000;
	selp.f64 	%fd8456, 0d0000000000000000, %fd4941, %p712;
	setp.geu.f32 	%p713, %f53, 0f40874800;
	@%p713 bra 	$L__BB2_789;
	shr.u32 	%r1650, %r705, 31;
	add.s32 	%r1651, %r705, %r1650;
	shr.s32 	%r1652, %r1651, 1;
	shl.b32 	%r1653, %r1652, 20;
	add.s32 	%r1654, %r707, %r1653;
	mov.b64 	%fd4942, {%r706, %r1654};
	sub.s32 	%r1655, %r705, %r1652;
	shl.b32 	%r1656, %r1655, 20;
	add.s32 	%r1657, %r1656, 1072693248;
	mov.b32 	%r1658, 0;
	mov.b64 	%fd4943, {%r1658, %r1657};
	mul.f64 	%fd8456, %fd4943, %fd4942;
$L__BB2_789:
	add.f64 	%fd4944, %fd8456, 0dBFF0000000000000;
	mul.f64 	%fd4945, %fd8455, %fd4944;
	div.rn.f64 	%fd4946, %fd4945, %fd1219;
	add.f64 	%fd8468, %fd8468, %fd4946;
	add.s32 	%r2465, %r2465, 1;
	setp.eq.s32 	%p714, %r2465, %r2462;
	@%p714 bra 	$L__BB2_809;
	bra.uni 	$L__BB2_781;
$L__BB2_790:
	and.b32  	%r697, %r693, 2;
	and.b32  	%r698, %r693, 2147483644;
	max.u32 	%r699, %r694, 1;
	mov.f64 	%fd8457, 0d0000000000000000;
	mov.b32 	%r2468, 0;
$L__BB2_791:
	setp.lt.u32 	%p715, %r2464, 3;
	shl.b32 	%r1661, %r2468, 1;
	sub.s32 	%r1662, %r693, %r1661;
	cvt.rn.f64.s32 	%fd1233, %r1662;
	mul.f64 	%fd1234, %fd1233, 0d4014000000000000;
	sub.s32 	%r710, %r693, %r2468;
	mov.f64 	%fd8459, 0d3FF0000000000000;
	mov.b32 	%r2470, 1;
	@%p715 bra 	$L__BB2_794;
	mov.f64 	%fd8459, 0d3FF0000000000000;
	mov.b32 	%r2470, 1;
$L__BB2_793:
	cvt.rn.f64.u32 	%fd4951, %r2470;
	mul.f64 	%fd4952, %fd4951, 0d3FE0000000000000;
	mul.f64 	%fd4953, %fd8459, %fd4952;
	setp.gt.u32 	%p716, %r2470, %r2468;
	div.rn.f64 	%fd4954, %fd4953, %fd4951;
	selp.f64 	%fd4955, %fd4953, %fd4954, %p716;
	setp.gt.s32 	%p717, %r2470, %r710;
	div.rn.f64 	%fd4956, %fd4955, %fd4951;
	selp.f64 	%fd4957, %fd4955, %fd4956, %p717;
	add.s32 	%r1664, %r2470, 1;
	cvt.rn.f64.u32 	%fd4958, %r1664;
	mul.f64 	%fd4959, %fd4958, 0d3FE0000000000000;
	mul.f64 	%fd4960, %fd4957, %fd4959;
	setp.lt.u32 	%p718, %r2470, %r2468;
	div.rn.f64 	%fd4961, %fd4960, %fd4958;
	selp.f64 	%fd4962, %fd4961, %fd4960, %p718;
	setp.lt.s32 	%p719, %r2470, %r710;
	div.rn.f64 	%fd4963, %fd4962, %fd4958;
	selp.f64 	%fd4964, %fd4963, %fd4962, %p719;
	add.s32 	%r1665, %r2470, 2;
	cvt.rn.f64.u32 	%fd4965, %r1665;
	mul.f64 	%fd4966, %fd4965, 0d3FE0000000000000;
	mul.f64 	%fd4967, %fd4964, %fd4966;
	setp.gt.u32 	%p720, %r1665, %r2468;
	div.rn.f64 	%fd4968, %fd4967, %fd4965;
	selp.f64 	%fd4969, %fd4967, %fd4968, %p720;
	setp.gt.s32 	%p721, %r1665, %r710;
	div.rn.f64 	%fd4970, %fd4969, %fd4965;
	selp.f64 	%fd4971, %fd4969, %fd4970, %p721;
	add.s32 	%r1666, %r2470, 3;
	cvt.rn.f64.u32 	%fd4972, %r1666;
	mul.f64 	%fd4973, %fd4972, 0d3FE0000000000000;
	mul.f64 	%fd4974, %fd4971, %fd4973;
	setp.gt.u32 	%p722, %r1666, %r2468;
	div.rn.f64 	%fd4975, %fd4974, %fd4972;
	selp.f64 	%fd4976, %fd4974, %fd4975, %p722;
	setp.gt.s32 	%p723, %r1666, %r710;
	div.rn.f64 	%fd4977, %fd4976, %fd4972;
	selp.f64 	%fd8459, %fd4976, %fd4977, %p723;
	add.s32 	%r2470, %r2470, 4;
	setp.ne.s32 	%p724, %r1666, %r698;
	@%p724 bra 	$L__BB2_793;
$L__BB2_794:
	setp.eq.s32 	%p725, %r697, 0;
	@%p725 bra 	$L__BB2_796;
	cvt.rn.f64.u32 	%fd4978, %r2470;
	mul.f64 	%fd4979, %fd4978, 0d3FE0000000000000;
	mul.f64 	%fd4980, %fd8459, %fd4979;
	setp.gt.u32 	%p726, %r2470, %r2468;
	div.rn.f64 	%fd4981, %fd4980, %fd4978;
	selp.f64 	%fd4982, %fd4980, %fd4981, %p726;
	setp.gt.s32 	%p727, %r2470, %r710;
	div.rn.f64 	%fd4983, %fd4982, %fd4978;
	selp.f64 	%fd4984, %fd4982, %fd4983, %p727;
	add.s32 	%r1667, %r2470, 1;
	cvt.rn.f64.u32 	%fd4985, %r1667;
	mul.f64 	%fd4986, %fd4985, 0d3FE0000000000000;
	mul.f64 	%fd4987, %fd4984, %fd4986;
	setp.lt.u32 	%p728, %r2470, %r2468;
	div.rn.f64 	%fd4988, %fd4987, %fd4985;
	selp.f64 	%fd4989, %fd4988, %fd4987, %p728;
	setp.lt.s32 	%p729, %r2470, %r710;
	div.rn.f64 	%fd4990, %fd4989, %fd4985;
	selp.f64 	%fd8459, %fd4990, %fd4989, %p729;
$L__BB2_796:
	fma.rn.f64 	%fd4991, %fd1234, 0d3FF71547652B82FE, 0d4338000000000000;
	{
	.reg .b32 %temp; 
	mov.b64 	{%r714, %temp}, %fd4991;
	}
	mov.f64 	%fd4992, 0dC338000000000000;
	add.rn.f64 	%fd4993, %fd4991, %fd4992;
	fma.rn.f64 	%fd4994, %fd4993, 0dBFE62E42FEFA39EF, %fd1234;
	fma.rn.f64 	%fd4995, %fd4993, 0dBC7ABC9E3B39803F, %fd4994;
	fma.rn.f64 	%fd4996, %fd4995, 0d3E5ADE1569CE2BDF, 0d3E928AF3FCA213EA;
	fma.rn.f64 	%fd4997, %fd4996, %fd4995, 0d3EC71DEE62401315;
	fma.rn.f64 	%fd4998, %fd4997, %fd4995, 0d3EFA01997C89EB71;
	fma.rn.f64 	%fd4999, %fd4998, %fd4995, 0d3F2A01A014761F65;
	fma.rn.f64 	%fd5000, %fd4999, %fd4995, 0d3F56C16C1852B7AF;
	fma.rn.f64 	%fd5001, %fd5000, %fd4995, 0d3F81111111122322;
	fma.rn.f64 	%fd5002, %fd5001, %fd4995, 0d3FA55555555502A1;
	fma.rn.f64 	%fd5003, %fd5002, %fd4995, 0d3FC5555555555511;
	fma.rn.f64 	%fd5004, %fd5003, %fd4995, 0d3FE000000000000B;
	fma.rn.f64 	%fd5005, %fd5004, %fd4995, 0d3FF0000000000000;
	fma.rn.f64 	%fd5006, %fd5005, %fd4995, 0d3FF0000000000000;
	{
	.reg .b32 %temp; 
	mov.b64 	{%r715, %temp}, %fd5006;
	}
	{
	.reg .b32 %temp; 
	mov.b64 	{%temp, %r716}, %fd5006;
	}
	shl.b32 	%r1668, %r714, 20;
	add.s32 	%r1669, %r1668, %r716;
	mov.b64 	%fd8462, {%r715, %r1669};
	{
	.reg .b32 %temp; 
	mov.b64 	{%temp, %r1670}, %fd1234;
	}
	mov.b32 	%f97, %r1670;
	abs.f32 	%f54, %f97;
	setp.lt.f32 	%p730, %f54, 0f4086232B;
	@%p730 bra 	$L__BB2_799;
	setp.lt.f64 	%p731, %fd1234, 0d0000000000000000;
	add.f64 	%fd5007, %fd1234, 0d7FF0000000000000;
	selp.f64 	%fd8462, 0d0000000000000000, %fd5007, %p731;
	setp.geu.f32 	%p732, %f54, 0f40874800;
	@%p732 bra 	$L__BB2_799;
	shr.u32 	%r1671, %r714, 31;
	add.s32 	%r1672, %r714, %r1671;
	shr.s32 	%r1673, %r1672, 1;
	shl.b32 	%r1674, %r1673, 20;
	add.s32 	%r1675, %r716, %r1674;
	mov.b64 	%fd5008, {%r715, %r1675};
	sub.s32 	%r1676, %r714, %r1673;
	shl.b32 	%r1677, %r1676, 20;
	add.s32 	%r1678, %r1677, 1072693248;
	mov.b32 	%r1679, 0;
	mov.b64 	%fd5009, {%r1679, %r1678};
	mul.f64 	%fd8462, %fd5009, %fd5008;
$L__BB2_799:
	neg.f64 	%fd5010, %fd1234;
	fma.rn.f64 	%fd5011, %fd1234, 0dBFF71547652B82FE, 0d4338000000000000;
	{
	.reg .b32 %temp; 
	mov.b64 	{%r717, %temp}, %fd5011;
	}
	mov.f64 	%fd5012, 0dC338000000000000;
	add.rn.f64 	%fd5013, %fd5011, %fd5012;
	fma.rn.f64 	%fd5014, %fd5013, 0dBFE62E42FEFA39EF, %fd5010;
	fma.rn.f64 	%fd5015, %fd5013, 0dBC7ABC9E3B39803F, %fd5014;
	fma.rn.f64 	%fd5016, %fd5015, 0d3E5ADE1569CE2BDF, 0d3E928AF3FCA213EA;
	fma.rn.f64 	%fd5017, %fd5016, %fd5015, 0d3EC71DEE62401315;
	fma.rn.f64 	%fd5018, %fd5017, %fd5015, 0d3EFA01997C89EB71;
	fma.rn.f64 	%fd5019, %fd5018, %fd5015, 0d3F2A01A014761F65;
	fma.rn.f64 	%fd5020, %fd5019, %fd5015, 0d3F56C16C1852B7AF;
	fma.rn.f64 	%fd5021, %fd5020, %fd5015, 0d3F81111111122322;
	fma.rn.f64 	%fd5022, %fd5021, %fd5015, 0d3FA55555555502A1;
	fma.rn.f64 	%fd5023, %fd5022, %fd5015, 0d3FC5555555555511;
	fma.rn.f64 	%fd5024, %fd5023, %fd5015, 0d3FE000000000000B;
	fma.rn.f64 	%fd5025, %fd5024, %fd5015, 0d3FF0000000000000;
	fma.rn.f64 	%fd5026, %fd5025, %fd5015, 0d3FF0000000000000;
	{
	.reg .b32 %temp; 
	mov.b64 	{%r718, %temp}, %fd5026;
	}
	{
	.reg .b32 %temp; 
	mov.b64 	{%temp, %r719}, %fd5026;
	}
	shl.b32 	%r1680, %r717, 20;
	add.s32 	%r1681, %r1680, %r719;
	mov.b64 	%fd8463, {%r718, %r1681};
	{
	.reg .b32 %temp; 
	mov.b64 	{%temp, %r1682}, %fd5010;
	}
	mov.b32 	%f98, %r1682;
	abs.f32 	%f55, %f98;
	setp.lt.f32 	%p733, %f55, 0f4086232B;
	@%p733 bra 	$L__BB2_802;
	setp.gt.f64 	%p734, %fd1234, 0d0000000000000000;
	mov.f64 	%fd5027, 0d7FF0000000000000;
	sub.f64 	%fd5028, %fd5027, %fd1234;
	selp.f64 	%fd8463, 0d0000000000000000, %fd5028, %p734;
	setp.geu.f32 	%p735, %f55, 0f40874800;
	@%p735 bra 	$L__BB2_802;
	shr.u32 	%r1683, %r717, 31;
	add.s32 	%r1684, %r717, %r1683;
	shr.s32 	%r1685, %r1684, 1;
	shl.b32 	%r1686, %r1685, 20;
	add.s32 	%r1687, %r719, %r1686;
	mov.b64 	%fd5029, {%r718, %r1687};
	sub.s32 	%r1688, %r717, %r1685;
	shl.b32 	%r1689, %r1688, 20;
	add.s32 	%r1690, %r1689, 1072693248;
	mov.b32 	%r1691, 0;
	mov.b64 	%fd5030, {%r1691, %r1690};
	mul.f64 	%fd8463, %fd5030, %fd5029;
$L__BB2_802:
	sub.f64 	%fd5031, %fd8462, %fd8463;
	mul.f64 	%fd5032, %fd8459, %fd5031;
	div.rn.f64 	%fd5033, %fd5032, %fd1233;
	add.f64 	%fd8457, %fd8457, %fd5033;
	add.s32 	%r2468, %r2468, 1;
	setp.ne.s32 	%p736, %r2468, %r699;
	@%p736 bra 	$L__BB2_791;
	sub.s32 	%r721, %r693, %r694;
	mov.f64 	%fd8465, 0d3FF0000000000000;
	mov.b32 	%r2472, 1;
	@%p715 bra 	$L__BB2_806;
	mov.f64 	%fd8465, 0d3FF0000000000000;
	mov.b32 	%r2472, 1;
$L__BB2_805:
	cvt.rn.f64.u32 	%fd5037, %r2472;
	mul.f64 	%fd5038, %fd5037, 0d3FE0000000000000;
	mul.f64 	%fd5039, %fd8465, %fd5038;
	setp.gt.u32 	%p738, %r2472, %r694;
	div.rn.f64 	%fd5040, %fd5039, %fd5037;
	selp.f64 	%fd5041, %fd5039, %fd5040, %p738;
	setp.gt.s32 	%p739, %r2472, %r721;
	div.rn.f64 	%fd5042, %fd5041, %fd5037;
	selp.f64 	%fd5043, %fd5041, %fd5042, %p739;
	add.s32 	%r1694, %r2472, 1;
	cvt.rn.f64.u32 	%fd5044, %r1694;
	mul.f64 	%fd5045, %fd5044, 0d3FE0000000000000;
	mul.f64 	%fd5046, %fd5043, %fd5045;
	setp.lt.u32 	%p740, %r2472, %r694;
	div.rn.f64 	%fd5047, %fd5046, %fd5044;
	selp.f64 	%fd5048, %fd5047, %fd5046, %p740;
	setp.lt.s32 	%p741, %r2472, %r721;
	div.rn.f64 	%fd5049, %fd5048, %fd5044;
	selp.f64 	%fd5050, %fd5049, %fd5048, %p741;
	add.s32 	%r1695, %r2472, 2;
	cvt.rn.f64.u32 	%fd5051, %r1695;
	mul.f64 	%fd5052, %fd5051, 0d3FE0000000000000;
	mul.f64 	%fd5053, %fd5050, %fd5052;
	setp.gt.u32 	%p742, %r1695, %r694;
	div.rn.f64 	%fd5054, %fd5053, %fd5051;
	selp.f64 	%fd5055, %fd5053, %fd5054, %p742;
	setp.gt.s32 	%p743, %r1695, %r721;
	div.rn.f64 	%fd5056, %fd5055, %fd5051;
	selp.f64 	%fd5057, %fd5055, %fd5056, %p743;
	add.s32 	%r1696, %r2472, 3;
	cvt.rn.f64.u32 	%fd5058, %r1696;
	mul.f64 	%fd5059, %fd5058, 0d3FE0000000000000;
	mul.f64 	%fd5060, %fd5057, %fd5059;
	setp.gt.u32 	%p744, %r1696, %r694;
	div.rn.f64 	%fd5061, %fd5060, %fd5058;
	selp.f64 	%fd5062, %fd5060, %fd5061, %p744;
	setp.gt.s32 	%p745, %r1696, %r721;
	div.rn.f64 	%fd5063, %fd5062, %fd5058;
	selp.f64 	%fd8465, %fd5062, %fd5063, %p745;
	add.s32 	%r2472, %r2472, 4;
	setp.ne.s32 	%p746, %r1696, %r698;
	@%p746 bra 	$L__BB2_805;
$L__BB2_806:
	@%p725 bra 	$L__BB2_808;
	cvt.rn.f64.u32 	%fd5064, %r2472;
	mul.f64 	%fd5065, %fd5064, 0d3FE0000000000000;
	mul.f64 	%fd5066, %fd8465, %fd5065;
	setp.gt.u32 	%p748, %r2472, %r694;
	div.rn.f64 	%fd5067, %fd5066, %fd5064;
	selp.f64 	%fd5068, %fd5066, %fd5067, %p748;
	setp.gt.s32 	%p749, %r2472, %r721;
	div.rn.f64 	%fd5069, %fd5068, %fd5064;
	selp.f64 	%fd5070, %fd5068, %fd5069, %p749;
	add.s32 	%r1697, %r2472, 1;
	cvt.rn.f64.u32 	%fd5071, %r1697;
	mul.f64 	%fd5072, %fd5071, 0d3FE0000000000000;
	mul.f64 	%fd5073, %fd5070, %fd5072;
	setp.lt.u32 	%p750, %r2472, %r694;
	div.rn.f64 	%fd5074, %fd5073, %fd5071;
	selp.f64 	%fd5075, %fd5074, %fd5073, %p750;
	setp.lt.s32 	%p751, %r2472, %r721;
	div.rn.f64 	%fd5076, %fd5075, %fd5071;
	selp.f64 	%fd8465, %fd5076, %fd5075, %p751;
$L__BB2_808:
	fma.rn.f64 	%fd8468, %fd8465, 0d4014000000000000, %fd8457;
$L__BB2_809:
	div.rn.f64 	%fd5077, %fd8449, %fd8450;
	mul.f64 	%fd5078, %fd8451, %fd5077;
	fma.rn.f64 	%fd8479, %fd5078, %fd8468, %fd8479;
	neg.f64 	%fd8451, %fd8451;
	add.s32 	%r2463, %r693, 1;
	add.s32 	%r2462, %r693, 2;
	setp.eq.s32 	%p752, %r2462, 12;
	mov.u32 	%r2464, %r693;
	@%p752 bra 	$L__BB2_823;
	bra.uni 	$L__BB2_779;
$L__BB2_810:
	mov.f64 	%fd4703, 0d3FE921FB54442D18;
	sub.f64 	%fd4704, %fd4703, %fd1194;
	mul.f64 	%fd4705, %fd1194, 0d3FE921FB54442D18;
	fma.rn.f64 	%fd4706, %fd1194, %fd4705, %fd4704;
	mul.f64 	%fd4707, %fd1194, 0dBFCACC13C97CA310;
	mul.f64 	%fd4708, %fd1194, %fd4707;
	fma.rn.f64 	%fd1260, %fd1194, %fd4708, %fd4706;
	mul.f64 	%fd4709, %fd1194, %fd1194;
	mul.f64 	%fd1261, %fd1194, %fd4709;
	{
	.reg .b32 %temp; 
	mov.b64 	{%temp, %r2473}, %fd1196;
	}
	{
	.reg .b32 %temp; 
	mov.b64 	{%r2474, %temp}, %fd1196;
	}
	setp.gt.s32 	%p678, %r2473, 1048575;
	mov.b32 	%r2475, -1023;
	mov.f64 	%fd8469, %fd1196;
	@%p678 bra 	$L__BB2_812;
	mul.f64 	%fd8469, %fd1196, 0d4350000000000000;
	{
	.reg .b32 %temp; 
	mov.b64 	{%temp, %r2473}, %fd8469;
	}
	{
	.reg .b32 %temp; 
	mov.b64 	{%r2474, %temp}, %fd8469;
	}
	mov.b32 	%r2475, -1077;
$L__BB2_812:
	add.s32 	%r1601, %r2473, -1;
	setp.gt.u32 	%p679, %r1601, 2146435070;
	@%p679 bra 	$L__BB2_816;
	shr.u32 	%r1604, %r2473, 20;
	add.s32 	%r2476, %r2475, %r1604;
	and.b32  	%r1605, %r2473, 1048575;
	or.b32  	%r1606, %r1605, 1072693248;
	mov.b64 	%fd8470, {%r2474, %r1606};
	setp.lt.u32 	%p681, %r1606, 1073127583;
	@%p681 bra 	$L__BB2_815;
	{
	.reg .b32 %temp; 
	mov.b64 	{%r1607, %temp}, %fd8470;
	}
	{
	.reg .b32 %temp; 
	mov.b64 	{%temp, %r1608}, %fd8470;
	}
	add.s32 	%r1609, %r1608, -1048576;
	mov.b64 	%fd8470, {%r1607, %r1609};
	add.s32 	%r2476, %r2476, 1;
$L__BB2_815:
	add.f64 	%fd4711, %fd8470, 0dBFF0000000000000;
	add.f64 	%fd4712, %fd8470, 0d3FF0000000000000;
	rcp.approx.ftz.f64 	%fd4713, %fd4712;
	neg.f64 	%fd4714, %fd4712;
	fma.rn.f64 	%fd4715, %fd4714, %fd4713, 0d3FF0000000000000;
	fma.rn.f64 	%fd4716, %fd4715, %fd4715, %fd4715;
	fma.rn.f64 	%fd4717, %fd4716, %fd4713, %fd4713;
	mul.f64 	%fd4718, %fd4711, %fd4717;
	fma.rn.f64 	%fd4719, %fd4711, %fd4717, %fd4718;
	mul.f64 	%fd4720, %fd4719, %fd4719;
	fma.rn.f64 	%fd4721, %fd4720, 0d3EB1380B3AE80F1E, 0d3ED0EE258B7A8B04;
	fma.rn.f64 	%fd4722, %fd4721, %fd4720, 0d3EF3B2669F02676F;
	fma.rn.f64 	%fd4723, %fd4722, %fd4720, 0d3F1745CBA9AB0956;
	fma.rn.f64 	%fd4724, %fd4723, %fd4720, 0d3F3C71C72D1B5154;
	fma.rn.f64 	%fd4725, %fd4724, %fd4720, 0d3F624924923BE72D;
	fma.rn.f64 	%fd4726, %fd4725, %fd4720, 0d3F8999999999A3C4;
	fma.rn.f64 	%fd4727, %fd4726, %fd4720, 0d3FB5555555555554;
	sub.f64 	%fd4728, %fd4711, %fd4719;
	add.f64 	%fd4729, %fd4728, %fd4728;
	neg.f64 	%fd4730, %fd4719;
	fma.rn.f64 	%fd4731, %fd4730, %fd4711, %fd4729;
	mul.f64 	%fd4732, %fd4717, %fd4731;
	mul.f64 	%fd4733, %fd4720, %fd4727;
	fma.rn.f64 	%fd4734, %fd4733, %fd4719, %fd4732;
	xor.b32  	%r1610, %r2476, -2147483648;
	mov.b32 	%r1611, 1127219200;
	mov.b64 	%fd4735, {%r1610, %r1611};
	sub.f64 	%fd4736, %fd4735, %fd2;
	fma.rn.f64 	%fd4737, %fd4736, 0d3FE62E42FEFA39EF, %fd4719;
	fma.rn.f64 	%fd4738, %fd4736, 0dBFE62E42FEFA39EF, %fd4737;
	sub.f64 	%fd4739, %fd4738, %fd4719;
	sub.f64 	%fd4740, %fd4734, %fd4739;
	fma.rn.f64 	%fd4741, %fd4736, 0d3C7ABC9E3B39803F, %fd4740;
	add.f64 	%fd8471, %fd4737, %fd4741;
	bra.uni 	$L__BB2_817;
$L__BB2_816:
	fma.rn.f64 	%fd4710, %fd8469, 0d7FF0000000000000, 0d7FF0000000000000;
	{
	.reg .b32 %temp; 
	mov.b64 	{%temp, %r1602}, %fd8469;
	}
	and.b32  	%r1603, %r1602, 2147483647;
	setp.eq.s32 	%p680, %r1603, 0;
	selp.f64 	%fd8471, 0dFFF0000000000000, %fd4710, %p680;
$L__BB2_817:
	setp.lt.s32 	%p682, %r744, 1;
	div.rn.f64 	%fd4742, %fd1261, 0d4018000000000000;
	fma.rn.f64 	%fd8479, %fd4742, %fd8471, %fd1260;
	@%p682 bra 	$L__BB2_823;
	setp.eq.s32 	%p683, %r15, 0;
	mul.f64 	%fd1271, %fd8471, 0d4020000000000000;
	mov.f64 	%fd8478, 0d3FF0000000000000;
	mov.f64 	%fd8477, 0d0000000000000000;
	mov.b32 	%r2478, 1;
	@%p683 bra 	$L__BB2_821;
	mov.f64 	%fd8478, 0d3FF0000000000000;
	mov.f64 	%fd8477, 0d0000000000000000;
	mov.b32 	%r2478, 1;
$L__BB2_820:
	shl.b32 	%r1614, %r2478, 1;
	add.s32 	%r1615, %r1614, 3;
	add.s32 	%r1616, %r1614, 2;
	or.b32  	%r1617, %r1614, 1;
	cvt.rn.f64.u32 	%fd4748, %r2478;
	rcp.rn.f64 	%fd4749, %fd4748;
	add.f64 	%fd4750, %fd8477, %fd4749;
	div.rn.f64 	%fd4751, %fd1196, %fd4748;
	mul.f64 	%fd4752, %fd8478, %fd4751;
	mul.f64 	%fd4753, %fd4752, %fd4752;
	mul.f64 	%fd4754, %fd1196, %fd4753;
	mul.f64 	%fd4755, %fd1196, %fd4754;
	mul.f64 	%fd4756, %fd1196, %fd4755;
	mul.lo.s32 	%r1618, %r1615, %r1616;
	mad.lo.s32 	%r1619, %r1618, %r1614, %r1618;
	cvt.rn.f64.u32 	%fd4757, %r1619;
	div.rn.f64 	%fd4758, %fd4756, %fd4757;
	fma.rn.f64 	%fd4759, %fd1271, %fd4758, %fd8479;
	cvt.rn.f64.u32 	%fd4760, %r1617;
	rcp.rn.f64 	%fd4761, %fd4760;
	mov.f64 	%fd4762, 0d3FE2788CFC6FB611;
	sub.f64 	%fd4763, %fd4762, %fd4761;
	cvt.rn.f64.u32 	%fd4764, %r1616;
	rcp.rn.f64 	%fd4765, %fd4764;
	sub.f64 	%fd4766, %fd4763, %fd4765;
	cvt.rn.f64.u32 	%fd4767, %r1615;
	rcp.rn.f64 	%fd4768, %fd4767;
	sub.f64 	%fd4769, %fd4766, %fd4768;
	sub.f64 	%fd4770, %fd4769, %fd4750;
	mul.f64 	%fd4771, %fd4770, 0d4020000000000000;
	fma.rn.f64 	%fd4772, %fd4758, %fd4771, %fd4759;
	sub.s32 	%r1620, %r1617, %r2478;
	add.s32 	%r1621, %r1614, 5;
	add.s32 	%r1622, %r1614, 4;
	cvt.rn.f64.u32 	%fd4773, %r1620;
	rcp.rn.f64 	%fd4774, %fd4773;
	add.f64 	%fd8477, %fd4750, %fd4774;
	div.rn.f64 	%fd4775, %fd1196, %fd4773;
	mul.f64 	%fd8478, %fd4752, %fd4775;
	mul.f64 	%fd4776, %fd8478, %fd8478;
	mul.f64 	%fd4777, %fd1196, %fd4776;
	mul.f64 	%fd4778, %fd1196, %fd4777;
	mul.f64 	%fd4779, %fd1196, %fd4778;
	mul.lo.s32 	%r1623, %r1621, %r1622;
	mul.lo.s32 	%r1624, %r1623, %r1615;
	cvt.rn.f64.u32 	%fd4780, %r1624;
	div.rn.f64 	%fd4781, %fd4779, %fd4780;
	fma.rn.f64 	%fd4782, %fd1271, %fd4781, %fd4772;
	sub.f64 	%fd4783, %fd4762, %fd4768;
	cvt.rn.f64.u32 	%fd4784, %r1622;
	rcp.rn.f64 	%fd4785, %fd4784;
	sub.f64 	%fd4786, %fd4783, %fd4785;
	cvt.rn.f64.u32 	%fd4787, %r1621;
	rcp.rn.f64 	%fd4788, %fd4787;
	sub.f64 	%fd4789, %fd4786, %fd4788;
	sub.f64 	%fd4790, %fd4789, %fd8477;
	mul.f64 	%fd4791, %fd4790, 0d4020000000000000;
	fma.rn.f64 	%fd8479, %fd4781, %fd4791, %fd4782;
	sub.s32 	%r2478, %r1616, %r2478;
	add.s32 	%r1625, %r2478, -1;
	setp.ne.s32 	%p684, %r1625, %r20;
	@%p684 bra 	$L__BB2_820;
$L__BB2_821:
	setp.eq.s32 	%p685, %r19, 0;
	@%p685 bra 	$L__BB2_823;
	shl.b32 	%r1626, %r2478, 1;
	add.s32 	%r1627, %r1626, 3;
	add.s32 	%r1628, %r1626, 2;
	or.b32  	%r1629, %r1626, 1;
	cvt.rn.f64.u32 	%fd4792, %r2478;
	rcp.rn.f64 	%fd4793, %fd4792;
	add.f64 	%fd4794, %fd8477, %fd4793;
	div.rn.f64 	%fd4795, %fd1196, %fd4792;
	mul.f64 	%fd4796, %fd8478, %fd4795;
	mul.f64 	%fd4797, %fd4796, %fd4796;
	mul.f64 	%fd4798, %fd1196, %fd4797;
	mul.f64 	%fd4799, %fd1196, %fd4798;
	mul.f64 	%fd4800, %fd1196, %fd4799;
	mul.lo.s32 	%r1630, %r1627, %r1628;
	mad.lo.s32 	%r1631, %r1630, %r1626, %r1630;
	cvt.rn.f64.u32 	%fd4801, %r1631;
	div.rn.f64 	%fd4802, %fd4800, %fd4801;
	fma.rn.f64 	%fd4803, %fd1271, %fd4802, %fd8479;
	cvt.rn.f64.u32 	%fd4804, %r1629;
	rcp.rn.f64 	%fd4805, %fd4804;
	mov.f64 	%fd4806, 0d3FE2788CFC6FB611;
	sub.f64 	%fd4807, %fd4806, %fd4805;
	cvt.rn.f64.u32 	%fd4808, %r1628;
	rcp.rn.f64 	%fd4809, %fd4808;
	sub.f64 	%fd4810, %fd4807, %fd4809;
	cvt.rn.f64.u32 	%fd4811, %r1627;
	rcp.rn.f64 	%fd4812, %fd4811;
	sub.f64 	%fd4813, %fd4810, %fd4812;
	sub.f64 	%fd4814, %fd4813, %fd4794;
	mul.f64 	%fd4815, %fd4814, 0d4020000000000000;
	fma.rn.f64 	%fd8479, %fd4802, %fd4815, %fd4803;
$L__BB2_823:
	fma.rn.f64 	%fd8154, %fd1195, %fd8479, %fd1186;
	add.s32 	%r2322, %r2322, 1;
	setp.ne.s32 	%p755, %r2322, %r741;
	@%p755 bra 	$L__BB2_4;
	add.f64 	%fd8480, %fd8154, %fd8154;
$L__BB2_825:
	ld.global.f64 	%fd5114, [%rd8];
	div.rn.f64 	%fd5115, %fd8480, %fd5114;
	mul.wide.u32 	%rd103, %r752, 8;
	add.s64 	%rd104, %rd5, %rd103;
	ld.global.f64 	%fd5116, [%rd104];
	div.rn.f64 	%fd5117, %fd5115, %fd5116;
	ld.global.f64 	%fd5118, [%rd7];
	mul.f64 	%fd5119, %fd5117, %fd5118;
	mul.f64 	%fd5120, %fd5119, 0d3FE0000000000000;
	mad.lo.s32 	%r1710, %r745, %r752, %r3;
	mad.lo.s32 	%r1711, %r1710, %r743, %r1;
	mul.wide.s32 	%rd105, %r1711, 8;
	add.s64 	%rd106, %rd3, %rd105;
	st.global.f64 	[%rd106], %fd5120;
$L__BB2_826:
	ret;

}
	// .globl	escpr_kernel
.visible .entry escpr_kernel(
	.param .u64 .ptr .align 1 escpr_kernel_param_0,
	.param .u64 .ptr .align 1 escpr_kernel_param_1,
	.param .u64 .ptr .align 1 escpr_kernel_param_2,
	.param .u64 .ptr .align 1 escpr_kernel_param_3,
	.param .u64 .ptr .align 1 escpr_kernel_param_4,
	.param .u64 .ptr .align 1 escpr_kernel_param_5,
	.param .u32 escpr_kernel_param_6,
	.param .u32 escpr_kernel_param_7,
	.param .u32 escpr_kernel_param_8,
	.param .u32 escpr_kernel_param_9
)
{
	.reg .pred 	%p<399>;
	.reg .b32 	%r<868>;
	.reg .b32 	%f<42>;
	.reg .b64 	%rd<77>;
	.reg .b64 	%fd<2629>;

	ld.param.u64 	%rd14, [escpr_kernel_param_1];
	ld.param.u64 	%rd15, [escpr_kernel_param_4];
	ld.param.u32 	%r249, [escpr_kernel_param_7];
	ld.param.u32 	%r250, [escpr_kernel_param_8];
	ld.param.u32 	%r251, [escpr_kernel_param_9];
	cvta.to.global.u64 	%rd1, %rd14;
	cvta.to.global.u64 	%rd2, %rd15;
	mov.u32 	%r252, %ctaid.x;
	mov.u32 	%r253, %ntid.x;
	mov.u32 	%r254, %tid.x;
	mad.lo.s32 	%r1, %r252, %r253, %r254;
	mov.u32 	%r255, %ctaid.y;
	mov.u32 	%r256, %ntid.y;
	mov.u32 	%r257, %tid.y;
	mad.lo.s32 	%r2, %r255, %r256, %r257;
	setp.ge.s32 	%p1, %r2, %r249;
	setp.ge.s32 	%p2, %r1, %r250;
	or.pred  	%p3, %p1, %p2;
	@%p3 bra 	$L__BB3_281;
	ld.param.u32 	%r773, [escpr_kernel_param_6];
	setp.gt.s32 	%p4, %r773, 0;
	mad.lo.s32 	%r258, %r2, 70, %r1;
	mul.wide.s32 	%rd16, %r258, 8;
	add.s64 	%rd3, %rd2, %rd16;
	@%p4 bra 	$L__BB3_3;
	mul.wide.u32 	%rd17, %r2, 8;
	add.s64 	%rd18, %rd1, %rd17;
	ld.global.f64 	%fd2627, [%rd18];
	ld.global.f64 	%fd2626, [%rd3];
	mov.f64 	%fd2628, 0d0000000000000000;
	bra.uni 	$L__BB3_280;
$L__BB3_3:
	mul.wide.u32 	%rd19, %r2, 8;
	add.s64 	%rd20, %rd1, %rd19;
	ld.global.f64 	%fd2627, [%rd20];
	mov.b32 	%r260, 1127219200;
	mov.b32 	%r261, -2147483648;
	mov.b64 	%fd4, {%r261, %r260};
	mov.f64 	%fd441, 0d4338000000000007;
	{
	.reg .b32 %temp; 
	mov.b64 	{%r262, %temp}, %fd441;
	}
	mov.f64 	%fd442, 0dC338000000000000;
	add.rn.f64 	%fd443, %fd441, %fd442;
	fma.rn.f64 	%fd444, %fd443, 0dBFE62E42FEFA39EF, 0d4014000000000000;
	fma.rn.f64 	%fd445, %fd443, 0dBC7ABC9E3B39803F, %fd444;
	fma.rn.f64 	%fd446, %fd445, 0d3E5ADE1569CE2BDF, 0d3E928AF3FCA213EA;
	fma.rn.f64 	%fd447, %fd446, %fd445, 0d3EC71DEE62401315;
	fma.rn.f64 	%fd448, %fd447, %fd445, 0d3EFA01997C89EB71;
	fma.rn.f64 	%fd449, %fd448, %fd445, 0d3F2A01A014761F65;
	fma.rn.f64 	%fd450, %fd449, %fd445, 0d3F56C16C1852B7AF;
	fma.rn.f64 	%fd451, %fd450, %fd445, 0d3F81111111122322;
	fma.rn.f64 	%fd452, %fd451, %fd445, 0d3FA55555555502A1;
	fma.rn.f64 	%fd453, %fd452, %fd445, 0d3FC5555555555511;
	fma.rn.f64 	%fd454, %fd453, %fd445, 0d3FE000000000000B;
	fma.rn.f64 	%fd455, %fd454, %fd445, 0d3FF0000000000000;
	fma.rn.f64 	%fd456, %fd455, %fd445, 0d3FF0000000000000;
	{
	.reg .b32 %temp; 
	mov.b64 	{%r263, %temp}, %fd456;
	}
	{
	.reg .b32 %temp; 
	mov.b64 	{%temp, %r264}, %fd456;
	}
	shl.b32 	%r265, %r262, 20;
	add.s32 	%r266, %r265, %r264;
	mov.b64 	%fd457, {%r263, %r266};
	mov.f64 	%fd458, 0d4014000000000000;
	{
	.reg .b32 %temp; 
	mov.b64 	{%temp, %r267}, %fd458;
	}
	mov.b32 	%f18, %r267;
	abs.f32 	%f19, %f18;
	setp.lt.f32 	%p5, %f19, 0f4086232B;
	setp.geu.f32 	%p6, %f19, 0f40874800;
	shr.u32 	%r268, %r262, 31;
	add.s32 	%r269, %r262, %r268;
	shr.s32 	%r270, %r269, 1;
	shl.b32 	%r271, %r270, 20;
	add.s32 	%r272, %r264, %r271;
	mov.b64 	%fd459, {%r263, %r272};
	sub.s32 	%r273, %r262, %r270;
	shl.b32 	%r274, %r273, 20;
	add.s32 	%r275, %r274, 1072693248;
	mov.b32 	%r786, 0;
	mov.b64 	%fd460, {%r786, %r275};
	mul.f64 	%fd461, %fd460, %fd459;
	and.b32  	%r3, %r267, 2147483647;
	{
	.reg .b32 %temp; 
	mov.b64 	{%r276, %temp}, %fd458;
	}
	mov.b64 	%fd5, {%r276, %r3};
	setp.lt.u32 	%p7, %r3, 1072693248;
	{
	.reg .b32 %temp; 
	mov.b64 	{%temp, %r4}, %fd5;
	}
	fma.rn.f64 	%fd462, %fd5, 0d3FF71547652B82FE, 0d4338000000000000;
	{
	.reg .b32 %temp; 
	mov.b64 	{%r277, %temp}, %fd462;
	}
	add.s32 	%r278, %r277, -1;
	add.rn.f64 	%fd463, %fd462, %fd442;
	fma.rn.f64 	%fd464, %fd463, 0dBFE62E42FEFA39EF, %fd5;
	fma.rn.f64 	%fd465, %fd463, 0dBC7ABC9E3B39803F, %fd464;
	shl.b32 	%r279, %r4, 1;
	setp.lt.u32 	%p8, %r279, 2142496327;
	selp.f64 	%fd466, %fd5, %fd465, %p8;
	selp.b32 	%r280, 0, %r278, %p8;
	fma.rn.f64 	%fd467, %fd466, 0d3E21F4076ACD15B6, 0d3E5AF86D8EBD13CD;
	fma.rn.f64 	%fd468, %fd467, %fd466, 0d3E927E5092BA033D;
	fma.rn.f64 	%fd469, %fd468, %fd466, 0d3EC71DDE6C5F9DA1;
	fma.rn.f64 	%fd470, %fd469, %fd466, 0d3EFA01A018D034E6;
	fma.rn.f64 	%fd471, %fd470, %fd466, 0d3F2A01A01B3B6940;
	fma.rn.f64 	%fd472, %fd471, %fd466, 0d3F56C16C16C1B5DD;
	fma.rn.f64 	%fd473, %fd472, %fd466, 0d3F8111111110F74D;
	fma.rn.f64 	%fd474, %fd473, %fd466, 0d3FA555555555554D;
	fma.rn.f64 	%fd475, %fd474, %fd466, 0d3FC5555555555557;
	fma.rn.f64 	%fd476, %fd475, %fd466, 0d3FE0000000000000;
	mul.f64 	%fd477, %fd466, %fd476;
	fma.rn.f64 	%fd478, %fd477, %fd466, %fd466;
	setp.eq.s32 	%p9, %r280, 1024;
	shl.b32 	%r281, %r280, 20;
	add.s32 	%r282, %r281, 1072693248;
	selp.b32 	%r283, 2145386496, %r282, %p9;
	mov.b64 	%fd479, {%r786, %r283};
	mov.b32 	%r284, 1071644672;
	mov.b64 	%fd480, {%r786, %r284};
	sub.f64 	%fd481, %fd479, %fd480;
	fma.rn.f64 	%fd482, %fd478, %fd479, %fd481;
	add.f64 	%fd483, %fd482, %fd482;
	selp.f64 	%fd484, %fd483, %fd482, %p9;
	setp.eq.s32 	%p10, %r279, 0;
	selp.f64 	%fd485, %fd5, %fd484, %p10;
	fma.rn.f64 	%fd486, %fd485, 0d4000000000000000, 0d3FF0000000000000;
	div.rn.f64 	%fd487, %fd485, %fd486;
	add.f64 	%fd488, %fd485, %fd487;
	setp.ge.f64 	%p11, %fd5, 0d408633CE8FB9F87E;
	selp.f64 	%fd489, 0d7FF0000000000000, %fd488, %p11;
	mul.f64 	%fd490, %fd5, %fd5;
	fma.rn.f64 	%fd491, %fd490, 0d3D6B4C75AB274C53, 0d3DE611A561D87DEF;
	fma.rn.f64 	%fd492, %fd491, %fd490, 0d3E5AE64671B18F5C;
	fma.rn.f64 	%fd493, %fd492, %fd490, 0d3EC71DE3A465B1E4;
	fma.rn.f64 	%fd494, %fd493, %fd490, 0d3F2A01A01A02899D;
	fma.rn.f64 	%fd495, %fd494, %fd490, 0d3F811111111110A6;
	fma.rn.f64 	%fd496, %fd495, %fd490, 0d3FC5555555555556;
	mul.f64 	%fd497, %fd490, %fd496;
	fma.rn.f64 	%fd498, %fd497, %fd5, %fd5;
	fma.rn.f64 	%fd499, %fd465, 0d3E5ADE1569CE2BDF, 0d3E928AF3FCA213EA;
	fma.rn.f64 	%fd500, %fd499, %fd465, 0d3EC71DEE62401315;
	fma.rn.f64 	%fd501, %fd500, %fd465, 0d3EFA01997C89EB71;
	fma.rn.f64 	%fd502, %fd501, %fd465, 0d3F2A01A014761F65;
	fma.rn.f64 	%fd503, %fd502, %fd465, 0d3F56C16C1852B7AF;
	fma.rn.f64 	%fd504, %fd503, %fd465, 0d3F81111111122322;
	fma.rn.f64 	%fd505, %fd504, %fd465, 0d3FA55555555502A1;
	fma.rn.f64 	%fd506, %fd505, %fd465, 0d3FC5555555555511;
	fma.rn.f64 	%fd507, %fd506, %fd465, 0d3FE000000000000B;
	fma.rn.f64 	%fd508, %fd507, %fd465, 0d3FF0000000000000;
	fma.rn.f64 	%fd509, %fd508, %fd465, 0d3FF0000000000000;
	shl.b32 	%r285, %r277, 20;
	{
	.reg .b32 %temp; 
	mov.b64 	{%r286, %temp}, %fd509;
	}
	{
	.reg .b32 %temp; 
	mov.b64 	{%temp, %r287}, %fd509;
	}
	add.s32 	%r288, %r285, %r287;
	add.s32 	%r289, %r288, -2097152;
	mov.b64 	%fd6, {%r286, %r289};
	neg.f64 	%fd7, %fd6;
	add.f64 	%fd510, %fd5, %fd5;
	cvt.rn.f32.f64 	%f20, %fd510;
	mul.f32 	%f21, %f20, 0f3FB8AA3B;
	cvt.rni.f32.f32 	%f1, %f21;
	cvt.f64.f32 	%fd511, %f1;
	fma.rn.f64 	%fd512, %fd511, 0dBFE62E42FEFA39EF, %fd510;
	fma.rn.f64 	%fd513, %fd512, 0d3E5AE904A4741B81, 0d3E928A27F89B6999;
	fma.rn.f64 	%fd514, %fd513, %fd512, 0d3EC71DE715FF7E07;
	fma.rn.f64 	%fd515, %fd514, %fd512, 0d3EFA019A6B0AC45A;
	fma.rn.f64 	%fd516, %fd515, %fd512, 0d3F2A01A017EED94F;
	fma.rn.f64 	%fd517, %fd516, %fd512, 0d3F56C16C17F2A71B;
	fma.rn.f64 	%fd518, %fd517, %fd512, 0d3F811111111173C4;
	fma.rn.f64 	%fd519, %fd518, %fd512, 0d3FA555555555211A;
	fma.rn.f64 	%fd520, %fd519, %fd512, 0d3FC5555555555540;
	fma.rn.f64 	%fd521, %fd520, %fd512, 0d3FE0000000000005;
	mul.f64 	%fd522, %fd512, %fd521;
	fma.rn.f64 	%fd523, %fd522, %fd512, %fd512;
	neg.f64 	%fd8, %fd523;
	ld.global.f64 	%fd2626, [%rd3];
	and.b32  	%r5, %r251, 2147483646;
	selp.f64 	%fd524, 0d7FF0000000000000, %fd461, %p6;
	selp.f64 	%fd10, %fd457, %fd524, %p5;
	selp.f64 	%fd525, %fd498, %fd489, %p7;
	abs.f64 	%fd526, %fd525;
	mul.f64 	%fd11, %fd526, 0d3FE0000000000000;
	abs.f64 	%fd12, %fd10;
	neg.f64 	%fd13, %fd12;
	mov.f64 	%fd2458, 0d0000000000000000;
$L__BB3_4:
	ld.param.u32 	%r776, [escpr_kernel_param_7];
	ld.param.u32 	%r774, [escpr_kernel_param_6];
	ld.param.u64 	%rd74, [escpr_kernel_param_2];
	add.s32 	%r792, %r2, 1;
	setp.ge.u32 	%p12, %r792, %r776;
	mad.lo.s32 	%r7, %r774, 100, %r786;
	cvta.to.global.u64 	%rd21, %rd74;
	mul.wide.u32 	%rd22, %r7, 8;
	add.s64 	%rd23, %rd21, %rd22;
	ld.global.f64 	%fd528, [%rd23];
	add.f64 	%fd529, %fd528, 0d3FF0000000000000;
	mul.f64 	%fd530, %fd2627, 0d3FE0000000000000;
	mul.f64 	%fd16, %fd530, %fd529;
	mov.f64 	%fd2467, 0d0000000000000000;
	@%p12 bra 	$L__BB3_17;
	ld.param.u32 	%r777, [escpr_kernel_param_7];
	sub.s32 	%r291, %r777, %r2;
	add.s32 	%r292, %r291, -2;
	setp.lt.u32 	%p13, %r292, 7;
	mul.f64 	%fd17, %fd16, %fd16;
	mov.f64 	%fd2467, 0d0000000000000000;
	mov.u32 	%r793, %r2;
	@%p13 bra 	$L__BB3_9;
	ld.param.u32 	%r778, [escpr_kernel_param_7];
	not.b32 	%r293, %r2;
	add.s32 	%r294, %r778, %r293;
	and.b32  	%r295, %r294, -8;
	neg.s32 	%r787, %r295;
	mad.lo.s32 	%r788, %r2, 70, %r1;
	mov.f64 	%fd2467, 0d0000000000000000;
	mov.u32 	%r793, %r2;
	mov.f64 	%fd2459, %fd2627;
$L__BB3_7:
	.pragma "nounroll";
	add.s32 	%r296, %r793, 1;
	mul.wide.u32 	%rd24, %r296, 8;
	add.s64 	%rd25, %rd1, %rd24;
	ld.global.f64 	%fd534, [%rd25];
	mul.f64 	%fd535, %fd534, %fd534;
	sub.f64 	%fd536, %fd535, %fd17;
	mul.f64 	%fd537, %fd2459, %fd2459;
	sub.f64 	%fd538, %fd537, %fd17;
	setp.gt.f64 	%p14, %fd538, 0d0000000000000000;
	sqrt.rn.f64 	%fd539, %fd538;
	selp.f64 	%fd540, %fd539, 0d0000000000000000, %p14;
	setp.gt.f64 	%p15, %fd536, 0d0000000000000000;
	sqrt.rn.f64 	%fd541, %fd536;
	selp.f64 	%fd542, %fd541, 0d0000000000000000, %p15;
	sub.f64 	%fd543, %fd542, %fd540;
	add.s32 	%r297, %r788, 70;
	mul.wide.s32 	%rd26, %r297, 8;
	add.s64 	%rd27, %rd2, %rd26;
	ld.global.f64 	%fd544, [%rd27];
	fma.rn.f64 	%fd545, %fd544, %fd543, %fd2467;
	ld.global.f64 	%fd546, [%rd25+8];
	mul.f64 	%fd547, %fd546, %fd546;
	sub.f64 	%fd548, %fd547, %fd17;
	setp.gt.f64 	%p16, %fd548, 0d0000000000000000;
	sqrt.rn.f64 	%fd549, %fd548;
	selp.f64 	%fd550, %fd549, 0d0000000000000000, %p16;
	sub.f64 	%fd551, %fd550, %fd542;
	ld.global.f64 	%fd552, [%rd27+560];
	fma.rn.f64 	%fd553, %fd552, %fd551, %fd545;
	ld.global.f64 	%fd554, [%rd25+16];
	mul.f64 	%fd555, %fd554, %fd554;
	sub.f64 	%fd556, %fd555, %fd17;
	setp.gt.f64 	%p17, %fd556, 0d0000000000000000;
	sqrt.rn.f64 	%fd557, %fd556;
	selp.f64 	%fd558, %fd557, 0d0000000000000000, %p17;
	sub.f64 	%fd559, %fd558, %fd550;
	ld.global.f64 	%fd560, [%rd27+1120];
	fma.rn.f64 	%fd561, %fd560, %fd559, %fd553;
	ld.global.f64 	%fd562, [%rd25+24];
	mul.f64 	%fd563, %fd562, %fd562;
	sub.f64 	%fd564, %fd563, %fd17;
	setp.gt.f64 	%p18, %fd564, 0d0000000000000000;
	sqrt.rn.f64 	%fd565, %fd564;
	selp.f64 	%fd566, %fd565, 0d0000000000000000, %p18;
	sub.f64 	%fd567, %fd566, %fd558;
	ld.global.f64 	%fd568, [%rd27+1680];
	fma.rn.f64 	%fd569, %fd568, %fd567, %fd561;
	ld.global.f64 	%fd570, [%rd25+32];
	mul.f64 	%fd571, %fd570, %fd570;
	sub.f64 	%fd572, %fd571, %fd17;
	setp.gt.f64 	%p19, %fd572, 0d0000000000000000;
	sqrt.rn.f64 	%fd573, %fd572;
	selp.f64 	%fd574, %fd573, 0d0000000000000000, %p19;
	sub.f64 	%fd575, %fd574, %fd566;
	ld.global.f64 	%fd576, [%rd27+2240];
	fma.rn.f64 	%fd577, %fd576, %fd575, %fd569;
	ld.global.f64 	%fd578, [%rd25+40];
	mul.f64 	%fd579, %fd578, %fd578;
	sub.f64 	%fd580, %fd579, %fd17;
	setp.gt.f64 	%p20, %fd580, 0d0000000000000000;
	sqrt.rn.f64 	%fd581, %fd580;
	selp.f64 	%fd582, %fd581, 0d0000000000000000, %p20;
	sub.f64 	%fd583, %fd582, %fd574;
	ld.global.f64 	%fd584, [%rd27+2800];
	fma.rn.f64 	%fd585, %fd584, %fd583, %fd577;
	ld.global.f64 	%fd586, [%rd25+48];
	mul.f64 	%fd587, %fd586, %fd586;
	sub.f64 	%fd588, %fd587, %fd17;
	setp.gt.f64 	%p21, %fd588, 0d0000000000000000;
	sqrt.rn.f64 	%fd589, %fd588;
	selp.f64 	%fd590, %fd589, 0d0000000000000000, %p21;
	sub.f64 	%fd591, %fd590, %fd582;
	ld.global.f64 	%fd592, [%rd27+3360];
	fma.rn.f64 	%fd593, %fd592, %fd591, %fd585;
	ld.global.f64 	%fd2459, [%rd25+56];
	mul.f64 	%fd594, %fd2459, %fd2459;
	sub.f64 	%fd595, %fd594, %fd17;
	setp.gt.f64 	%p22, %fd595, 0d0000000000000000;
	sqrt.rn.f64 	%fd596, %fd595;
	selp.f64 	%fd597, %fd596, 0d0000000000000000, %p22;
	sub.f64 	%fd598, %fd597, %fd590;
	ld.global.f64 	%fd599, [%rd27+3920];
	fma.rn.f64 	%fd2467, %fd599, %fd598, %fd593;
	add.s32 	%r793, %r793, 8;
	add.s32 	%r788, %r788, 560;
	add.s32 	%r787, %r787, 8;
	setp.ne.s32 	%p23, %r787, 0;
	@%p23 bra 	$L__BB3_7;
	add.s32 	%r792, %r793, 1;
$L__BB3_9:
	ld.param.u32 	%r779, [escpr_kernel_param_7];
	not.b32 	%r298, %r2;
	add.s32 	%r299, %r779, %r298;
	and.b32  	%r20, %r299, 7;
	setp.eq.s32 	%p24, %r20, 0;
	@%p24 bra 	$L__BB3_17;
	add.s32 	%r300, %r20, -1;
	setp.lt.u32 	%p25, %r300, 3;
	@%p25 bra 	$L__BB3_12;
	mul.wide.u32 	%rd28, %r792, 8;
	add.s64 	%rd29, %rd1, %rd28;
	ld.global.f64 	%fd601, [%rd29];
	mul.f64 	%fd602, %fd601, %fd601;
	sub.f64 	%fd603, %fd602, %fd17;
	mul.wide.u32 	%rd30, %r793, 8;
	add.s64 	%rd31, %rd1, %rd30;
	ld.global.f64 	%fd604, [%rd31];
	mul.f64 	%fd605, %fd604, %fd604;
	sub.f64 	%fd606, %fd605, %fd17;
	setp.gt.f64 	%p26, %fd606, 0d0000000000000000;
	sqrt.rn.f64 	%fd607, %fd606;
	selp.f64 	%fd608, %fd607, 0d0000000000000000, %p26;
	setp.gt.f64 	%p27, %fd603, 0d0000000000000000;
	sqrt.rn.f64 	%fd609, %fd603;
	selp.f64 	%fd610, %fd609, 0d0000000000000000, %p27;
	sub.f64 	%fd611, %fd610, %fd608;
	mad.lo.s32 	%r301, %r792, 70, %r1;
	mul.wide.s32 	%rd32, %r301, 8;
	add.s64 	%rd33, %rd2, %rd32;
	ld.global.f64 	%fd612, [%rd33];
	fma.rn.f64 	%fd613, %fd612, %fd611, %fd2467;
	ld.global.f64 	%fd614, [%rd29+8];
	mul.f64 	%fd615, %fd614, %fd614;
	sub.f64 	%fd616, %fd615, %fd17;
	setp.gt.f64 	%p28, %fd616, 0d0000000000000000;
	sqrt.rn.f64 	%fd617, %fd616;
	selp.f64 	%fd618, %fd617, 0d0000000000000000, %p28;
	sub.f64 	%fd619, %fd618, %fd610;
	ld.global.f64 	%fd620, [%rd33+560];
	fma.rn.f64 	%fd621, %fd620, %fd619, %fd613;
	ld.global.f64 	%fd622, [%rd29+16];
	mul.f64 	%fd623, %fd622, %fd622;
	sub.f64 	%fd624, %fd623, %fd17;
	setp.gt.f64 	%p29, %fd624, 0d0000000000000000;
	sqrt.rn.f64 	%fd625, %fd624;
	selp.f64 	%fd626, %fd625, 0d0000000000000000, %p29;
	sub.f64 	%fd627, %fd626, %fd618;
	ld.global.f64 	%fd628, [%rd33+1120];
	fma.rn.f64 	%fd629, %fd628, %fd627, %fd621;
	add.s32 	%r793, %r792, 3;
	ld.global.f64 	%fd630, [%rd29+24];
	mul.f64 	%fd631, %fd630, %fd630;
	sub.f64 	%fd632, %fd631, %fd17;
	setp.gt.f64 	%p30, %fd632, 0d0000000000000000;
	sqrt.rn.f64 	%fd633, %fd632;
	selp.f64 	%fd634, %fd633, 0d0000000000000000, %p30;
	sub.f64 	%fd635, %fd634, %fd626;
	ld.global.f64 	%fd636, [%rd33+1680];
	fma.rn.f64 	%fd2467, %fd636, %fd635, %fd629;
	add.s32 	%r792, %r792, 4;
$L__BB3_12:
	ld.param.u32 	%r780, [escpr_kernel_param_7];
	add.s32 	%r304, %r780, %r298;
	and.b32  	%r302, %r304, 3;
	setp.eq.s32 	%p31, %r302, 0;
	@%p31 bra 	$L__BB3_17;
	setp.eq.s32 	%p32, %r302, 1;
	@%p32 bra 	$L__BB3_15;
	mul.wide.u32 	%rd34, %r792, 8;
	add.s64 	%rd35, %rd1, %rd34;
	ld.global.f64 	%fd638, [%rd35];
	mul.f64 	%fd639, %fd638, %fd638;
	sub.f64 	%fd640, %fd639, %fd17;
	mul.wide.u32 	%rd36, %r793, 8;
	add.s64 	%rd37, %rd1, %rd36;
	ld.global.f64 	%fd641, [%rd37];
	mul.f64 	%fd642, %fd641, %fd641;
	sub.f64 	%fd643, %fd642, %fd17;
	setp.gt.f64 	%p33, %fd643, 0d0000000000000000;
	sqrt.rn.f64 	%fd644, %fd643;
	selp.f64 	%fd645, %fd644, 0d0000000000000000, %p33;
	setp.gt.f64 	%p34, %fd640, 0d0000000000000000;
	sqrt.rn.f64 	%fd646, %fd640;
	selp.f64 	%fd647, %fd646, 0d0000000000000000, %p34;
	sub.f64 	%fd648, %fd647, %fd645;
	mad.lo.s32 	%r305, %r792, 70, %r1;
	mul.wide.s32 	%rd38, %r305, 8;
	add.s64 	%rd39, %rd2, %rd38;
	ld.global.f64 	%fd649, [%rd39];
	fma.rn.f64 	%fd650, %fd649, %fd648, %fd2467;
	add.s32 	%r793, %r792, 1;
	ld.global.f64 	%fd651, [%rd35+8];
	mul.f64 	%fd652, %fd651, %fd651;
	sub.f64 	%fd653, %fd652, %fd17;
	setp.gt.f64 	%p35, %fd653, 0d0000000000000000;
	sqrt.rn.f64 	%fd654, %fd653;
	selp.f64 	%fd655, %fd654, 0d0000000000000000, %p35;
	sub.f64 	%fd656, %fd655, %fd647;
	ld.global.f64 	%fd657, [%rd39+560];
	fma.rn.f64 	%fd2467, %fd657, %fd656, %fd650;
	add.s32 	%r792, %r792, 2;
$L__BB3_15:
	ld.param.u32 	%r781, [escpr_kernel_param_7];
	add.s32 	%r307, %r781, %r298;
	and.b32  	%r308, %r307, 1;
	setp.eq.b32 	%p36, %r308, 1;
	not.pred 	%p37, %p36;
	@%p37 bra 	$L__BB3_17;
	mul.wide.u32 	%rd40, %r792, 8;
	add.s64 	%rd41, %rd1, %rd40;
	ld.global.f64 	%fd658, [%rd41];
	mul.f64 	%fd659, %fd658, %fd658;
	sub.f64 	%fd660, %fd659, %fd17;
	mul.wide.u32 	%rd42, %r793, 8;
	add.s64 	%rd43, %rd1, %rd42;
	ld.global.f64 	%fd661, [%rd43];
	mul.f64 	%fd662, %fd661, %fd661;
	sub.f64 	%fd663, %fd662, %fd17;
	setp.gt.f64 	%p38, %fd663, 0d0000000000000000;
	sqrt.rn.f64 	%fd664, %fd663;
	selp.f64 	%fd665, %fd664, 0d0000000000000000, %p38;
	setp.gt.f64 	%p39, %fd660, 0d0000000000000000;
	sqrt.rn.f64 	%fd666, %fd660;
	selp.f64 	%fd667, %fd666, 0d0000000000000000, %p39;
	sub.f64 	%fd668, %fd667, %fd665;
	mad.lo.s32 	%r309, %r792, 70, %r1;
	mul.wide.s32 	%rd44, %r309, 8;
	add.s64 	%rd45, %rd2, %rd44;
	ld.global.f64 	%fd669, [%rd45];
	fma.rn.f64 	%fd2467, %fd669, %fd668, %fd2467;
$L__BB3_17:
	ld.param.u64 	%rd75, [escpr_kernel_param_3];
	cvta.to.global.u64 	%rd46, %rd75;
	add.s64 	%rd48, %rd46, %rd22;
	ld.global.f64 	%fd34, [%rd48];
	mul.f64 	%fd35, %fd2467, 0d3FE0000000000000;
	setp.leu.f64 	%p40, %fd2467, 0d4020000000000000;
	@%p40 bra 	$L__BB3_22;
	neg.f64 	%fd1047, %fd2467;
	fma.rn.f64 	%fd1048, %fd2467, 0dBFF71547652B82FE, 0d4338000000000000;
	{
	.reg .b32 %temp; 
	mov.b64 	{%r29, %temp}, %fd1048;
	}
	mov.f64 	%fd1049, 0dC338000000000000;
	add.rn.f64 	%fd1050, %fd1048, %fd1049;
	fma.rn.f64 	%fd1051, %fd1050, 0dBFE62E42FEFA39EF, %fd1047;
	fma.rn.f64 	%fd1052, %fd1050, 0dBC7ABC9E3B39803F, %fd1051;
	fma.rn.f64 	%fd1053, %fd1052, 0d3E5ADE1569CE2BDF, 0d3E928AF3FCA213EA;
	fma.rn.f64 	%fd1054, %fd1053, %fd1052, 0d3EC71DEE62401315;
	fma.rn.f64 	%fd1055, %fd1054, %fd1052, 0d3EFA01997C89EB71;
	fma.rn.f64 	%fd1056, %fd1055, %fd1052, 0d3F2A01A014761F65;
	fma.rn.f64 	%fd1057, %fd1056, %fd1052, 0d3F56C16C1852B7AF;
	fma.rn.f64 	%fd1058, %fd1057, %fd1052, 0d3F81111111122322;
	fma.rn.f64 	%fd1059, %fd1058, %fd1052, 0d3FA55555555502A1;
	fma.rn.f64 	%fd1060, %fd1059, %fd1052, 0d3FC5555555555511;
	fma.rn.f64 	%fd1061, %fd1060, %fd1052, 0d3FE000000000000B;
	fma.rn.f64 	%fd1062, %fd1061, %fd1052, 0d3FF0000000000000;
	fma.rn.f64 	%fd1063, %fd1062, %fd1052, 0d3FF0000000000000;
	{
	.reg .b32 %temp; 
	mov.b64 	{%r30, %temp}, %fd1063;
	}
	{
	.reg .b32 %temp; 
	mov.b64 	{%temp, %r31}, %fd1063;
	}
	shl.b32 	%r410, %r29, 20;
	add.s32 	%r411, %r410, %r31;
	mov.b64 	%fd2468, {%r30, %r411};
	{
	.reg .b32 %temp; 
	mov.b64 	{%temp, %r412}, %fd1047;
	}
	mov.b32 	%f26, %r412;
	abs.f32 	%f2, %f26;
	setp.lt.f32 	%p118, %f2, 0f4086232B;
	@%p118 bra 	$L__BB3_21;
	setp.geu.f32 	%p119, %f2, 0f40874800;
	mov.f64 	%fd2468, 0d0000000000000000;
	@%p119 bra 	$L__BB3_21;
	shr.u32 	%r413, %r29, 31;
	add.s32 	%r414, %r29, %r413;
	shr.s32 	%r415, %r414, 1;
	shl.b32 	%r416, %r415, 20;
	add.s32 	%r417, %r31, %r416;
	mov.b64 	%fd1065, {%r30, %r417};
	sub.s32 	%r418, %r29, %r415;
	shl.b32 	%r419, %r418, 20;
	add.s32 	%r420, %r419, 1072693248;
	mov.b32 	%r421, 0;
	mov.b64 	%fd1066, {%r421, %r420};
	mul.f64 	%fd2468, %fd1066, %fd1065;
$L__BB3_21:
	mov.f64 	%fd1067, 0d3FF921F9F01B866E;
	div.rn.f64 	%fd1068, %fd1067, %fd2467;
	sqrt.rn.f64 	%fd1069, %fd1068;
	mul.f64 	%fd1070, %fd1069, %fd2468;
	mov.f64 	%fd1071, 0dBFFA000000000000;
	div.rn.f64 	%fd1072, %fd1071, %fd2467;
	add.f64 	%fd1073, %fd1072, 0d3FF0000000000000;
	mul.f64 	%fd1074, %fd2467, %fd2467;
	mov.f64 	%fd1075, 0d4014880000000000;
	div.rn.f64 	%fd1076, %fd1075, %fd1074;
	add.f64 	%fd1077, %fd1073, %fd1076;
	mul.f64 	%fd1078, %fd2467, %fd1074;
	mov.f64 	%fd1079, 0dC03629C000000000;
	div.rn.f64 	%fd1080, %fd1079, %fd1078;
	add.f64 	%fd1081, %fd1077, %fd1080;
	mul.f64 	%fd2503, %fd1081, %fd1070;
	bra.uni 	$L__BB3_74;
$L__BB3_22:
	setp.geu.f64 	%p41, %fd2467, 0d3FA999999999999A;
	@%p41 bra 	$L__BB3_61;
	setp.gt.u32 	%p51, %r4, 1082536910;
	mov.f64 	%fd2469, 0d7FF0000000000000;
	@%p51 bra 	$L__BB3_25;
	rcp.approx.ftz.f64 	%fd785, %fd6;
	fma.rn.f64 	%fd786, %fd7, %fd785, 0d3FF0000000000000;
	fma.rn.f64 	%fd787, %fd786, %fd786, %fd786;
	fma.rn.f64 	%fd788, %fd787, %fd785, %fd785;
	fma.rn.f64 	%fd2469, %fd788, 0d3FB0000000000000, %fd6;
$L__BB3_25:
	setp.leu.f64 	%p52, %fd12, 0d3FF0000000000000;
	add.f64 	%fd42, %fd2469, %fd2469;
	mov.f64 	%fd2470, %fd12;
	@%p52 bra 	$L__BB3_27;
	setp.eq.f64 	%p53, %fd12, 0d7FF0000000000000;
	rcp.approx.ftz.f64 	%fd789, %fd12;
	fma.rn.f64 	%fd790, %fd13, %fd789, 0d3FF0000000000000;
	fma.rn.f64 	%fd791, %fd790, %fd790, %fd790;
	fma.rn.f64 	%fd792, %fd791, %fd789, %fd789;
	selp.f64 	%fd2470, 0d0000000000000000, %fd792, %p53;
$L__BB3_27:
	setp.gt.f64 	%p54, %fd12, 0d3FF0000000000000;
	setp.ltu.f64 	%p55, %fd5, 0d3FE4F92224DD2F1A;
	mul.f64 	%fd794, %fd2470, %fd2470;
	fma.rn.f64 	%fd795, %fd794, 0dBEF53E1D2A25FF7E, 0d3F2D3B63DBB65B49;
	fma.rn.f64 	%fd796, %fd795, %fd794, 0dBF5312788DDE082E;
	fma.rn.f64 	%fd797, %fd796, %fd794, 0d3F6F9690C8249315;
	fma.rn.f64 	%fd798, %fd797, %fd794, 0dBF82CF5AABC7CF0D;
	fma.rn.f64 	%fd799, %fd798, %fd794, 0d3F9162B0B2A3BFDE;
	fma.rn.f64 	%fd800, %fd799, %fd794, 0dBF9A7256FEB6FC6B;
	fma.rn.f64 	%fd801, %fd800, %fd794, 0d3FA171560CE4A489;
	fma.rn.f64 	%fd802, %fd801, %fd794, 0dBFA4F44D841450E4;
	fma.rn.f64 	%fd803, %fd802, %fd794, 0d3FA7EE3D3F36BB95;
	fma.rn.f64 	%fd804, %fd803, %fd794, 0dBFAAD32AE04A9FD1;
	fma.rn.f64 	%fd805, %fd804, %fd794, 0d3FAE17813D66954F;
	fma.rn.f64 	%fd806, %fd805, %fd794, 0dBFB11089CA9A5BCD;
	fma.rn.f64 	%fd807, %fd806, %fd794, 0d3FB3B12B2DB51738;
	fma.rn.f64 	%fd808, %fd807, %fd794, 0dBFB745D022F8DC5C;
	fma.rn.f64 	%fd809, %fd808, %fd794, 0d3FBC71C709DFE927;
	fma.rn.f64 	%fd810, %fd809, %fd794, 0dBFC2492491FA1744;
	fma.rn.f64 	%fd811, %fd810, %fd794, 0d3FC99999999840D2;
	fma.rn.f64 	%fd812, %fd811, %fd794, 0dBFD555555555544C;
	mul.f64 	%fd813, %fd794, %fd812;
	fma.rn.f64 	%fd814, %fd813, %fd2470, %fd2470;
	mov.f64 	%fd815, 0d3FF921FB54442D18;
	sub.f64 	%fd816, %fd815, %fd814;
	selp.f64 	%fd817, %fd816, %fd814, %p54;
	copysign.f64 	%fd45, %fd10, %fd817;
	div.rn.f64 	%fd818, %fd11, %fd42;
	div.rn.f64 	%fd819, %fd818, %fd42;
	add.f64 	%fd46, %fd819, %fd45;
	mov.f64 	%fd2471, 0dC2425481C98E8ABB;
	@%p55 bra 	$L__BB3_29;
	setp.gt.u32 	%p56, %r3, 1077088193;
	ex2.approx.ftz.f32 	%f22, %f1;
	cvt.f64.f32 	%fd820, %f22;
	mov.f64 	%fd821, 0d3FF0000000000000;
	sub.f64 	%fd822, %fd821, %fd820;
	fma.rn.f64 	%fd823, %fd8, %fd820, %fd822;
	mov.f64 	%fd824, 0d4000000000000000;
	sub.f64 	%fd825, %fd824, %fd823;
	rcp.approx.ftz.f64 	%fd826, %fd825;
	neg.f64 	%fd827, %fd825;
	fma.rn.f64 	%fd828, %fd827, %fd826, 0d3FF0000000000000;
	fma.rn.f64 	%fd829, %fd828, %fd828, %fd828;
	fma.rn.f64 	%fd830, %fd829, %fd826, %fd826;
	fma.rn.f64 	%fd831, %fd830, 0dC000000000000000, 0d3FF0000000000000;
	abs.f64 	%fd832, %fd831;
	selp.f64 	%fd2471, 0d3FF0000000000000, %fd832, %p56;
$L__BB3_29:
	mul.f64 	%fd835, %fd2467, %fd2471;
	add.f64 	%fd836, %fd46, 0dBFE921F9F01B866E;
	sub.f64 	%fd837, %fd836, %fd835;
	mul.f64 	%fd838, %fd2467, %fd2467;
	add.f64 	%fd839, %fd45, 0dBFE921F9F01B866E;
	mul.f64 	%fd2473, %fd2467, %fd838;
	mul.f64 	%fd840, %fd2473, 0dC014000000000000;
	div.rn.f64 	%fd841, %fd840, 0d4018000000000000;
	fma.rn.f64 	%fd842, %fd838, %fd839, %fd841;
	add.f64 	%fd2503, %fd842, %fd837;
	mov.f64 	%fd2475, 0dBFF0000000000000;
	mov.f64 	%fd2474, 0d4018000000000000;
	mov.b32 	%r797, 1;
	mov.b32 	%r796, 2;
	mov.b32 	%r798, 0;
$L__BB3_30:
	mov.u32 	%r34, %r797;
	shr.u32 	%r35, %r34, 1;
	add.s32 	%r347, %r34, 3;
	cvt.rn.f64.u32 	%fd843, %r347;
	mul.f64 	%fd2474, %fd2474, %fd843;
	mul.f64 	%fd2473, %fd2467, %fd2473;
	and.b32  	%r348, %r34, 1;
	setp.eq.b32 	%p57, %r348, 1;
	not.pred 	%p58, %p57;
	@%p58 bra 	$L__BB3_41;
	and.b32  	%r36, %r34, 3;
	and.b32  	%r37, %r34, 2147483644;
	mov.f64 	%fd2492, 0d0000000000000000;
	mov.b32 	%r799, 0;
$L__BB3_32:
	setp.lt.u32 	%p59, %r798, 3;
	shl.b32 	%r351, %r799, 1;
	sub.s32 	%r352, %r34, %r351;
	cvt.rn.f64.s32 	%fd58, %r352;
	mul.f64 	%fd59, %fd58, 0d4014000000000000;
	sub.s32 	%r42, %r34, %r799;
	mov.f64 	%fd2478, 0d3FF0000000000000;
	mov.b32 	%r801, 1;
	@%p59 bra 	$L__BB3_35;
	mov.f64 	%fd2478, 0d3FF0000000000000;
	mov.b32 	%r801, 1;
$L__BB3_34:
	cvt.rn.f64.u32 	%fd847, %r801;
	mul.f64 	%fd848, %fd847, 0d3FE0000000000000;
	mul.f64 	%fd849, %fd2478, %fd848;
	setp.gt.u32 	%p60, %r801, %r799;
	div.rn.f64 	%fd850, %fd849, %fd847;
	selp.f64 	%fd851, %fd849, %fd850, %p60;
	setp.gt.s32 	%p61, %r801, %r42;
	div.rn.f64 	%fd852, %fd851, %fd847;
	selp.f64 	%fd853, %fd851, %fd852, %p61;
	add.s32 	%r354, %r801, 1;
	cvt.rn.f64.u32 	%fd854, %r354;
	mul.f64 	%fd855, %fd854, 0d3FE0000000000000;
	mul.f64 	%fd856, %fd853, %fd855;
	setp.lt.u32 	%p62, %r801, %r799;
	div.rn.f64 	%fd857, %fd856, %fd854;
	selp.f64 	%fd858, %fd857, %fd856, %p62;
	setp.lt.s32 	%p63, %r801, %r42;
	div.rn.f64 	%fd859, %fd858, %fd854;
	selp.f64 	%fd860, %fd859, %fd858, %p63;
	add.s32 	%r355, %r801, 2;
	cvt.rn.f64.u32 	%fd861, %r355;
	mul.f64 	%fd862, %fd861, 0d3FE0000000000000;
	mul.f64 	%fd863, %fd860, %fd862;
	setp.gt.u32 	%p64, %r355, %r799;
	div.rn.f64 	%fd864, %fd863, %fd861;
	selp.f64 	%fd865, %fd863, %fd864, %p64;
	setp.gt.s32 	%p65, %r355, %r42;
	div.rn.f64 	%fd866, %fd865, %fd861;
	selp.f64 	%fd867, %fd865, %fd866, %p65;
	add.s32 	%r356, %r801, 3;
	cvt.rn.f64.u32 	%fd868, %r356;
	mul.f64 	%fd869, %fd868, 0d3FE0000000000000;
	mul.f64 	%fd870, %fd867, %fd869;
	setp.gt.u32 	%p66, %r356, %r799;
	div.rn.f64 	%fd871, %fd870, %fd868;
	selp.f64 	%fd872, %fd870, %fd871, %p66;
	setp.gt.s32 	%p67, %r356, %r42;
	div.rn.f64 	%fd873, %fd872, %fd868;
	selp.f64 	%fd2478, %fd872, %fd873, %p67;
	add.s32 	%r801, %r801, 4;
	setp.ne.s32 	%p68, %r356, %r37;
	@%p68 bra 	$L__BB3_34;
$L__BB3_35:
	setp.eq.s32 	%p69, %r36, 1;
	cvt.rn.f64.u32 	%fd874, %r801;
	mul.f64 	%fd875, %fd874, 0d3FE0000000000000;
	mul.f64 	%fd876, %fd2478, %fd875;
	setp.gt.u32 	%p70, %r801, %r799;
	div.rn.f64 	%fd877, %fd876, %fd874;
	selp.f64 	%fd878, %fd876, %fd877, %p70;
	setp.gt.s32 	%p71, %r801, %r42;
	div.rn.f64 	%fd879, %fd878, %fd874;
	selp.f64 	%fd2479, %fd878, %fd879, %p71;
	@%p69 bra 	$L__BB3_37;
	add.s32 	%r357, %r801, 1;
	cvt.rn.f64.u32 	%fd880, %r357;
	mul.f64 	%fd881, %fd880, 0d3FE0000000000000;
	mul.f64 	%fd882, %fd2479, %fd881;
	setp.lt.u32 	%p72, %r801, %r799;
	div.rn.f64 	%fd883, %fd882, %fd880;
	selp.f64 	%fd884, %fd883, %fd882, %p72;
	setp.lt.s32 	%p73, %r801, %r42;
	div.rn.f64 	%fd885, %fd884, %fd880;
	selp.f64 	%fd886, %fd885, %fd884, %p73;
	add.s32 	%r358, %r801, 2;
	cvt.rn.f64.u32 	%fd887, %r358;
	mul.f64 	%fd888, %fd887, 0d3FE0000000000000;
	mul.f64 	%fd889, %fd886, %fd888;
	setp.gt.u32 	%p74, %r358, %r799;
	div.rn.f64 	%fd890, %fd889, %fd887;
	selp.f64 	%fd891, %fd889, %fd890, %p74;
	setp.gt.s32 	%p75, %r358, %r42;
	div.rn.f64 	%fd892, %fd891, %fd887;
	selp.f64 	%fd2479, %fd891, %fd892, %p75;
$L__BB3_37:
	fma.rn.f64 	%fd893, %fd59, 0d3FF71547652B82FE, 0d4338000000000000;
	{
	.reg .b32 %temp; 
	mov.b64 	{%r46, %temp}, %fd893;
	}
	mov.f64 	%fd894, 0dC338000000000000;
	add.rn.f64 	%fd895, %fd893, %fd894;
	fma.rn.f64 	%fd896, %fd895, 0dBFE62E42FEFA39EF, %fd59;
	fma.rn.f64 	%fd897, %fd895, 0dBC7ABC9E3B39803F, %fd896;
	fma.rn.f64 	%fd898, %fd897, 0d3E5ADE1569CE2BDF, 0d3E928AF3FCA213EA;
	fma.rn.f64 	%fd899, %fd898, %fd897, 0d3EC71DEE62401315;
	fma.rn.f64 	%fd900, %fd899, %fd897, 0d3EFA01997C89EB71;
	fma.rn.f64 	%fd901, %fd900, %fd897, 0d3F2A01A014761F65;
	fma.rn.f64 	%fd902, %fd901, %fd897, 0d3F56C16C1852B7AF;
	fma.rn.f64 	%fd903, %fd902, %fd897, 0d3F81111111122322;
	fma.rn.f64 	%fd904, %fd903, %fd897, 0d3FA55555555502A1;
	fma.rn.f64 	%fd905, %fd904, %fd897, 0d3FC5555555555511;
	fma.rn.f64 	%fd906, %fd905, %fd897, 0d3FE000000000000B;
	fma.rn.f64 	%fd907, %fd906, %fd897, 0d3FF0000000000000;
	fma.rn.f64 	%fd908, %fd907, %fd897, 0d3FF0000000000000;
	{
	.reg .b32 %temp; 
	mov.b64 	{%r47, %temp}, %fd908;
	}
	{
	.reg .b32 %temp; 
	mov.b64 	{%temp, %r48}, %fd908;
	}
	shl.b32 	%r359, %r46, 20;
	add.s32 	%r360, %r359, %r48;
	mov.b64 	%fd2480, {%r47, %r360};
	{
	.reg .b32 %temp; 
	mov.b64 	{%temp, %r361}, %fd59;
	}
	mov.b32 	%f23, %r361;
	abs.f32 	%f3, %f23;
	setp.lt.f32 	%p76, %f3, 0f4086232B;
	@%p76 bra 	$L__BB3_40;
	setp.lt.f64 	%p77, %fd59, 0d0000000000000000;
	add.f64 	%fd909, %fd59, 0d7FF0000000000000;
	selp.f64 	%fd2480, 0d0000000000000000, %fd909, %p77;
	setp.geu.f32 	%p78, %f3, 0f40874800;
	@%p78 bra 	$L__BB3_40;
	shr.u32 	%r362, %r46, 31;
	add.s32 	%r363, %r46, %r362;
	shr.s32 	%r364, %r363, 1;
	shl.b32 	%r365, %r364, 20;
	add.s32 	%r366, %r48, %r365;
	mov.b64 	%fd910, {%r47, %r366};
	sub.s32 	%r367, %r46, %r364;
	shl.b32 	%r368, %r367, 20;
	add.s32 	%r369, %r368, 1072693248;
	mov.b32 	%r370, 0;
	mov.b64 	%fd911, {%r370, %r369};
	mul.f64 	%fd2480, %fd911, %fd910;
$L__BB3_40:
	add.f64 	%fd912, %fd2480, 0dBFF0000000000000;
	mul.f64 	%fd913, %fd2479, %fd912;
	div.rn.f64 	%fd914, %fd913, %fd58;
	add.f64 	%fd2492, %fd2492, %fd914;
	add.s32 	%r799, %r799, 1;
	setp.eq.s32 	%p79, %r799, %r796;
	@%p79 bra 	$L__BB3_60;
	bra.uni 	$L__BB3_32;
$L__BB3_41:
	and.b32  	%r38, %r34, 2;
	and.b32  	%r39, %r34, 2147483644;
	max.u32 	%r40, %r35, 1;
	mov.f64 	%fd2481, 0d0000000000000000;
	mov.b32 	%r802, 0;
$L__BB3_42:
	setp.lt.u32 	%p80, %r798, 3;
	shl.b32 	%r373, %r802, 1;
	sub.s32 	%r374, %r34, %r373;
	cvt.rn.f64.s32 	%fd72, %r374;
	mul.f64 	%fd73, %fd72, 0d4014000000000000;
	sub.s32 	%r51, %r34, %r802;
	mov.f64 	%fd2483, 0d3FF0000000000000;
	mov.b32 	%r804, 1;
	@%p80 bra 	$L__BB3_45;
	mov.f64 	%fd2483, 0d3FF0000000000000;
	mov.b32 	%r804, 1;
$L__BB3_44:
	cvt.rn.f64.u32 	%fd919, %r804;
	mul.f64 	%fd920, %fd919, 0d3FE0000000000000;
	mul.f64 	%fd921, %fd2483, %fd920;
	setp.gt.u32 	%p81, %r804, %r802;
	div.rn.f64 	%fd922, %fd921, %fd919;
	selp.f64 	%fd923, %fd921, %fd922, %p81;
	setp.gt.s32 	%p82, %r804, %r51;
	div.rn.f64 	%fd924, %fd923, %fd919;
	selp.f64 	%fd925, %fd923, %fd924, %p82;
	add.s32 	%r376, %r804, 1;
	cvt.rn.f64.u32 	%fd926, %r376;
	mul.f64 	%fd927, %fd926, 0d3FE0000000000000;
	mul.f64 	%fd928, %fd925, %fd927;
	setp.lt.u32 	%p83, %r804, %r802;
	div.rn.f64 	%fd929, %fd928, %fd926;
	selp.f64 	%fd930, %fd929, %fd928, %p83;
	setp.lt.s32 	%p84, %r804, %r51;
	div.rn.f64 	%fd931, %fd930, %fd926;
	selp.f64 	%fd932, %fd931, %fd930, %p84;
	add.s32 	%r377, %r804, 2;
	cvt.rn.f64.u32 	%fd933, %r377;
	mul.f64 	%fd934, %fd933, 0d3FE0000000000000;
	mul.f64 	%fd935, %fd932, %fd934;
	setp.gt.u32 	%p85, %r377, %r802;
	div.rn.f64 	%fd936, %fd935, %fd933;
	selp.f64 	%fd937, %fd935, %fd936, %p85;
	setp.gt.s32 	%p86, %r377, %r51;
	div.rn.f64 	%fd938, %fd937, %fd933;
	selp.f64 	%fd939, %fd937, %fd938, %p86;
	add.s32 	%r378, %r804, 3;
	cvt.rn.f64.u32 	%fd940, %r378;
	mul.f64 	%fd941, %fd940, 0d3FE0000000000000;
	mul.f64 	%fd942, %fd939, %fd941;
	setp.gt.u32 	%p87, %r378, %r802;
	div.rn.f64 	%fd943, %fd942, %fd940;
	selp.f64 	%fd944, %fd942, %fd943, %p87;
	setp.gt.s32 	%p88, %r378, %r51;
	div.rn.f64 	%fd945, %fd944, %fd940;
	selp.f64 	%fd2483, %fd944, %fd945, %p88;
	add.s32 	%r804, %r804, 4;
	setp.ne.s32 	%p89, %r378, %r39;
	@%p89 bra 	$L__BB3_44;
$L__BB3_45:
	setp.eq.s32 	%p90, %r38, 0;
	@%p90 bra 	$L__BB3_47;
	cvt.rn.f64.u32 	%fd946, %r804;
	mul.f64 	%fd947, %fd946, 0d3FE0000000000000;
	mul.f64 	%fd948, %fd2483, %fd947;
	setp.gt.u32 	%p91, %r804, %r802;
	div.rn.f64 	%fd949, %fd948, %fd946;
	selp.f64 	%fd950, %fd948, %fd949, %p91;
	setp.gt.s32 	%p92, %r804, %r51;
	div.rn.f64 	%fd951, %fd950, %fd946;
	selp.f64 	%fd952, %fd950, %fd951, %p92;
	add.s32 	%r379, %r804, 1;
	cvt.rn.f64.u32 	%fd953, %r379;
	mul.f64 	%fd954, %fd953, 0d3FE0000000000000;
	mul.f64 	%fd955, %fd952, %fd954;
	setp.lt.u32 	%p93, %r804, %r802;
	div.rn.f64 	%fd956, %fd955, %fd953;
	selp.f64 	%fd957, %fd956, %fd955, %p93;
	setp.lt.s32 	%p94, %r804, %r51;
	div.rn.f64 	%fd958, %fd957, %fd953;
	selp.f64 	%fd2483, %fd958, %fd957, %p94;
$L__BB3_47:
	fma.rn.f64 	%fd959, %fd73, 0d3FF71547652B82FE, 0d4338000000000000;
	{
	.reg .b32 %temp; 
	mov.b64 	{%r55, %temp}, %fd959;
	}
	mov.f64 	%fd960, 0dC338000000000000;
	add.rn.f64 	%fd961, %fd959, %fd960;
	fma.rn.f64 	%fd962, %fd961, 0dBFE62E42FEFA39EF, %fd73;
	fma.rn.f64 	%fd963, %fd961, 0dBC7ABC9E3B39803F, %fd962;
	fma.rn.f64 	%fd964, %fd963, 0d3E5ADE1569CE2BDF, 0d3E928AF3FCA213EA;
	fma.rn.f64 	%fd965, %fd964, %fd963, 0d3EC71DEE62401315;
	fma.rn.f64 	%fd966, %fd965, %fd963, 0d3EFA01997C89EB71;
	fma.rn.f64 	%fd967, %fd966, %fd963, 0d3F2A01A014761F65;
	fma.rn.f64 	%fd968, %fd967, %fd963, 0d3F56C16C1852B7AF;
	fma.rn.f64 	%fd969, %fd968, %fd963, 0d3F81111111122322;
	fma.rn.f64 	%fd970, %fd969, %fd963, 0d3FA55555555502A1;
	fma.rn.f64 	%fd971, %fd970, %fd963, 0d3FC5555555555511;
	fma.rn.f64 	%fd972, %fd971, %fd963, 0d3FE000000000000B;
	fma.rn.f64 	%fd973, %fd972, %fd963, 0d3FF0000000000000;
	fma.rn.f64 	%fd974, %fd973, %fd963, 0d3FF0000000000000;
	{
	.reg .b32 %temp; 
	mov.b64 	{%r56, %temp}, %fd974;
	}
	{
	.reg .b32 %temp; 
	mov.b64 	{%temp, %r57}, %fd974;
	}
	shl.b32 	%r380, %r55, 20;
	add.s32 	%r381, %r380, %r57;
	mov.b64 	%fd2486, {%r56, %r381};
	{
	.reg .b32 %temp; 
	mov.b64 	{%temp, %r382}, %fd73;
	}
	mov.b32 	%f24, %r382;
	abs.f32 	%f4, %f24;
	setp.lt.f32 	%p95, %f4, 0f4086232B;
	@%p95 bra 	$L__BB3_50;
	setp.lt.f64 	%p96, %fd73, 0d0000000000000000;
	add.f64 	%fd975, %fd73, 0d7FF0000000000000;
	selp.f64 	%fd2486, 0d0000000000000000, %fd975, %p96;
	setp.geu.f32 	%p97, %f4, 0f40874800;
	@%p97 bra 	$L__BB3_50;
	shr.u32 	%r383, %r55, 31;
	add.s32 	%r384, %r55, %r383;
	shr.s32 	%r385, %r384, 1;
	shl.b32 	%r386, %r385, 20;
	add.s32 	%r387, %r57, %r386;
	mov.b64 	%fd976, {%r56, %r387};
	sub.s32 	%r388, %r55, %r385;
	shl.b32 	%r389, %r388, 20;
	add.s32 	%r390, %r389, 1072693248;
	mov.b32 	%r391, 0;
	mov.b64 	%fd977, {%r391, %r390};
	mul.f64 	%fd2486, %fd977, %fd976;
$L__BB3_50:
	neg.f64 	%fd978, %fd73;
	fma.rn.f64 	%fd979, %fd73, 0dBFF71547652B82FE, 0d4338000000000000;
	{
	.reg .b32 %temp; 
	mov.b64 	{%r58, %temp}, %fd979;
	}
	mov.f64 	%fd980, 0dC338000000000000;
	add.rn.f64 	%fd981, %fd979, %fd980;
	fma.rn.f64 	%fd982, %fd981, 0dBFE62E42FEFA39EF, %fd978;
	fma.rn.f64 	%fd983, %fd981, 0dBC7ABC9E3B39803F, %fd982;
	fma.rn.f64 	%fd984, %fd983, 0d3E5ADE1569CE2BDF, 0d3E928AF3FCA213EA;
	fma.rn.f64 	%fd985, %fd984, %fd983, 0d3EC71DEE62401315;
	fma.rn.f64 	%fd986, %fd985, %fd983, 0d3EFA01997C89EB71;
	fma.rn.f64 	%fd987, %fd986, %fd983, 0d3F2A01A014761F65;
	fma.rn.f64 	%fd988, %fd987, %fd983, 0d3F56C16C1852B7AF;
	fma.rn.f64 	%fd989, %fd988, %fd983, 0d3F81111111122322;
	fma.rn.f64 	%fd990, %fd989, %fd983, 0d3FA55555555502A1;
	fma.rn.f64 	%fd991, %fd990, %fd983, 0d3FC5555555555511;
	fma.rn.f64 	%fd992, %fd991, %fd983, 0d3FE000000000000B;
	fma.rn.f64 	%fd993, %fd992, %fd983, 0d3FF0000000000000;
	fma.rn.f64 	%fd994, %fd993, %fd983, 0d3FF0000000000000;
	{
	.reg .b32 %temp; 
	mov.b64 	{%r59, %temp}, %fd994;
	}
	{
	.reg .b32 %temp; 
	mov.b64 	{%temp, %r60}, %fd994;
	}
	shl.b32 	%r392, %r58, 20;
	add.s32 	%r393, %r392, %r60;
	mov.b64 	%fd2487, {%r59, %r393};
	{
	.reg .b32 %temp; 
	mov.b64 	{%temp, %r394}, %fd978;
	}
	mov.b32 	%f25, %r394;
	abs.f32 	%f5, %f25;
	setp.lt.f32 	%p98, %f5, 0f4086232B;
	@%p98 bra 	$L__BB3_53;
	setp.gt.f64 	%p99, %fd73, 0d0000000000000000;
	mov.f64 	%fd995, 0d7FF0000000000000;
	sub.f64 	%fd996, %fd995, %fd73;
	selp.f64 	%fd2487, 0d0000000000000000, %fd996, %p99;
	setp.geu.f32 	%p100, %f5, 0f40874800;
	@%p100 bra 	$L__BB3_53;
	shr.u32 	%r395, %r58, 31;
	add.s32 	%r396, %r58, %r395;
	shr.s32 	%r397, %r396, 1;
	shl.b32 	%r398, %r397, 20;
	add.s32 	%r399, %r60, %r398;
	mov.b64 	%fd997, {%r59, %r399};
	sub.s32 	%r400, %r58, %r397;
	shl.b32 	%r401, %r400, 20;
	add.s32 	%r402, %r401, 1072693248;
	mov.b32 	%r403, 0;
	mov.b64 	%fd998, {%r403, %r402};
	mul.f64 	%fd2487, %fd998, %fd997;
$L__BB3_53:
	sub.f64 	%fd999, %fd2486, %fd2487;
	mul.f64 	%fd1000, %fd2483, %fd999;
	div.rn.f64 	%fd1001, %fd1000, %fd72;
	add.f64 	%fd2481, %fd2481, %fd1001;
	add.s32 	%r802, %r802, 1;
	setp.ne.s32 	%p101, %r802, %r40;
	@%p101 bra 	$L__BB3_42;
	sub.s32 	%r62, %r34, %r35;
	mov.f64 	%fd2489, 0d3FF0000000000000;
	mov.b32 	%r806, 1;
	@%p80 bra 	$L__BB3_57;
	mov.f64 	%fd2489, 0d3FF0000000000000;
	mov.b32 	%r806, 1;
$L__BB3_56:
	cvt.rn.f64.u32 	%fd1005, %r806;
	mul.f64 	%fd1006, %fd1005, 0d3FE0000000000000;
	mul.f64 	%fd1007, %fd2489, %fd1006;
	setp.gt.u32 	%p103, %r806, %r35;
	div.rn.f64 	%fd1008, %fd1007, %fd1005;
	selp.f64 	%fd1009, %fd1007, %fd1008, %p103;
	setp.gt.s32 	%p104, %r806, %r62;
	div.rn.f64 	%fd1010, %fd1009, %fd1005;
	selp.f64 	%fd1011, %fd1009, %fd1010, %p104;
	add.s32 	%r406, %r806, 1;
	cvt.rn.f64.u32 	%fd1012, %r406;
	mul.f64 	%fd1013, %fd1012, 0d3FE0000000000000;
	mul.f64 	%fd1014, %fd1011, %fd1013;
	setp.lt.u32 	%p105, %r806, %r35;
	div.rn.f64 	%fd1015, %fd1014, %fd1012;
	selp.f64 	%fd1016, %fd1015, %fd1014, %p105;
	setp.lt.s32 	%p106, %r806, %r62;
	div.rn.f64 	%fd1017, %fd1016, %fd1012;
	selp.f64 	%fd1018, %fd1017, %fd1016, %p106;
	add.s32 	%r407, %r806, 2;
	cvt.rn.f64.u32 	%fd1019, %r407;
	mul.f64 	%fd1020, %fd1019, 0d3FE0000000000000;
	mul.f64 	%fd1021, %fd1018, %fd1020;
	setp.gt.u32 	%p107, %r407, %r35;
	div.rn.f64 	%fd1022, %fd1021, %fd1019;
	selp.f64 	%fd1023, %fd1021, %fd1022, %p107;
	setp.gt.s32 	%p108, %r407, %r62;
	div.rn.f64 	%fd1024, %fd1023, %fd1019;
	selp.f64 	%fd1025, %fd1023, %fd1024, %p108;
	add.s32 	%r408, %r806, 3;
	cvt.rn.f64.u32 	%fd1026, %r408;
	mul.f64 	%fd1027, %fd1026, 0d3FE0000000000000;
	mul.f64 	%fd1028, %fd1025, %fd1027;
	setp.gt.u32 	%p109, %r408, %r35;
	div.rn.f64 	%fd1029, %fd1028, %fd1026;
	selp.f64 	%fd1030, %fd1028, %fd1029, %p109;
	setp.gt.s32 	%p110, %r408, %r62;
	div.rn.f64 	%fd1031, %fd1030, %fd1026;
	selp.f64 	%fd2489, %fd1030, %fd1031, %p110;
	add.s32 	%r806, %r806, 4;
	setp.ne.s32 	%p111, %r408, %r39;
	@%p111 bra 	$L__BB3_56;
$L__BB3_57:
	@%p90 bra 	$L__BB3_59;
	cvt.rn.f64.u32 	%fd1032, %r806;
	mul.f64 	%fd1033, %fd1032, 0d3FE0000000000000;
	mul.f64 	%fd1034, %fd2489, %fd1033;
	setp.gt.u32 	%p113, %r806, %r35;
	div.rn.f64 	%fd1035, %fd1034, %fd1032;
	selp.f64 	%fd1036, %fd1034, %fd1035, %p113;
	setp.gt.s32 	%p114, %r806, %r62;
	div.rn.f64 	%fd1037, %fd1036, %fd1032;
	selp.f64 	%fd1038, %fd1036, %fd1037, %p114;
	add.s32 	%r409, %r806, 1;
	cvt.rn.f64.u32 	%fd1039, %r409;
	mul.f64 	%fd1040, %fd1039, 0d3FE0000000000000;
	mul.f64 	%fd1041, %fd1038, %fd1040;
	setp.lt.u32 	%p115, %r806, %r35;
	div.rn.f64 	%fd1042, %fd1041, %fd1039;
	selp.f64 	%fd1043, %fd1042, %fd1041, %p115;
	setp.lt.s32 	%p116, %r806, %r62;
	div.rn.f64 	%fd1044, %fd1043, %fd1039;
	selp.f64 	%fd2489, %fd1044, %fd1043, %p116;
$L__BB3_59:
	fma.rn.f64 	%fd2492, %fd2489, 0d4014000000000000, %fd2481;
$L__BB3_60:
	div.rn.f64 	%fd1045, %fd2473, %fd2474;
	mul.f64 	%fd1046, %fd2475, %fd1045;
	fma.rn.f64 	%fd2503, %fd1046, %fd2492, %fd2503;
	neg.f64 	%fd2475, %fd2475;
	add.s32 	%r797, %r34, 1;
	add.s32 	%r796, %r34, 2;
	setp.eq.s32 	%p117, %r796, 12;
	mov.u32 	%r798, %r34;
	@%p117 bra 	$L__BB3_74;
	bra.uni 	$L__BB3_30;
$L__BB3_61:
	mov.f64 	%fd670, 0d3FE921FB54442D18;
	sub.f64 	%fd671, %fd670, %fd2467;
	mul.f64 	%fd672, %fd2467, 0d3FE921FB54442D18;
	fma.rn.f64 	%fd99, %fd2467, %fd672, %fd671;
	{
	.reg .b32 %temp; 
	mov.b64 	{%temp, %r807}, %fd35;
	}
	{
	.reg .b32 %temp; 
	mov.b64 	{%r808, %temp}, %fd35;
	}
	setp.gt.s32 	%p42, %r807, 1048575;
	mov.b32 	%r809, -1023;
	mov.f64 	%fd2493, %fd35;
	@%p42 bra 	$L__BB3_63;
	mul.f64 	%fd2493, %fd35, 0d4350000000000000;
	{
	.reg .b32 %temp; 
	mov.b64 	{%temp, %r807}, %fd2493;
	}
	{
	.reg .b32 %temp; 
	mov.b64 	{%r808, %temp}, %fd2493;
	}
	mov.b32 	%r809, -1077;
$L__BB3_63:
	add.s32 	%r312, %r807, -1;
	setp.gt.u32 	%p43, %r312, 2146435070;
	@%p43 bra 	$L__BB3_67;
	shr.u32 	%r315, %r807, 20;
	add.s32 	%r810, %r809, %r315;
	and.b32  	%r316, %r807, 1048575;
	or.b32  	%r317, %r316, 1072693248;
	mov.b64 	%fd2494, {%r808, %r317};
	setp.lt.u32 	%p45, %r317, 1073127583;
	@%p45 bra 	$L__BB3_66;
	{
	.reg .b32 %temp; 
	mov.b64 	{%r318, %temp}, %fd2494;
	}
	{
	.reg .b32 %temp; 
	mov.b64 	{%temp, %r319}, %fd2494;
	}
	add.s32 	%r320, %r319, -1048576;
	mov.b64 	%fd2494, {%r318, %r320};
	add.s32 	%r810, %r810, 1;
$L__BB3_66:
	add.f64 	%fd674, %fd2494, 0dBFF0000000000000;
	add.f64 	%fd675, %fd2494, 0d3FF0000000000000;
	rcp.approx.ftz.f64 	%fd676, %fd675;
	neg.f64 	%fd677, %fd675;
	fma.rn.f64 	%fd678, %fd677, %fd676, 0d3FF0000000000000;
	fma.rn.f64 	%fd679, %fd678, %fd678, %fd678;
	fma.rn.f64 	%fd680, %fd679, %fd676, %fd676;
	mul.f64 	%fd681, %fd674, %fd680;
	fma.rn.f64 	%fd682, %fd674, %fd680, %fd681;
	mul.f64 	%fd683, %fd682, %fd682;
	fma.rn.f64 	%fd684, %fd683, 0d3EB1380B3AE80F1E, 0d3ED0EE258B7A8B04;
	fma.rn.f64 	%fd685, %fd684, %fd683, 0d3EF3B2669F02676F;
	fma.rn.f64 	%fd686, %fd685, %fd683, 0d3F1745CBA9AB0956;
	fma.rn.f64 	%fd687, %fd686, %fd683, 0d3F3C71C72D1B5154;
	fma.rn.f64 	%fd688, %fd687, %fd683, 0d3F624924923BE72D;
	fma.rn.f64 	%fd689, %fd688, %fd683, 0d3F8999999999A3C4;
	fma.rn.f64 	%fd690, %fd689, %fd683, 0d3FB5555555555554;
	sub.f64 	%fd691, %fd674, %fd682;
	add.f64 	%fd692, %fd691, %fd691;
	neg.f64 	%fd693, %fd682;
	fma.rn.f64 	%fd694, %fd693, %fd674, %fd692;
	mul.f64 	%fd695, %fd680, %fd694;
	mul.f64 	%fd696, %fd683, %fd690;
	fma.rn.f64 	%fd697, %fd696, %fd682, %fd695;
	xor.b32  	%r321, %r810, -2147483648;
	mov.b32 	%r322, 1127219200;
	mov.b64 	%fd698, {%r321, %r322};
	sub.f64 	%fd699, %fd698, %fd4;
	fma.rn.f64 	%fd700, %fd699, 0d3FE62E42FEFA39EF, %fd682;
	fma.rn.f64 	%fd701, %fd699, 0dBFE62E42FEFA39EF, %fd700;
	sub.f64 	%fd702, %fd701, %fd682;
	sub.f64 	%fd703, %fd697, %fd702;
	fma.rn.f64 	%fd704, %fd699, 0d3C7ABC9E3B39803F, %fd703;
	add.f64 	%fd2495, %fd700, %fd704;
	bra.uni 	$L__BB3_68;
$L__BB3_67:
	fma.rn.f64 	%fd673, %fd2493, 0d7FF0000000000000, 0d7FF0000000000000;
	{
	.reg .b32 %temp; 
	mov.b64 	{%temp, %r313}, %fd2493;
	}
	and.b32  	%r314, %r313, 2147483647;
	setp.eq.s32 	%p44, %r314, 0;
	selp.f64 	%fd2495, 0dFFF0000000000000, %fd673, %p44;
$L__BB3_68:
	setp.lt.s32 	%p46, %r251, 1;
	mul.f64 	%fd705, %fd2467, %fd2467;
	mul.f64 	%fd706, %fd2467, %fd705;
	div.rn.f64 	%fd707, %fd706, 0d4018000000000000;
	mul.f64 	%fd708, %fd2467, 0dBFCACC13C97CA310;
	mul.f64 	%fd709, %fd2467, %fd708;
	fma.rn.f64 	%fd710, %fd2467, %fd709, %fd99;
	fma.rn.f64 	%fd2503, %fd707, %fd2495, %fd710;
	@%p46 bra 	$L__BB3_74;
	setp.eq.s32 	%p47, %r251, 1;
	mul.f64 	%fd109, %fd2495, 0d4020000000000000;
	mov.f64 	%fd2502, 0d3FF0000000000000;
	mov.f64 	%fd2501, 0d0000000000000000;
	mov.b32 	%r812, 1;
	@%p47 bra 	$L__BB3_72;
	mov.f64 	%fd2502, 0d3FF0000000000000;
	mov.f64 	%fd2501, 0d0000000000000000;
	mov.b32 	%r812, 1;
$L__BB3_71:
	shl.b32 	%r325, %r812, 1;
	add.s32 	%r326, %r325, 3;
	add.s32 	%r327, %r325, 2;
	or.b32  	%r328, %r325, 1;
	cvt.rn.f64.u32 	%fd716, %r812;
	rcp.rn.f64 	%fd717, %fd716;
	add.f64 	%fd718, %fd2501, %fd717;
	div.rn.f64 	%fd719, %fd35, %fd716;
	mul.f64 	%fd720, %fd2502, %fd719;
	mul.f64 	%fd721, %fd720, %fd720;
	mul.f64 	%fd722, %fd35, %fd721;
	mul.f64 	%fd723, %fd35, %fd722;
	mul.f64 	%fd724, %fd35, %fd723;
	mul.lo.s32 	%r329, %r326, %r327;
	mad.lo.s32 	%r330, %r329, %r325, %r329;
	cvt.rn.f64.u32 	%fd725, %r330;
	div.rn.f64 	%fd726, %fd724, %fd725;
	fma.rn.f64 	%fd727, %fd109, %fd726, %fd2503;
	cvt.rn.f64.u32 	%fd728, %r328;
	rcp.rn.f64 	%fd729, %fd728;
	mov.f64 	%fd730, 0d3FE2788CFC6FB611;
	sub.f64 	%fd731, %fd730, %fd729;
	cvt.rn.f64.u32 	%fd732, %r327;
	rcp.rn.f64 	%fd733, %fd732;
	sub.f64 	%fd734, %fd731, %fd733;
	cvt.rn.f64.u32 	%fd735, %r326;
	rcp.rn.f64 	%fd736, %fd735;
	sub.f64 	%fd737, %fd734, %fd736;
	sub.f64 	%fd738, %fd737, %fd718;
	mul.f64 	%fd739, %fd738, 0d4020000000000000;
	fma.rn.f64 	%fd740, %fd726, %fd739, %fd727;
	sub.s32 	%r331, %r328, %r812;
	add.s32 	%r332, %r325, 5;
	add.s32 	%r333, %r325, 4;
	cvt.rn.f64.u32 	%fd741, %r331;
	rcp.rn.f64 	%fd742, %fd741;
	add.f64 	%fd2501, %fd718, %fd742;
	div.rn.f64 	%fd743, %fd35, %fd741;
	mul.f64 	%fd2502, %fd720, %fd743;
	mul.f64 	%fd744, %fd2502, %fd2502;
	mul.f64 	%fd745, %fd35, %fd744;
	mul.f64 	%fd746, %fd35, %fd745;
	mul.f64 	%fd747, %fd35, %fd746;
	mul.lo.s32 	%r334, %r332, %r333;
	mul.lo.s32 	%r335, %r334, %r326;
	cvt.rn.f64.u32 	%fd748, %r335;
	div.rn.f64 	%fd749, %fd747, %fd748;
	fma.rn.f64 	%fd750, %fd109, %fd749, %fd740;
	sub.f64 	%fd751, %fd730, %fd736;
	cvt.rn.f64.u32 	%fd752, %r333;
	rcp.rn.f64 	%fd753, %fd752;
	sub.f64 	%fd754, %fd751, %fd753;
	cvt.rn.f64.u32 	%fd755, %r332;
	rcp.rn.f64 	%fd756, %fd755;
	sub.f64 	%fd757, %fd754, %fd756;
	sub.f64 	%fd758, %fd757, %fd2501;
	mul.f64 	%fd759, %fd758, 0d4020000000000000;
	fma.rn.f64 	%fd2503, %fd749, %fd759, %fd750;
	sub.s32 	%r812, %r327, %r812;
	add.s32 	%r336, %r812, -1;
	setp.ne.s32 	%p48, %r336, %r5;
	@%p48 bra 	$L__BB3_71;
$L__BB3_72:
	and.b32  	%r337, %r251, 1;
	setp.eq.b32 	%p49, %r337, 1;
	not.pred 	%p50, %p49;
	@%p50 bra 	$L__BB3_74;
	shl.b32 	%r338, %r812, 1;
	add.s32 	%r339, %r338, 3;
	add.s32 	%r340, %r338, 2;
	or.b32  	%r341, %r338, 1;
	cvt.rn.f64.u32 	%fd760, %r812;
	rcp.rn.f64 	%fd761, %fd760;
	add.f64 	%fd762, %fd2501, %fd761;
	div.rn.f64 	%fd763, %fd35, %fd760;
	mul.f64 	%fd764, %fd2502, %fd763;
	mul.f64 	%fd765, %fd764, %fd764;
	mul.f64 	%fd766, %fd35, %fd765;
	mul.f64 	%fd767, %fd35, %fd766;
	mul.f64 	%fd768, %fd35, %fd767;
	mul.lo.s32 	%r342, %r339, %r340;
	mad.lo.s32 	%r343, %r342, %r338, %r342;
	cvt.rn.f64.u32 	%fd769, %r343;
	div.rn.f64 	%fd770, %fd768, %fd769;
	fma.rn.f64 	%fd771, %fd109, %fd770, %fd2503;
	cvt.rn.f64.u32 	%fd772, %r341;
	rcp.rn.f64 	%fd773, %fd772;
	mov.f64 	%fd774, 0d3FE2788CFC6FB611;
	sub.f64 	%fd775, %fd774, %fd773;
	cvt.rn.f64.u32 	%fd776, %r340;
	rcp.rn.f64 	%fd777, %fd776;
	sub.f64 	%fd778, %fd775, %fd777;
	cvt.rn.f64.u32 	%fd779, %r339;
	rcp.rn.f64 	%fd780, %fd779;
	sub.f64 	%fd781, %fd778, %fd780;
	sub.f64 	%fd782, %fd781, %fd762;
	mul.f64 	%fd783, %fd782, 0d4020000000000000;
	fma.rn.f64 	%fd2503, %fd770, %fd783, %fd771;
$L__BB3_74:
	setp.eq.s32 	%p120, %r2, 0;
	fma.rn.f64 	%fd122, %fd34, %fd2503, %fd2458;
	mul.f64 	%fd123, %fd16, %fd16;
	mov.f64 	%fd2504, 0d0000000000000000;
	@%p120 bra 	$L__BB3_77;
	add.s32 	%r422, %r2, -1;
	mul.wide.u32 	%rd49, %r422, 8;
	add.s64 	%rd50, %rd1, %rd49;
	ld.global.f64 	%fd1084, [%rd50];
	mul.f64 	%fd1085, %fd1084, %fd1084;
	sub.f64 	%fd124, %fd1085, %fd123;
	setp.leu.f64 	%p121, %fd124, 0d0000000000000000;
	@%p121 bra 	$L__BB3_77;
	sqrt.rn.f64 	%fd2504, %fd124;
$L__BB3_77:
	mul.f64 	%fd1086, %fd2627, %fd2627;
	sub.f64 	%fd1087, %fd1086, %fd123;
	setp.gt.f64 	%p122, %fd1087, 0d0000000000000000;
	sqrt.rn.f64 	%fd1088, %fd1087;
	selp.f64 	%fd127, %fd1088, 0d0000000000000000, %p122;
	sub.f64 	%fd1089, %fd127, %fd2504;
	fma.rn.f64 	%fd128, %fd1089, %fd2626, %fd2467;
	mul.f64 	%fd129, %fd128, 0d3FE0000000000000;
	setp.leu.f64 	%p123, %fd128, 0d4020000000000000;
	@%p123 bra 	$L__BB3_82;
	neg.f64 	%fd1466, %fd128;
	fma.rn.f64 	%fd1467, %fd128, 0dBFF71547652B82FE, 0d4338000000000000;
	{
	.reg .b32 %temp; 
	mov.b64 	{%r81, %temp}, %fd1467;
	}
	mov.f64 	%fd1468, 0dC338000000000000;
	add.rn.f64 	%fd1469, %fd1467, %fd1468;
	fma.rn.f64 	%fd1470, %fd1469, 0dBFE62E42FEFA39EF, %fd1466;
	fma.rn.f64 	%fd1471, %fd1469, 0dBC7ABC9E3B39803F, %fd1470;
	fma.rn.f64 	%fd1472, %fd1471, 0d3E5ADE1569CE2BDF, 0d3E928AF3FCA213EA;
	fma.rn.f64 	%fd1473, %fd1472, %fd1471, 0d3EC71DEE62401315;
	fma.rn.f64 	%fd1474, %fd1473, %fd1471, 0d3EFA01997C89EB71;
	fma.rn.f64 	%fd1475, %fd1474, %fd1471, 0d3F2A01A014761F65;
	fma.rn.f64 	%fd1476, %fd1475, %fd1471, 0d3F56C16C1852B7AF;
	fma.rn.f64 	%fd1477, %fd1476, %fd1471, 0d3F81111111122322;
	fma.rn.f64 	%fd1478, %fd1477, %fd1471, 0d3FA55555555502A1;
	fma.rn.f64 	%fd1479, %fd1478, %fd1471, 0d3FC5555555555511;
	fma.rn.f64 	%fd1480, %fd1479, %fd1471, 0d3FE000000000000B;
	fma.rn.f64 	%fd1481, %fd1480, %fd1471, 0d3FF0000000000000;
	fma.rn.f64 	%fd1482, %fd1481, %fd1471, 0d3FF0000000000000;
	{
	.reg .b32 %temp; 
	mov.b64 	{%r82, %temp}, %fd1482;
	}
	{
	.reg .b32 %temp; 
	mov.b64 	{%temp, %r83}, %fd1482;
	}
	shl.b32 	%r523, %r81, 20;
	add.s32 	%r524, %r523, %r83;
	mov.b64 	%fd2505, {%r82, %r524};
	{
	.reg .b32 %temp; 
	mov.b64 	{%temp, %r525}, %fd1466;
	}
	mov.b32 	%f31, %r525;
	abs.f32 	%f6, %f31;
	setp.lt.f32 	%p201, %f6, 0f4086232B;
	@%p201 bra 	$L__BB3_81;
	setp.geu.f32 	%p202, %f6, 0f40874800;
	mov.f64 	%fd2505, 0d0000000000000000;
	@%p202 bra 	$L__BB3_81;
	shr.u32 	%r526, %r81, 31;
	add.s32 	%r527, %r81, %r526;
	shr.s32 	%r528, %r527, 1;
	shl.b32 	%r529, %r528, 20;
	add.s32 	%r530, %r83, %r529;
	mov.b64 	%fd1484, {%r82, %r530};
	sub.s32 	%r531, %r81, %r528;
	shl.b32 	%r532, %r531, 20;
	add.s32 	%r533, %r532, 1072693248;
	mov.b32 	%r534, 0;
	mov.b64 	%fd1485, {%r534, %r533};
	mul.f64 	%fd2505, %fd1485, %fd1484;
$L__BB3_81:
	mov.f64 	%fd1486, 0d3FF921F9F01B866E;
	div.rn.f64 	%fd1487, %fd1486, %fd128;
	sqrt.rn.f64 	%fd1488, %fd1487;
	mul.f64 	%fd1489, %fd1488, %fd2505;
	mov.f64 	%fd1490, 0dBFFA000000000000;
	div.rn.f64 	%fd1491, %fd1490, %fd128;
	add.f64 	%fd1492, %fd1491, 0d3FF0000000000000;
	mul.f64 	%fd1493, %fd128, %fd128;
	mov.f64 	%fd1494, 0d4014880000000000;
	div.rn.f64 	%fd1495, %fd1494, %fd1493;
	add.f64 	%fd1496, %fd1492, %fd1495;
	mul.f64 	%fd1497, %fd128, %fd1493;
	mov.f64 	%fd1498, 0dC03629C000000000;
	div.rn.f64 	%fd1499, %fd1498, %fd1497;
	add.f64 	%fd1500, %fd1496, %fd1499;
	mul.f64 	%fd2540, %fd1500, %fd1489;
	bra.uni 	$L__BB3_134;
$L__BB3_82:
	setp.geu.f64 	%p124, %fd128, 0d3FA999999999999A;
	@%p124 bra 	$L__BB3_121;
	setp.gt.u32 	%p134, %r4, 1082536910;
	mov.f64 	%fd2506, 0d7FF0000000000000;
	@%p134 bra 	$L__BB3_85;
	rcp.approx.ftz.f64 	%fd1204, %fd6;
	fma.rn.f64 	%fd1205, %fd7, %fd1204, 0d3FF0000000000000;
	fma.rn.f64 	%fd1206, %fd1205, %fd1205, %fd1205;
	fma.rn.f64 	%fd1207, %fd1206, %fd1204, %fd1204;
	fma.rn.f64 	%fd2506, %fd1207, 0d3FB0000000000000, %fd6;
$L__BB3_85:
	setp.leu.f64 	%p135, %fd12, 0d3FF0000000000000;
	add.f64 	%fd136, %fd2506, %fd2506;
	mov.f64 	%fd2507, %fd12;
	@%p135 bra 	$L__BB3_87;
	setp.eq.f64 	%p136, %fd12, 0d7FF0000000000000;
	rcp.approx.ftz.f64 	%fd1208, %fd12;
	fma.rn.f64 	%fd1209, %fd13, %fd1208, 0d3FF0000000000000;
	fma.rn.f64 	%fd1210, %fd1209, %fd1209, %fd1209;
	fma.rn.f64 	%fd1211, %fd1210, %fd1208, %fd1208;
	selp.f64 	%fd2507, 0d0000000000000000, %fd1211, %p136;
$L__BB3_87:
	setp.gt.f64 	%p137, %fd12, 0d3FF0000000000000;
	setp.ltu.f64 	%p138, %fd5, 0d3FE4F92224DD2F1A;
	mul.f64 	%fd1213, %fd2507, %fd2507;
	fma.rn.f64 	%fd1214, %fd1213, 0dBEF53E1D2A25FF7E, 0d3F2D3B63DBB65B49;
	fma.rn.f64 	%fd1215, %fd1214, %fd1213, 0dBF5312788DDE082E;
	fma.rn.f64 	%fd1216, %fd1215, %fd1213, 0d3F6F9690C8249315;
	fma.rn.f64 	%fd1217, %fd1216, %fd1213, 0dBF82CF5AABC7CF0D;
	fma.rn.f64 	%fd1218, %fd1217, %fd1213, 0d3F9162B0B2A3BFDE;
	fma.rn.f64 	%fd1219, %fd1218, %fd1213, 0dBF9A7256FEB6FC6B;
	fma.rn.f64 	%fd1220, %fd1219, %fd1213, 0d3FA171560CE4A489;
	fma.rn.f64 	%fd1221, %fd1220, %fd1213, 0dBFA4F44D841450E4;
	fma.rn.f64 	%fd1222, %fd1221, %fd1213, 0d3FA7EE3D3F36BB95;
	fma.rn.f64 	%fd1223, %fd1222, %fd1213, 0dBFAAD32AE04A9FD1;
	fma.rn.f64 	%fd1224, %fd1223, %fd1213, 0d3FAE17813D66954F;
	fma.rn.f64 	%fd1225, %fd1224, %fd1213, 0dBFB11089CA9A5BCD;
	fma.rn.f64 	%fd1226, %fd1225, %fd1213, 0d3FB3B12B2DB51738;
	fma.rn.f64 	%fd1227, %fd1226, %fd1213, 0dBFB745D022F8DC5C;
	fma.rn.f64 	%fd1228, %fd1227, %fd1213, 0d3FBC71C709DFE927;
	fma.rn.f64 	%fd1229, %fd1228, %fd1213, 0dBFC2492491FA1744;
	fma.rn.f64 	%fd1230, %fd1229, %fd1213, 0d3FC99999999840D2;
	fma.rn.f64 	%fd1231, %fd1230, %fd1213, 0dBFD555555555544C;
	mul.f64 	%fd1232, %fd1213, %fd1231;
	fma.rn.f64 	%fd1233, %fd1232, %fd2507, %fd2507;
	mov.f64 	%fd1234, 0d3FF921FB54442D18;
	sub.f64 	%fd1235, %fd1234, %fd1233;
	selp.f64 	%fd1236, %fd1235, %fd1233, %p137;
	copysign.f64 	%fd139, %fd10, %fd1236;
	div.rn.f64 	%fd1237, %fd11, %fd136;
	div.rn.f64 	%fd1238, %fd1237, %fd136;
	add.f64 	%fd140, %fd1238, %fd139;
	mov.f64 	%fd2508, 0dC2425481C98E8ABB;
	@%p138 bra 	$L__BB3_89;
	setp.gt.u32 	%p139, %r3, 1077088193;
	ex2.approx.ftz.f32 	%f27, %f1;
	cvt.f64.f32 	%fd1239, %f27;
	mov.f64 	%fd1240, 0d3FF0000000000000;
	sub.f64 	%fd1241, %fd1240, %fd1239;
	fma.rn.f64 	%fd1242, %fd8, %fd1239, %fd1241;
	mov.f64 	%fd1243, 0d4000000000000000;
	sub.f64 	%fd1244, %fd1243, %fd1242;
	rcp.approx.ftz.f64 	%fd1245, %fd1244;
	neg.f64 	%fd1246, %fd1244;
	fma.rn.f64 	%fd1247, %fd1246, %fd1245, 0d3FF0000000000000;
	fma.rn.f64 	%fd1248, %fd1247, %fd1247, %fd1247;
	fma.rn.f64 	%fd1249, %fd1248, %fd1245, %fd1245;
	fma.rn.f64 	%fd1250, %fd1249, 0dC000000000000000, 0d3FF0000000000000;
	abs.f64 	%fd1251, %fd1250;
	selp.f64 	%fd2508, 0d3FF0000000000000, %fd1251, %p139;
$L__BB3_89:
	mul.f64 	%fd1254, %fd128, %fd2508;
	add.f64 	%fd1255, %fd140, 0dBFE921F9F01B866E;
	sub.f64 	%fd1256, %fd1255, %fd1254;
	mul.f64 	%fd1257, %fd128, %fd128;
	add.f64 	%fd1258, %fd139, 0dBFE921F9F01B866E;
	mul.f64 	%fd2510, %fd128, %fd1257;
	mul.f64 	%fd1259, %fd2510, 0dC014000000000000;
	div.rn.f64 	%fd1260, %fd1259, 0d4018000000000000;
	fma.rn.f64 	%fd1261, %fd1257, %fd1258, %fd1260;
	add.f64 	%fd2540, %fd1261, %fd1256;
	mov.f64 	%fd2512, 0dBFF0000000000000;
	mov.f64 	%fd2511, 0d4018000000000000;
	mov.b32 	%r814, 1;
	mov.b32 	%r813, 2;
	mov.b32 	%r815, 0;
$L__BB3_90:
	mov.u32 	%r86, %r814;
	shr.u32 	%r87, %r86, 1;
	add.s32 	%r460, %r86, 3;
	cvt.rn.f64.u32 	%fd1262, %r460;
	mul.f64 	%fd2511, %fd2511, %fd1262;
	mul.f64 	%fd2510, %fd128, %fd2510;
	and.b32  	%r461, %r86, 1;
	setp.eq.b32 	%p140, %r461, 1;
	not.pred 	%p141, %p140;
	@%p141 bra 	$L__BB3_101;
	and.b32  	%r88, %r86, 3;
	and.b32  	%r89, %r86, 2147483644;
	mov.f64 	%fd2529, 0d0000000000000000;
	mov.b32 	%r816, 0;
$L__BB3_92:
	setp.lt.u32 	%p142, %r815, 3;
	shl.b32 	%r464, %r816, 1;
	sub.s32 	%r465, %r86, %r464;
	cvt.rn.f64.s32 	%fd152, %r465;
	mul.f64 	%fd153, %fd152, 0d4014000000000000;
	sub.s32 	%r94, %r86, %r816;
	mov.f64 	%fd2515, 0d3FF0000000000000;
	mov.b32 	%r818, 1;
	@%p142 bra 	$L__BB3_95;
	mov.f64 	%fd2515, 0d3FF0000000000000;
	mov.b32 	%r818, 1;
$L__BB3_94:
	cvt.rn.f64.u32 	%fd1266, %r818;
	mul.f64 	%fd1267, %fd1266, 0d3FE0000000000000;
	mul.f64 	%fd1268, %fd2515, %fd1267;
	setp.gt.u32 	%p143, %r818, %r816;
	div.rn.f64 	%fd1269, %fd1268, %fd1266;
	selp.f64 	%fd1270, %fd1268, %fd1269, %p143;
	setp.gt.s32 	%p144, %r818, %r94;
	div.rn.f64 	%fd1271, %fd1270, %fd1266;
	selp.f64 	%fd1272, %fd1270, %fd1271, %p144;
	add.s32 	%r467, %r818, 1;
	cvt.rn.f64.u32 	%fd1273, %r467;
	mul.f64 	%fd1274, %fd1273, 0d3FE0000000000000;
	mul.f64 	%fd1275, %fd1272, %fd1274;
	setp.lt.u32 	%p145, %r818, %r816;
	div.rn.f64 	%fd1276, %fd1275, %fd1273;
	selp.f64 	%fd1277, %fd1276, %fd1275, %p145;
	setp.lt.s32 	%p146, %r818, %r94;
	div.rn.f64 	%fd1278, %fd1277, %fd1273;
	selp.f64 	%fd1279, %fd1278, %fd1277, %p146;
	add.s32 	%r468, %r818, 2;
	cvt.rn.f64.u32 	%fd1280, %r468;
	mul.f64 	%fd1281, %fd1280, 0d3FE0000000000000;
	mul.f64 	%fd1282, %fd1279, %fd1281;
	setp.gt.u32 	%p147, %r468, %r816;
	div.rn.f64 	%fd1283, %fd1282, %fd1280;
	selp.f64 	%fd1284, %fd1282, %fd1283, %p147;
	setp.gt.s32 	%p148, %r468, %r94;
	div.rn.f64 	%fd1285, %fd1284, %fd1280;
	selp.f64 	%fd1286, %fd1284, %fd1285, %p148;
	add.s32 	%r469, %r818, 3;
	cvt.rn.f64.u32 	%fd1287, %r469;
	mul.f64 	%fd1288, %fd1287, 0d3FE0000000000000;
	mul.f64 	%fd1289, %fd1286, %fd1288;
	setp.gt.u32 	%p149, %r469, %r816;
	div.rn.f64 	%fd1290, %fd1289, %fd1287;
	selp.f64 	%fd1291, %fd1289, %fd1290, %p149;
	setp.gt.s32 	%p150, %r469, %r94;
	div.rn.f64 	%fd1292, %fd1291, %fd1287;
	selp.f64 	%fd2515, %fd1291, %fd1292, %p150;
	add.s32 	%r818, %r818, 4;
	setp.ne.s32 	%p151, %r469, %r89;
	@%p151 bra 	$L__BB3_94;
$L__BB3_95:
	setp.eq.s32 	%p152, %r88, 1;
	cvt.rn.f64.u32 	%fd1293, %r818;
	mul.f64 	%fd1294, %fd1293, 0d3FE0000000000000;
	mul.f64 	%fd1295, %fd2515, %fd1294;
	setp.gt.u32 	%p153, %r818, %r816;
	div.rn.f64 	%fd1296, %fd1295, %fd1293;
	selp.f64 	%fd1297, %fd1295, %fd1296, %p153;
	setp.gt.s32 	%p154, %r818, %r94;
	div.rn.f64 	%fd1298, %fd1297, %fd1293;
	selp.f64 	%fd2516, %fd1297, %fd1298, %p154;
	@%p152 bra 	$L__BB3_97;
	add.s32 	%r470, %r818, 1;
	cvt.rn.f64.u32 	%fd1299, %r470;
	mul.f64 	%fd1300, %fd1299, 0d3FE0000000000000;
	mul.f64 	%fd1301, %fd2516, %fd1300;
	setp.lt.u32 	%p155, %r818, %r816;
	div.rn.f64 	%fd1302, %fd1301, %fd1299;
	selp.f64 	%fd1303, %fd1302, %fd1301, %p155;
	setp.lt.s32 	%p156, %r818, %r94;
	div.rn.f64 	%fd1304, %fd1303, %fd1299;
	selp.f64 	%fd1305, %fd1304, %fd1303, %p156;
	add.s32 	%r471, %r818, 2;
	cvt.rn.f64.u32 	%fd1306, %r471;
	mul.f64 	%fd1307, %fd1306, 0d3FE0000000000000;
	mul.f64 	%fd1308, %fd1305, %fd1307;
	setp.gt.u32 	%p157, %r471, %r816;
	div.rn.f64 	%fd1309, %fd1308, %fd1306;
	selp.f64 	%fd1310, %fd1308, %fd1309, %p157;
	setp.gt.s32 	%p158, %r471, %r94;
	div.rn.f64 	%fd1311, %fd1310, %fd1306;
	selp.f64 	%fd2516, %fd1310, %fd1311, %p158;
$L__BB3_97:
	fma.rn.f64 	%fd1312, %fd153, 0d3FF71547652B82FE, 0d4338000000000000;
	{
	.reg .b32 %temp; 
	mov.b64 	{%r98, %temp}, %fd1312;
	}
	mov.f64 	%fd1313, 0dC338000000000000;
	add.rn.f64 	%fd1314, %fd1312, %fd1313;
	fma.rn.f64 	%fd1315, %fd1314, 0dBFE62E42FEFA39EF, %fd153;
	fma.rn.f64 	%fd1316, %fd1314, 0dBC7ABC9E3B39803F, %fd1315;
	fma.rn.f64 	%fd1317, %fd1316, 0d3E5ADE1569CE2BDF, 0d3E928AF3FCA213EA;
	fma.rn.f64 	%fd1318, %fd1317, %fd1316, 0d3EC71DEE62401315;
	fma.rn.f64 	%fd1319, %fd1318, %fd1316, 0d3EFA01997C89EB71;
	fma.rn.f64 	%fd1320, %fd1319, %fd1316, 0d3F2A01A014761F65;
	fma.rn.f64 	%fd1321, %fd1320, %fd1316, 0d3F56C16C1852B7AF;
	fma.rn.f64 	%fd1322, %fd1321, %fd1316, 0d3F81111111122322;
	fma.rn.f64 	%fd1323, %fd1322, %fd1316, 0d3FA55555555502A1;
	fma.rn.f64 	%fd1324, %fd1323, %fd1316, 0d3FC5555555555511;
	fma.rn.f64 	%fd1325, %fd1324, %fd1316, 0d3FE000000000000B;
	fma.rn.f64 	%fd1326, %fd1325, %fd1316, 0d3FF0000000000000;
	fma.rn.f64 	%fd1327, %fd1326, %fd1316, 0d3FF0000000000000;
	{
	.reg .b32 %temp; 
	mov.b64 	{%r99, %temp}, %fd1327;
	}
	{
	.reg .b32 %temp; 
	mov.b64 	{%temp, %r100}, %fd1327;
	}
	shl.b32 	%r472, %r98, 20;
	add.s32 	%r473, %r472, %r100;
	mov.b64 	%fd2517, {%r99, %r473};
	{
	.reg .b32 %temp; 
	mov.b64 	{%temp, %r474}, %fd153;
	}
	mov.b32 	%f28, %r474;
	abs.f32 	%f7, %f28;
	setp.lt.f32 	%p159, %f7, 0f4086232B;
	@%p159 bra 	$L__BB3_100;
	setp.lt.f64 	%p160, %fd153, 0d0000000000000000;
	add.f64 	%fd1328, %fd153, 0d7FF0000000000000;
	selp.f64 	%fd2517, 0d0000000000000000, %fd1328, %p160;
	setp.geu.f32 	%p161, %f7, 0f40874800;
	@%p161 bra 	$L__BB3_100;
	shr.u32 	%r475, %r98, 31;
	add.s32 	%r476, %r98, %r475;
	shr.s32 	%r477, %r476, 1;
	shl.b32 	%r478, %r477, 20;
	add.s32 	%r479, %r100, %r478;
	mov.b64 	%fd1329, {%r99, %r479};
	sub.s32 	%r480, %r98, %r477;
	shl.b32 	%r481, %r480, 20;
	add.s32 	%r482, %r481, 1072693248;
	mov.b32 	%r483, 0;
	mov.b64 	%fd1330, {%r483, %r482};
	mul.f64 	%fd2517, %fd1330, %fd1329;
$L__BB3_100:
	add.f64 	%fd1331, %fd2517, 0dBFF0000000000000;
	mul.f64 	%fd1332, %fd2516, %fd1331;
	div.rn.f64 	%fd1333, %fd1332, %fd152;
	add.f64 	%fd2529, %fd2529, %fd1333;
	add.s32 	%r816, %r816, 1;
	setp.eq.s32 	%p162, %r816, %r813;
	@%p162 bra 	$L__BB3_120;
	bra.uni 	$L__BB3_92;
$L__BB3_101:
	and.b32  	%r90, %r86, 2;
	and.b32  	%r91, %r86, 2147483644;
	max.u32 	%r92, %r87, 1;
	mov.f64 	%fd2518, 0d0000000000000000;
	mov.b32 	%r819, 0;
$L__BB3_102:
	setp.lt.u32 	%p163, %r815, 3;
	shl.b32 	%r486, %r819, 1;
	sub.s32 	%r487, %r86, %r486;
	cvt.rn.f64.s32 	%fd166, %r487;
	mul.f64 	%fd167, %fd166, 0d4014000000000000;
	sub.s32 	%r103, %r86, %r819;
	mov.f64 	%fd2520, 0d3FF0000000000000;
	mov.b32 	%r821, 1;
	@%p163 bra 	$L__BB3_105;
	mov.f64 	%fd2520, 0d3FF0000000000000;
	mov.b32 	%r821, 1;
$L__BB3_104:
	cvt.rn.f64.u32 	%fd1338, %r821;
	mul.f64 	%fd1339, %fd1338, 0d3FE0000000000000;
	mul.f64 	%fd1340, %fd2520, %fd1339;
	setp.gt.u32 	%p164, %r821, %r819;
	div.rn.f64 	%fd1341, %fd1340, %fd1338;
	selp.f64 	%fd1342, %fd1340, %fd1341, %p164;
	setp.gt.s32 	%p165, %r821, %r103;
	div.rn.f64 	%fd1343, %fd1342, %fd1338;
	selp.f64 	%fd1344, %fd1342, %fd1343, %p165;
	add.s32 	%r489, %r821, 1;
	cvt.rn.f64.u32 	%fd1345, %r489;
	mul.f64 	%fd1346, %fd1345, 0d3FE0000000000000;
	mul.f64 	%fd1347, %fd1344, %fd1346;
	setp.lt.u32 	%p166, %r821, %r819;
	div.rn.f64 	%fd1348, %fd1347, %fd1345;
	selp.f64 	%fd1349, %fd1348, %fd1347, %p166;
	setp.lt.s32 	%p167, %r821, %r103;
	div.rn.f64 	%fd1350, %fd1349, %fd1345;
	selp.f64 	%fd1351, %fd1350, %fd1349, %p167;
	add.s32 	%r490, %r821, 2;
	cvt.rn.f64.u32 	%fd1352, %r490;
	mul.f64 	%fd1353, %fd1352, 0d3FE0000000000000;
	mul.f64 	%fd1354, %fd1351, %fd1353;
	setp.gt.u32 	%p168, %r490, %r819;
	div.rn.f64 	%fd1355, %fd1354, %fd1352;
	selp.f64 	%fd1356, %fd1354, %fd1355, %p168;
	setp.gt.s32 	%p169, %r490, %r103;
	div.rn.f64 	%fd1357, %fd1356, %fd1352;
	selp.f64 	%fd1358, %fd1356, %fd1357, %p169;
	add.s32 	%r491, %r821, 3;
	cvt.rn.f64.u32 	%fd1359, %r491;
	mul.f64 	%fd1360, %fd1359, 0d3FE0000000000000;
	mul.f64 	%fd1361, %fd1358, %fd1360;
	setp.gt.u32 	%p170, %r491, %r819;
	div.rn.f64 	%fd1362, %fd1361, %fd1359;
	selp.f64 	%fd1363, %fd1361, %fd1362, %p170;
	setp.gt.s32 	%p171, %r491, %r103;
	div.rn.f64 	%fd1364, %fd1363, %fd1359;
	selp.f64 	%fd2520, %fd1363, %fd1364, %p171;
	add.s32 	%r821, %r821, 4;
	setp.ne.s32 	%p172, %r491, %r91;
	@%p172 bra 	$L__BB3_104;
$L__BB3_105:
	setp.eq.s32 	%p173, %r90, 0;
	@%p173 bra 	$L__BB3_107;
	cvt.rn.f64.u32 	%fd1365, %r821;
	mul.f64 	%fd1366, %fd1365, 0d3FE0000000000000;
	mul.f64 	%fd1367, %fd2520, %fd1366;
	setp.gt.u32 	%p174, %r821, %r819;
	div.rn.f64 	%fd1368, %fd1367, %fd1365;
	selp.f64 	%fd1369, %fd1367, %fd1368, %p174;
	setp.gt.s32 	%p175, %r821, %r103;
	div.rn.f64 	%fd1370, %fd1369, %fd1365;
	selp.f64 	%fd1371, %fd1369, %fd1370, %p175;
	add.s32 	%r492, %r821, 1;
	cvt.rn.f64.u32 	%fd1372, %r492;
	mul.f64 	%fd1373, %fd1372, 0d3FE0000000000000;
	mul.f64 	%fd1374, %fd1371, %fd1373;
	setp.lt.u32 	%p176, %r821, %r819;
	div.rn.f64 	%fd1375, %fd1374, %fd1372;
	selp.f64 	%fd1376, %fd1375, %fd1374, %p176;
	setp.lt.s32 	%p177, %r821, %r103;
	div.rn.f64 	%fd1377, %fd1376, %fd1372;
	selp.f64 	%fd2520, %fd1377, %fd1376, %p177;
$L__BB3_107:
	fma.rn.f64 	%fd1378, %fd167, 0d3FF71547652B82FE, 0d4338000000000000;
	{
	.reg .b32 %temp; 
	mov.b64 	{%r107, %temp}, %fd1378;
	}
	mov.f64 	%fd1379, 0dC338000000000000;
	add.rn.f64 	%fd1380, %fd1378, %fd1379;
	fma.rn.f64 	%fd1381, %fd1380, 0dBFE62E42FEFA39EF, %fd167;
	fma.rn.f64 	%fd1382, %fd1380, 0dBC7ABC9E3B39803F, %fd1381;
	fma.rn.f64 	%fd1383, %fd1382, 0d3E5ADE1569CE2BDF, 0d3E928AF3FCA213EA;
	fma.rn.f64 	%fd1384, %fd1383, %fd1382, 0d3EC71DEE62401315;
	fma.rn.f64 	%fd1385, %fd1384, %fd1382, 0d3EFA01997C89EB71;
	fma.rn.f64 	%fd1386, %fd1385, %fd1382, 0d3F2A01A014761F65;
	fma.rn.f64 	%fd1387, %fd1386, %fd1382, 0d3F56C16C1852B7AF;
	fma.rn.f64 	%fd1388, %fd1387, %fd1382, 0d3F81111111122322;
	fma.rn.f64 	%fd1389, %fd1388, %fd1382, 0d3FA55555555502A1;
	fma.rn.f64 	%fd1390, %fd1389, %fd1382, 0d3FC5555555555511;
	fma.rn.f64 	%fd1391, %fd1390, %fd1382, 0d3FE000000000000B;
	fma.rn.f64 	%fd1392, %fd1391, %fd1382, 0d3FF0000000000000;
	fma.rn.f64 	%fd1393, %fd1392, %fd1382, 0d3FF0000000000000;
	{
	.reg .b32 %temp; 
	mov.b64 	{%r108, %temp}, %fd1393;
	}
	{
	.reg .b32 %temp; 
	mov.b64 	{%temp, %r109}, %fd1393;
	}
	shl.b32 	%r493, %r107, 20;
	add.s32 	%r494, %r493, %r109;
	mov.b64 	%fd2523, {%r108, %r494};
	{
	.reg .b32 %temp; 
	mov.b64 	{%temp, %r495}, %fd167;
	}
	mov.b32 	%f29, %r495;
	abs.f32 	%f8, %f29;
	setp.lt.f32 	%p178, %f8, 0f4086232B;
	@%p178 bra 	$L__BB3_110;
	setp.lt.f64 	%p179, %fd167, 0d0000000000000000;
	add.f64 	%fd1394, %fd167, 0d7FF0000000000000;
	selp.f64 	%fd2523, 0d0000000000000000, %fd1394, %p179;
	setp.geu.f32 	%p180, %f8, 0f40874800;
	@%p180 bra 	$L__BB3_110;
	shr.u32 	%r496, %r107, 31;
	add.s32 	%r497, %r107, %r496;
	shr.s32 	%r498, %r497, 1;
	shl.b32 	%r499, %r498, 20;
	add.s32 	%r500, %r109, %r499;
	mov.b64 	%fd1395, {%r108, %r500};
	sub.s32 	%r501, %r107, %r498;
	shl.b32 	%r502, %r501, 20;
	add.s32 	%r503, %r502, 1072693248;
	mov.b32 	%r504, 0;
	mov.b64 	%fd1396, {%r504, %r503};
	mul.f64 	%fd2523, %fd1396, %fd1395;
$L__BB3_110:
	neg.f64 	%fd1397, %fd167;
	fma.rn.f64 	%fd1398, %fd167, 0dBFF71547652B82FE, 0d4338000000000000;
	{
	.reg .b32 %temp; 
	mov.b64 	{%r110, %temp}, %fd1398;
	}
	mov.f64 	%fd1399, 0dC338000000000000;
	add.rn.f64 	%fd1400, %fd1398, %fd1399;
	fma.rn.f64 	%fd1401, %fd1400, 0dBFE62E42FEFA39EF, %fd1397;
	fma.rn.f64 	%fd1402, %fd1400, 0dBC7ABC9E3B39803F, %fd1401;
	fma.rn.f64 	%fd1403, %fd1402, 0d3E5ADE1569CE2BDF, 0d3E928AF3FCA213EA;
	fma.rn.f64 	%fd1404, %fd1403, %fd1402, 0d3EC71DEE62401315;
	fma.rn.f64 	%fd1405, %fd1404, %fd1402, 0d3EFA01997C89EB71;
	fma.rn.f64 	%fd1406, %fd1405, %fd1402, 0d3F2A01A014761F65;
	fma.rn.f64 	%fd1407, %fd1406, %fd1402, 0d3F56C16C1852B7AF;
	fma.rn.f64 	%fd1408, %fd1407, %fd1402, 0d3F81111111122322;
	fma.rn.f64 	%fd1409, %fd1408, %fd1402, 0d3FA55555555502A1;
	fma.rn.f64 	%fd1410, %fd1409, %fd1402, 0d3FC5555555555511;
	fma.rn.f64 	%fd1411, %fd1410, %fd1402, 0d3FE000000000000B;
	fma.rn.f64 	%fd1412, %fd1411, %fd1402, 0d3FF0000000000000;
	fma.rn.f64 	%fd1413, %fd1412, %fd1402, 0d3FF0000000000000;
	{
	.reg .b32 %temp; 
	mov.b64 	{%r111, %temp}, %fd1413;
	}
	{
	.reg .b32 %temp; 
	mov.b64 	{%temp, %r112}, %fd1413;
	}
	shl.b32 	%r505, %r110, 20;
	add.s32 	%r506, %r505, %r112;
	mov.b64 	%fd2524, {%r111, %r506};
	{
	.reg .b32 %temp; 
	mov.b64 	{%temp, %r507}, %fd1397;
	}
	mov.b32 	%f30, %r507;
	abs.f32 	%f9, %f30;
	setp.lt.f32 	%p181, %f9, 0f4086232B;
	@%p181 bra 	$L__BB3_113;
	setp.gt.f64 	%p182, %fd167, 0d0000000000000000;
	mov.f64 	%fd1414, 0d7FF0000000000000;
	sub.f64 	%fd1415, %fd1414, %fd167;
	selp.f64 	%fd2524, 0d0000000000000000, %fd1415, %p182;
	setp.geu.f32 	%p183, %f9, 0f40874800;
	@%p183 bra 	$L__BB3_113;
	shr.u32 	%r508, %r110, 31;
	add.s32 	%r509, %r110, %r508;
	shr.s32 	%r510, %r509, 1;
	shl.b32 	%r511, %r510, 20;
	add.s32 	%r512, %r112, %r511;
	mov.b64 	%fd1416, {%r111, %r512};
	sub.s32 	%r513, %r110, %r510;
	shl.b32 	%r514, %r513, 20;
	add.s32 	%r515, %r514, 1072693248;
	mov.b32 	%r516, 0;
	mov.b64 	%fd1417, {%r516, %r515};
	mul.f64 	%fd2524, %fd1417, %fd1416;
$L__BB3_113:
	sub.f64 	%fd1418, %fd2523, %fd2524;
	mul.f64 	%fd1419, %fd2520, %fd1418;
	div.rn.f64 	%fd1420, %fd1419, %fd166;
	add.f64 	%fd2518, %fd2518, %fd1420;
	add.s32 	%r819, %r819, 1;
	setp.ne.s32 	%p184, %r819, %r92;
	@%p184 bra 	$L__BB3_102;
	sub.s32 	%r114, %r86, %r87;
	mov.f64 	%fd2526, 0d3FF0000000000000;
	mov.b32 	%r823, 1;
	@%p163 bra 	$L__BB3_117;
	mov.f64 	%fd2526, 0d3FF0000000000000;
	mov.b32 	%r823, 1;
$L__BB3_116:
	cvt.rn.f64.u32 	%fd1424, %r823;
	mul.f64 	%fd1425, %fd1424, 0d3FE0000000000000;
	mul.f64 	%fd1426, %fd2526, %fd1425;
	setp.gt.u32 	%p186, %r823, %r87;
	div.rn.f64 	%fd1427, %fd1426, %fd1424;
	selp.f64 	%fd1428, %fd1426, %fd1427, %p186;
	setp.gt.s32 	%p187, %r823, %r114;
	div.rn.f64 	%fd1429, %fd1428, %fd1424;
	selp.f64 	%fd1430, %fd1428, %fd1429, %p187;
	add.s32 	%r519, %r823, 1;
	cvt.rn.f64.u32 	%fd1431, %r519;
	mul.f64 	%fd1432, %fd1431, 0d3FE0000000000000;
	mul.f64 	%fd1433, %fd1430, %fd1432;
	setp.lt.u32 	%p188, %r823, %r87;
	div.rn.f64 	%fd1434, %fd1433, %fd1431;
	selp.f64 	%fd1435, %fd1434, %fd1433, %p188;
	setp.lt.s32 	%p189, %r823, %r114;
	div.rn.f64 	%fd1436, %fd1435, %fd1431;
	selp.f64 	%fd1437, %fd1436, %fd1435, %p189;
	add.s32 	%r520, %r823, 2;
	cvt.rn.f64.u32 	%fd1438, %r520;
	mul.f64 	%fd1439, %fd1438, 0d3FE0000000000000;
	mul.f64 	%fd1440, %fd1437, %fd1439;
	setp.gt.u32 	%p190, %r520, %r87;
	div.rn.f64 	%fd1441, %fd1440, %fd1438;
	selp.f64 	%fd1442, %fd1440, %fd1441, %p190;
	setp.gt.s32 	%p191, %r520, %r114;
	div.rn.f64 	%fd1443, %fd1442, %fd1438;
	selp.f64 	%fd1444, %fd1442, %fd1443, %p191;
	add.s32 	%r521, %r823, 3;
	cvt.rn.f64.u32 	%fd1445, %r521;
	mul.f64 	%fd1446, %fd1445, 0d3FE0000000000000;
	mul.f64 	%fd1447, %fd1444, %fd1446;
	setp.gt.u32 	%p192, %r521, %r87;
	div.rn.f64 	%fd1448, %fd1447, %fd1445;
	selp.f64 	%fd1449, %fd1447, %fd1448, %p192;
	setp.gt.s32 	%p193, %r521, %r114;
	div.rn.f64 	%fd1450, %fd1449, %fd1445;
	selp.f64 	%fd2526, %fd1449, %fd1450, %p193;
	add.s32 	%r823, %r823, 4;
	setp.ne.s32 	%p194, %r521, %r91;
	@%p194 bra 	$L__BB3_116;
$L__BB3_117:
	@%p173 bra 	$L__BB3_119;
	cvt.rn.f64.u32 	%fd1451, %r823;
	mul.f64 	%fd1452, %fd1451, 0d3FE0000000000000;
	mul.f64 	%fd1453, %fd2526, %fd1452;
	setp.gt.u32 	%p196, %r823, %r87;
	div.rn.f64 	%fd1454, %fd1453, %fd1451;
	selp.f64 	%fd1455, %fd1453, %fd1454, %p196;
	setp.gt.s32 	%p197, %r823, %r114;
	div.rn.f64 	%fd1456, %fd1455, %fd1451;
	selp.f64 	%fd1457, %fd1455, %fd1456, %p197;
	add.s32 	%r522, %r823, 1;
	cvt.rn.f64.u32 	%fd1458, %r522;
	mul.f64 	%fd1459, %fd1458, 0d3FE0000000000000;
	mul.f64 	%fd1460, %fd1457, %fd1459;
	setp.lt.u32 	%p198, %r823, %r87;
	div.rn.f64 	%fd1461, %fd1460, %fd1458;
	selp.f64 	%fd1462, %fd1461, %fd1460, %p198;
	setp.lt.s32 	%p199, %r823, %r114;
	div.rn.f64 	%fd1463, %fd1462, %fd1458;
	selp.f64 	%fd2526, %fd1463, %fd1462, %p199;
$L__BB3_119:
	fma.rn.f64 	%fd2529, %fd2526, 0d4014000000000000, %fd2518;
$L__BB3_120:
	div.rn.f64 	%fd1464, %fd2510, %fd2511;
	mul.f64 	%fd1465, %fd2512, %fd1464;
	fma.rn.f64 	%fd2540, %fd1465, %fd2529, %fd2540;
	neg.f64 	%fd2512, %fd2512;
	add.s32 	%r814, %r86, 1;
	add.s32 	%r813, %r86, 2;
	setp.eq.s32 	%p200, %r813, 12;
	mov.u32 	%r815, %r86;
	@%p200 bra 	$L__BB3_134;
	bra.uni 	$L__BB3_90;
$L__BB3_121:
	mov.f64 	%fd1090, 0d3FE921FB54442D18;
	sub.f64 	%fd1091, %fd1090, %fd128;
	mul.f64 	%fd1092, %fd128, 0d3FE921FB54442D18;
	fma.rn.f64 	%fd1093, %fd128, %fd1092, %fd1091;
	mul.f64 	%fd1094, %fd128, 0dBFCACC13C97CA310;
	mul.f64 	%fd1095, %fd128, %fd1094;
	fma.rn.f64 	%fd193, %fd128, %fd1095, %fd1093;
	mul.f64 	%fd1096, %fd128, %fd128;
	mul.f64 	%fd194, %fd128, %fd1096;
	{
	.reg .b32 %temp; 
	mov.b64 	{%temp, %r824}, %fd129;
	}
	{
	.reg .b32 %temp; 
	mov.b64 	{%r825, %temp}, %fd129;
	}
	setp.gt.s32 	%p125, %r824, 1048575;
	mov.b32 	%r826, -1023;
	mov.f64 	%fd2530, %fd129;
	@%p125 bra 	$L__BB3_123;
	mul.f64 	%fd2530, %fd129, 0d4350000000000000;
	{
	.reg .b32 %temp; 
	mov.b64 	{%temp, %r824}, %fd2530;
	}
	{
	.reg .b32 %temp; 
	mov.b64 	{%r825, %temp}, %fd2530;
	}
	mov.b32 	%r826, -1077;
$L__BB3_123:
	add.s32 	%r425, %r824, -1;
	setp.gt.u32 	%p126, %r425, 2146435070;
	@%p126 bra 	$L__BB3_127;
	shr.u32 	%r428, %r824, 20;
	add.s32 	%r827, %r826, %r428;
	and.b32  	%r429, %r824, 1048575;
	or.b32  	%r430, %r429, 1072693248;
	mov.b64 	%fd2531, {%r825, %r430};
	setp.lt.u32 	%p128, %r430, 1073127583;
	@%p128 bra 	$L__BB3_126;
	{
	.reg .b32 %temp; 
	mov.b64 	{%r431, %temp}, %fd2531;
	}
	{
	.reg .b32 %temp; 
	mov.b64 	{%temp, %r432}, %fd2531;
	}
	add.s32 	%r433, %r432, -1048576;
	mov.b64 	%fd2531, {%r431, %r433};
	add.s32 	%r827, %r827, 1;
$L__BB3_126:
	add.f64 	%fd1098, %fd2531, 0dBFF0000000000000;
	add.f64 	%fd1099, %fd2531, 0d3FF0000000000000;
	rcp.approx.ftz.f64 	%fd1100, %fd1099;
	neg.f64 	%fd1101, %fd1099;
	fma.rn.f64 	%fd1102, %fd1101, %fd1100, 0d3FF0000000000000;
	fma.rn.f64 	%fd1103, %fd1102, %fd1102, %fd1102;
	fma.rn.f64 	%fd1104, %fd1103, %fd1100, %fd1100;
	mul.f64 	%fd1105, %fd1098, %fd1104;
	fma.rn.f64 	%fd1106, %fd1098, %fd1104, %fd1105;
	mul.f64 	%fd1107, %fd1106, %fd1106;
	fma.rn.f64 	%fd1108, %fd1107, 0d3EB1380B3AE80F1E, 0d3ED0EE258B7A8B04;
	fma.rn.f64 	%fd1109, %fd1108, %fd1107, 0d3EF3B2669F02676F;
	fma.rn.f64 	%fd1110, %fd1109, %fd1107, 0d3F1745CBA9AB0956;
	fma.rn.f64 	%fd1111, %fd1110, %fd1107, 0d3F3C71C72D1B5154;
	fma.rn.f64 	%fd1112, %fd1111, %fd1107, 0d3F624924923BE72D;
	fma.rn.f64 	%fd1113, %fd1112, %fd1107, 0d3F8999999999A3C4;
	fma.rn.f64 	%fd1114, %fd1113, %fd1107, 0d3FB5555555555554;
	sub.f64 	%fd1115, %fd1098, %fd1106;
	add.f64 	%fd1116, %fd1115, %fd1115;
	neg.f64 	%fd1117, %fd1106;
	fma.rn.f64 	%fd1118, %fd1117, %fd1098, %fd1116;
	mul.f64 	%fd1119, %fd1104, %fd1118;
	mul.f64 	%fd1120, %fd1107, %fd1114;
	fma.rn.f64 	%fd1121, %fd1120, %fd1106, %fd1119;
	xor.b32  	%r434, %r827, -2147483648;
	mov.b32 	%r435, 1127219200;
	mov.b64 	%fd1122, {%r434, %r435};
	sub.f64 	%fd1123, %fd1122, %fd4;
	fma.rn.f64 	%fd1124, %fd1123, 0d3FE62E42FEFA39EF, %fd1106;
	fma.rn.f64 	%fd1125, %fd1123, 0dBFE62E42FEFA39EF, %fd1124;
	sub.f64 	%fd1126, %fd1125, %fd1106;
	sub.f64 	%fd1127, %fd1121, %fd1126;
	fma.rn.f64 	%fd1128, %fd1123, 0d3C7ABC9E3B39803F, %fd1127;
	add.f64 	%fd2532, %fd1124, %fd1128;
	bra.uni 	$L__BB3_128;
$L__BB3_127:
	fma.rn.f64 	%fd1097, %fd2530, 0d7FF0000000000000, 0d7FF0000000000000;
	{
	.reg .b32 %temp; 
	mov.b64 	{%temp, %r426}, %fd2530;
	}
	and.b32  	%r427, %r426, 2147483647;
	setp.eq.s32 	%p127, %r427, 0;
	selp.f64 	%fd2532, 0dFFF0000000000000, %fd1097, %p127;
$L__BB3_128:
	setp.lt.s32 	%p129, %r251, 1;
	div.rn.f64 	%fd1129, %fd194, 0d4018000000000000;
	fma.rn.f64 	%fd2540, %fd1129, %fd2532, %fd193;
	@%p129 bra 	$L__BB3_134;
	setp.eq.s32 	%p130, %r251, 1;
	mul.f64 	%fd204, %fd2532, 0d4020000000000000;
	mov.f64 	%fd2539, 0d3FF0000000000000;
	mov.f64 	%fd2538, 0d0000000000000000;
	mov.b32 	%r829, 1;
	@%p130 bra 	$L__BB3_132;
	mov.f64 	%fd2539, 0d3FF0000000000000;
	mov.f64 	%fd2538, 0d0000000000000000;
	mov.b32 	%r829, 1;
$L__BB3_131:
	shl.b32 	%r438, %r829, 1;
	add.s32 	%r439, %r438, 3;
	add.s32 	%r440, %r438, 2;
	or.b32  	%r441, %r438, 1;
	cvt.rn.f64.u32 	%fd1135, %r829;
	rcp.rn.f64 	%fd1136, %fd1135;
	add.f64 	%fd1137, %fd2538, %fd1136;
	div.rn.f64 	%fd1138, %fd129, %fd1135;
	mul.f64 	%fd1139, %fd2539, %fd1138;
	mul.f64 	%fd1140, %fd1139, %fd1139;
	mul.f64 	%fd1141, %fd129, %fd1140;
	mul.f64 	%fd1142, %fd129, %fd1141;
	mul.f64 	%fd1143, %fd129, %fd1142;
	mul.lo.s32 	%r442, %r439, %r440;
	mad.lo.s32 	%r443, %r442, %r438, %r442;
	cvt.rn.f64.u32 	%fd1144, %r443;
	div.rn.f64 	%fd1145, %fd1143, %fd1144;
	fma.rn.f64 	%fd1146, %fd204, %fd1145, %fd2540;
	cvt.rn.f64.u32 	%fd1147, %r441;
	rcp.rn.f64 	%fd1148, %fd1147;
	mov.f64 	%fd1149, 0d3FE2788CFC6FB611;
	sub.f64 	%fd1150, %fd1149, %fd1148;
	cvt.rn.f64.u32 	%fd1151, %r440;
	rcp.rn.f64 	%fd1152, %fd1151;
	sub.f64 	%fd1153, %fd1150, %fd1152;
	cvt.rn.f64.u32 	%fd1154, %r439;
	rcp.rn.f64 	%fd1155, %fd1154;
	sub.f64 	%fd1156, %fd1153, %fd1155;
	sub.f64 	%fd1157, %fd1156, %fd1137;
	mul.f64 	%fd1158, %fd1157, 0d4020000000000000;
	fma.rn.f64 	%fd1159, %fd1145, %fd1158, %fd1146;
	sub.s32 	%r444, %r441, %r829;
	add.s32 	%r445, %r438, 5;
	add.s32 	%r446, %r438, 4;
	cvt.rn.f64.u32 	%fd1160, %r444;
	rcp.rn.f64 	%fd1161, %fd1160;
	add.f64 	%fd2538, %fd1137, %fd1161;
	div.rn.f64 	%fd1162, %fd129, %fd1160;
	mul.f64 	%fd2539, %fd1139, %fd1162;
	mul.f64 	%fd1163, %fd2539, %fd2539;
	mul.f64 	%fd1164, %fd129, %fd1163;
	mul.f64 	%fd1165, %fd129, %fd1164;
	mul.f64 	%fd1166, %fd129, %fd1165;
	mul.lo.s32 	%r447, %r445, %r446;
	mul.lo.s32 	%r448, %r447, %r439;
	cvt.rn.f64.u32 	%fd1167, %r448;
	div.rn.f64 	%fd1168, %fd1166, %fd1167;
	fma.rn.f64 	%fd1169, %fd204, %fd1168, %fd1159;
	sub.f64 	%fd1170, %fd1149, %fd1155;
	cvt.rn.f64.u32 	%fd1171, %r446;
	rcp.rn.f64 	%fd1172, %fd1171;
	sub.f64 	%fd1173, %fd1170, %fd1172;
	cvt.rn.f64.u32 	%fd1174, %r445;
	rcp.rn.f64 	%fd1175, %fd1174;
	sub.f64 	%fd1176, %fd1173, %fd1175;
	sub.f64 	%fd1177, %fd1176, %fd2538;
	mul.f64 	%fd1178, %fd1177, 0d4020000000000000;
	fma.rn.f64 	%fd2540, %fd1168, %fd1178, %fd1169;
	sub.s32 	%r829, %r440, %r829;
	add.s32 	%r449, %r829, -1;
	setp.ne.s32 	%p131, %r449, %r5;
	@%p131 bra 	$L__BB3_131;
$L__BB3_132:
	and.b32  	%r450, %r251, 1;
	setp.eq.b32 	%p132, %r450, 1;
	not.pred 	%p133, %p132;
	@%p133 bra 	$L__BB3_134;
	shl.b32 	%r451, %r829, 1;
	add.s32 	%r452, %r451, 3;
	add.s32 	%r453, %r451, 2;
	or.b32  	%r454, %r451, 1;
	cvt.rn.f64.u32 	%fd1179, %r829;
	rcp.rn.f64 	%fd1180, %fd1179;
	add.f64 	%fd1181, %fd2538, %fd1180;
	div.rn.f64 	%fd1182, %fd129, %fd1179;
	mul.f64 	%fd1183, %fd2539, %fd1182;
	mul.f64 	%fd1184, %fd1183, %fd1183;
	mul.f64 	%fd1185, %fd129, %fd1184;
	mul.f64 	%fd1186, %fd129, %fd1185;
	mul.f64 	%fd1187, %fd129, %fd1186;
	mul.lo.s32 	%r455, %r452, %r453;
	mad.lo.s32 	%r456, %r455, %r451, %r455;
	cvt.rn.f64.u32 	%fd1188, %r456;
	div.rn.f64 	%fd1189, %fd1187, %fd1188;
	fma.rn.f64 	%fd1190, %fd204, %fd1189, %fd2540;
	cvt.rn.f64.u32 	%fd1191, %r454;
	rcp.rn.f64 	%fd1192, %fd1191;
	mov.f64 	%fd1193, 0d3FE2788CFC6FB611;
	sub.f64 	%fd1194, %fd1193, %fd1192;
	cvt.rn.f64.u32 	%fd1195, %r453;
	rcp.rn.f64 	%fd1196, %fd1195;
	sub.f64 	%fd1197, %fd1194, %fd1196;
	cvt.rn.f64.u32 	%fd1198, %r452;
	rcp.rn.f64 	%fd1199, %fd1198;
	sub.f64 	%fd1200, %fd1197, %fd1199;
	sub.f64 	%fd1201, %fd1200, %fd1181;
	mul.f64 	%fd1202, %fd1201, 0d4020000000000000;
	fma.rn.f64 	%fd2540, %fd1189, %fd1202, %fd1190;
$L__BB3_134:
	ld.param.u32 	%r782, [escpr_kernel_param_7];
	setp.lt.u32 	%p203, %r782, 4;
	mul.f64 	%fd1503, %fd34, %fd2540;
	sub.f64 	%fd217, %fd122, %fd1503;
	mov.f64 	%fd2552, 0d0000000000000000;
	mov.b32 	%r830, 0;
	@%p203 bra 	$L__BB3_140;
	mov.f64 	%fd2552, 0d0000000000000000;
	mov.b32 	%r831, 0;
$L__BB3_136:
	mul.wide.u32 	%rd51, %r831, 8;
	add.s64 	%rd6, %rd1, %rd51;
	ld.global.f64 	%fd1506, [%rd6];
	mul.f64 	%fd231, %fd1506, %fd1506;
	setp.eq.s32 	%p204, %r831, 0;
	mov.f64 	%fd2546, 0d0000000000000000;
	@%p204 bra 	$L__BB3_139;
	ld.global.f64 	%fd1508, [%rd6+-8];
	mul.f64 	%fd1509, %fd1508, %fd1508;
	sub.f64 	%fd232, %fd1509, %fd123;
	setp.leu.f64 	%p205, %fd232, 0d0000000000000000;
	@%p205 bra 	$L__BB3_139;
	sqrt.rn.f64 	%fd2546, %fd232;
$L__BB3_139:
	ld.param.u32 	%r783, [escpr_kernel_param_7];
	sub.f64 	%fd1510, %fd231, %fd123;
	setp.gt.f64 	%p206, %fd1510, 0d0000000000000000;
	sqrt.rn.f64 	%fd1511, %fd1510;
	selp.f64 	%fd1512, %fd1511, 0d0000000000000000, %p206;
	sub.f64 	%fd1513, %fd1512, %fd2546;
	mad.lo.s32 	%r537, %r831, 70, %r1;
	mul.wide.s32 	%rd52, %r537, 8;
	add.s64 	%rd53, %rd2, %rd52;
	ld.global.f64 	%fd1514, [%rd53];
	fma.rn.f64 	%fd1515, %fd1513, %fd1514, %fd2552;
	ld.global.f64 	%fd1516, [%rd6+8];
	mul.f64 	%fd1517, %fd1516, %fd1516;
	sub.f64 	%fd1518, %fd1517, %fd123;
	setp.gt.f64 	%p207, %fd1518, 0d0000000000000000;
	sqrt.rn.f64 	%fd1519, %fd1518;
	selp.f64 	%fd1520, %fd1519, 0d0000000000000000, %p207;
	sub.f64 	%fd1521, %fd1520, %fd1512;
	ld.global.f64 	%fd1522, [%rd53+560];
	fma.rn.f64 	%fd1523, %fd1521, %fd1522, %fd1515;
	ld.global.f64 	%fd1524, [%rd6+16];
	mul.f64 	%fd1525, %fd1524, %fd1524;
	sub.f64 	%fd1526, %fd1525, %fd123;
	setp.gt.f64 	%p208, %fd1526, 0d0000000000000000;
	sqrt.rn.f64 	%fd1527, %fd1526;
	selp.f64 	%fd1528, %fd1527, 0d0000000000000000, %p208;
	sub.f64 	%fd1529, %fd1528, %fd1520;
	ld.global.f64 	%fd1530, [%rd53+1120];
	fma.rn.f64 	%fd1531, %fd1529, %fd1530, %fd1523;
	ld.global.f64 	%fd1532, [%rd6+24];
	mul.f64 	%fd1533, %fd1532, %fd1532;
	sub.f64 	%fd1534, %fd1533, %fd123;
	setp.gt.f64 	%p209, %fd1534, 0d0000000000000000;
	sqrt.rn.f64 	%fd1535, %fd1534;
	selp.f64 	%fd1536, %fd1535, 0d0000000000000000, %p209;
	sub.f64 	%fd1537, %fd1536, %fd1528;
	ld.global.f64 	%fd1538, [%rd53+1680];
	fma.rn.f64 	%fd2552, %fd1537, %fd1538, %fd1531;
	add.s32 	%r831, %r831, 4;
	and.b32  	%r830, %r783, 2147483644;
	setp.eq.s32 	%p210, %r831, %r830;
	@%p210 bra 	$L__BB3_140;
	bra.uni 	$L__BB3_136;
$L__BB3_140:
	ld.param.u32 	%r784, [escpr_kernel_param_7];
	and.b32  	%r134, %r784, 3;
	setp.eq.s32 	%p211, %r134, 0;
	mov.f64 	%fd2543, 0d0000000000000000;
	@%p211 bra 	$L__BB3_147;
	mul.wide.u32 	%rd54, %r830, 8;
	add.s64 	%rd4, %rd1, %rd54;
	ld.global.f64 	%fd1540, [%rd4];
	mul.f64 	%fd220, %fd1540, %fd1540;
	setp.eq.s32 	%p212, %r830, 0;
	@%p212 bra 	$L__BB3_144;
	ld.global.f64 	%fd1542, [%rd4+-8];
	mul.f64 	%fd1543, %fd1542, %fd1542;
	sub.f64 	%fd221, %fd1543, %fd123;
	setp.leu.f64 	%p213, %fd221, 0d0000000000000000;
	@%p213 bra 	$L__BB3_144;
	sqrt.rn.f64 	%fd2543, %fd221;
$L__BB3_144:
	sub.f64 	%fd1544, %fd220, %fd123;
	setp.eq.s32 	%p214, %r134, 1;
	setp.gt.f64 	%p215, %fd1544, 0d0000000000000000;
	sqrt.rn.f64 	%fd1545, %fd1544;
	selp.f64 	%fd224, %fd1545, 0d0000000000000000, %p215;
	sub.f64 	%fd1546, %fd224, %fd2543;
	mad.lo.s32 	%r538, %r830, 70, %r1;
	mul.wide.s32 	%rd55, %r538, 8;
	add.s64 	%rd5, %rd2, %rd55;
	ld.global.f64 	%fd1547, [%rd5];
	fma.rn.f64 	%fd2552, %fd1546, %fd1547, %fd2552;
	@%p214 bra 	$L__BB3_147;
	setp.eq.s32 	%p216, %r134, 2;
	ld.global.f64 	%fd1548, [%rd4+8];
	mul.f64 	%fd1549, %fd1548, %fd1548;
	sub.f64 	%fd1550, %fd1549, %fd123;
	setp.gt.f64 	%p217, %fd1550, 0d0000000000000000;
	sqrt.rn.f64 	%fd1551, %fd1550;
	selp.f64 	%fd226, %fd1551, 0d0000000000000000, %p217;
	sub.f64 	%fd1552, %fd226, %fd224;
	ld.global.f64 	%fd1553, [%rd5+560];
	fma.rn.f64 	%fd2552, %fd1552, %fd1553, %fd2552;
	@%p216 bra 	$L__BB3_147;
	ld.global.f64 	%fd1554, [%rd4+16];
	mul.f64 	%fd1555, %fd1554, %fd1554;
	sub.f64 	%fd1556, %fd1555, %fd123;
	setp.gt.f64 	%p218, %fd1556, 0d0000000000000000;
	sqrt.rn.f64 	%fd1557, %fd1556;
	selp.f64 	%fd1558, %fd1557, 0d0000000000000000, %p218;
	sub.f64 	%fd1559, %fd1558, %fd226;
	ld.global.f64 	%fd1560, [%rd5+1120];
	fma.rn.f64 	%fd2552, %fd1559, %fd1560, %fd2552;
$L__BB3_147:
	setp.eq.s32 	%p219, %r2, 0;
	@%p219 bra 	$L__BB3_161;
	add.s32 	%r540, %r2, -1;
	setp.lt.u32 	%p220, %r540, 3;
	mov.b32 	%r833, 0;
	@%p220 bra 	$L__BB3_154;
	mov.b32 	%r832, 0;
$L__BB3_150:
	mul.wide.u32 	%rd56, %r832, 8;
	add.s64 	%rd7, %rd1, %rd56;
	ld.global.f64 	%fd1563, [%rd7];
	mul.f64 	%fd237, %fd1563, %fd1563;
	setp.eq.s32 	%p221, %r832, 0;
	mov.f64 	%fd2548, 0d0000000000000000;
	@%p221 bra 	$L__BB3_153;
	add.s32 	%r542, %r832, -1;
	mul.wide.u32 	%rd57, %r542, 8;
	add.s64 	%rd58, %rd1, %rd57;
	ld.global.f64 	%fd1565, [%rd58];
	mul.f64 	%fd1566, %fd1565, %fd1565;
	sub.f64 	%fd238, %fd1566, %fd123;
	setp.leu.f64 	%p222, %fd238, 0d0000000000000000;
	@%p222 bra 	$L__BB3_153;
	sqrt.rn.f64 	%fd2548, %fd238;
$L__BB3_153:
	sub.f64 	%fd1567, %fd237, %fd123;
	setp.gt.f64 	%p223, %fd1567, 0d0000000000000000;
	sqrt.rn.f64 	%fd1568, %fd1567;
	selp.f64 	%fd1569, %fd1568, 0d0000000000000000, %p223;
	sub.f64 	%fd1570, %fd1569, %fd2548;
	mad.lo.s32 	%r543, %r832, 70, %r1;
	mul.wide.s32 	%rd59, %r543, 8;
	add.s64 	%rd60, %rd2, %rd59;
	ld.global.f64 	%fd1571, [%rd60];
	fma.rn.f64 	%fd1572, %fd1570, %fd1571, %fd2552;
	ld.global.f64 	%fd1573, [%rd7+8];
	mul.f64 	%fd1574, %fd1573, %fd1573;
	sub.f64 	%fd1575, %fd1574, %fd123;
	setp.gt.f64 	%p224, %fd1575, 0d0000000000000000;
	sqrt.rn.f64 	%fd1576, %fd1575;
	selp.f64 	%fd1577, %fd1576, 0d0000000000000000, %p224;
	sub.f64 	%fd1578, %fd1577, %fd1569;
	ld.global.f64 	%fd1579, [%rd60+560];
	fma.rn.f64 	%fd1580, %fd1578, %fd1579, %fd1572;
	ld.global.f64 	%fd1581, [%rd7+16];
	mul.f64 	%fd1582, %fd1581, %fd1581;
	sub.f64 	%fd1583, %fd1582, %fd123;
	setp.gt.f64 	%p225, %fd1583, 0d0000000000000000;
	sqrt.rn.f64 	%fd1584, %fd1583;
	selp.f64 	%fd1585, %fd1584, 0d0000000000000000, %p225;
	sub.f64 	%fd1586, %fd1585, %fd1577;
	ld.global.f64 	%fd1587, [%rd60+1120];
	fma.rn.f64 	%fd1588, %fd1586, %fd1587, %fd1580;
	ld.global.f64 	%fd1589, [%rd7+24];
	mul.f64 	%fd1590, %fd1589, %fd1589;
	sub.f64 	%fd1591, %fd1590, %fd123;
	setp.gt.f64 	%p226, %fd1591, 0d0000000000000000;
	sqrt.rn.f64 	%fd1592, %fd1591;
	selp.f64 	%fd1593, %fd1592, 0d0000000000000000, %p226;
	sub.f64 	%fd1594, %fd1593, %fd1585;
	ld.global.f64 	%fd1595, [%rd60+1680];
	fma.rn.f64 	%fd2552, %fd1594, %fd1595, %fd1588;
	add.s32 	%r832, %r832, 4;
	and.b32  	%r833, %r2, 268435452;
	setp.ne.s32 	%p227, %r832, %r833;
	@%p227 bra 	$L__BB3_150;
$L__BB3_154:
	and.b32  	%r544, %r2, 3;
	setp.eq.s32 	%p228, %r544, 0;
	mov.f64 	%fd2551, 0d0000000000000000;
	@%p228 bra 	$L__BB3_161;
	mul.wide.u32 	%rd61, %r833, 8;
	add.s64 	%rd8, %rd1, %rd61;
	ld.global.f64 	%fd1597, [%rd8];
	mul.f64 	%fd244, %fd1597, %fd1597;
	setp.eq.s32 	%p229, %r833, 0;
	@%p229 bra 	$L__BB3_158;
	add.s32 	%r545, %r833, -1;
	mul.wide.u32 	%rd62, %r545, 8;
	add.s64 	%rd63, %rd1, %rd62;
	ld.global.f64 	%fd1599, [%rd63];
	mul.f64 	%fd1600, %fd1599, %fd1599;
	sub.f64 	%fd245, %fd1600, %fd123;
	setp.leu.f64 	%p230, %fd245, 0d0000000000000000;
	@%p230 bra 	$L__BB3_158;
	sqrt.rn.f64 	%fd2551, %fd245;
$L__BB3_158:
	sub.f64 	%fd1601, %fd244, %fd123;
	setp.eq.s32 	%p231, %r544, 1;
	setp.gt.f64 	%p232, %fd1601, 0d0000000000000000;
	sqrt.rn.f64 	%fd1602, %fd1601;
	selp.f64 	%fd248, %fd1602, 0d0000000000000000, %p232;
	sub.f64 	%fd1603, %fd248, %fd2551;
	mad.lo.s32 	%r546, %r833, 70, %r1;
	mul.wide.s32 	%rd64, %r546, 8;
	add.s64 	%rd9, %rd2, %rd64;
	ld.global.f64 	%fd1604, [%rd9];
	fma.rn.f64 	%fd2552, %fd1603, %fd1604, %fd2552;
	@%p231 bra 	$L__BB3_161;
	setp.eq.s32 	%p233, %r544, 2;
	ld.global.f64 	%fd1605, [%rd8+8];
	mul.f64 	%fd1606, %fd1605, %fd1605;
	sub.f64 	%fd1607, %fd1606, %fd123;
	setp.gt.f64 	%p234, %fd1607, 0d0000000000000000;
	sqrt.rn.f64 	%fd1608, %fd1607;
	selp.f64 	%fd250, %fd1608, 0d0000000000000000, %p234;
	sub.f64 	%fd1609, %fd250, %fd248;
	ld.global.f64 	%fd1610, [%rd9+560];
	fma.rn.f64 	%fd2552, %fd1609, %fd1610, %fd2552;
	@%p233 bra 	$L__BB3_161;
	ld.global.f64 	%fd1611, [%rd8+16];
	mul.f64 	%fd1612, %fd1611, %fd1611;
	sub.f64 	%fd1613, %fd1612, %fd123;
	setp.gt.f64 	%p235, %fd1613, 0d0000000000000000;
	sqrt.rn.f64 	%fd1614, %fd1613;
	selp.f64 	%fd1615, %fd1614, 0d0000000000000000, %p235;
	sub.f64 	%fd1616, %fd1615, %fd250;
	ld.global.f64 	%fd1617, [%rd9+1120];
	fma.rn.f64 	%fd2552, %fd1616, %fd1617, %fd2552;
$L__BB3_161:
	mul.f64 	%fd254, %fd2552, 0d3FE0000000000000;
	setp.leu.f64 	%p236, %fd2552, 0d4020000000000000;
	@%p236 bra 	$L__BB3_166;
	neg.f64 	%fd1995, %fd2552;
	fma.rn.f64 	%fd1996, %fd2552, 0dBFF71547652B82FE, 0d4338000000000000;
	{
	.reg .b32 %temp; 
	mov.b64 	{%r143, %temp}, %fd1996;
	}
	mov.f64 	%fd1997, 0dC338000000000000;
	add.rn.f64 	%fd1998, %fd1996, %fd1997;
	fma.rn.f64 	%fd1999, %fd1998, 0dBFE62E42FEFA39EF, %fd1995;
	fma.rn.f64 	%fd2000, %fd1998, 0dBC7ABC9E3B39803F, %fd1999;
	fma.rn.f64 	%fd2001, %fd2000, 0d3E5ADE1569CE2BDF, 0d3E928AF3FCA213EA;
	fma.rn.f64 	%fd2002, %fd2001, %fd2000, 0d3EC71DEE62401315;
	fma.rn.f64 	%fd2003, %fd2002, %fd2000, 0d3EFA01997C89EB71;
	fma.rn.f64 	%fd2004, %fd2003, %fd2000, 0d3F2A01A014761F65;
	fma.rn.f64 	%fd2005, %fd2004, %fd2000, 0d3F56C16C1852B7AF;
	fma.rn.f64 	%fd2006, %fd2005, %fd2000, 0d3F81111111122322;
	fma.rn.f64 	%fd2007, %fd2006, %fd2000, 0d3FA55555555502A1;
	fma.rn.f64 	%fd2008, %fd2007, %fd2000, 0d3FC5555555555511;
	fma.rn.f64 	%fd2009, %fd2008, %fd2000, 0d3FE000000000000B;
	fma.rn.f64 	%fd2010, %fd2009, %fd2000, 0d3FF0000000000000;
	fma.rn.f64 	%fd2011, %fd2010, %fd2000, 0d3FF0000000000000;
	{
	.reg .b32 %temp; 
	mov.b64 	{%r144, %temp}, %fd2011;
	}
	{
	.reg .b32 %temp; 
	mov.b64 	{%temp, %r145}, %fd2011;
	}
	shl.b32 	%r647, %r143, 20;
	add.s32 	%r648, %r647, %r145;
	mov.b64 	%fd2553, {%r144, %r648};
	{
	.reg .b32 %temp; 
	mov.b64 	{%temp, %r649}, %fd1995;
	}
	mov.b32 	%f36, %r649;
	abs.f32 	%f10, %f36;
	setp.lt.f32 	%p314, %f10, 0f4086232B;
	@%p314 bra 	$L__BB3_165;
	setp.geu.f32 	%p315, %f10, 0f40874800;
	mov.f64 	%fd2553, 0d0000000000000000;
	@%p315 bra 	$L__BB3_165;
	shr.u32 	%r650, %r143, 31;
	add.s32 	%r651, %r143, %r650;
	shr.s32 	%r652, %r651, 1;
	shl.b32 	%r653, %r652, 20;
	add.s32 	%r654, %r145, %r653;
	mov.b64 	%fd2013, {%r144, %r654};
	sub.s32 	%r655, %r143, %r652;
	shl.b32 	%r656, %r655, 20;
	add.s32 	%r657, %r656, 1072693248;
	mov.b32 	%r658, 0;
	mov.b64 	%fd2014, {%r658, %r657};
	mul.f64 	%fd2553, %fd2014, %fd2013;
$L__BB3_165:
	mov.f64 	%fd2015, 0d3FF921F9F01B866E;
	div.rn.f64 	%fd2016, %fd2015, %fd2552;
	sqrt.rn.f64 	%fd2017, %fd2016;
	mul.f64 	%fd2018, %fd2017, %fd2553;
	mov.f64 	%fd2019, 0dBFFA000000000000;
	div.rn.f64 	%fd2020, %fd2019, %fd2552;
	add.f64 	%fd2021, %fd2020, 0d3FF0000000000000;
	mul.f64 	%fd2022, %fd2552, %fd2552;
	mov.f64 	%fd2023, 0d4014880000000000;
	div.rn.f64 	%fd2024, %fd2023, %fd2022;
	add.f64 	%fd2025, %fd2021, %fd2024;
	mul.f64 	%fd2026, %fd2552, %fd2022;
	mov.f64 	%fd2027, 0dC03629C000000000;
	div.rn.f64 	%fd2028, %fd2027, %fd2026;
	add.f64 	%fd2029, %fd2025, %fd2028;
	mul.f64 	%fd2588, %fd2029, %fd2018;
	bra.uni 	$L__BB3_218;
$L__BB3_166:
	setp.geu.f64 	%p237, %fd2552, 0d3FA999999999999A;
	@%p237 bra 	$L__BB3_205;
	setp.gt.u32 	%p247, %r4, 1082536910;
	mov.f64 	%fd2554, 0d7FF0000000000000;
	@%p247 bra 	$L__BB3_169;
	rcp.approx.ftz.f64 	%fd1733, %fd6;
	fma.rn.f64 	%fd1734, %fd7, %fd1733, 0d3FF0000000000000;
	fma.rn.f64 	%fd1735, %fd1734, %fd1734, %fd1734;
	fma.rn.f64 	%fd1736, %fd1735, %fd1733, %fd1733;
	fma.rn.f64 	%fd2554, %fd1736, 0d3FB0000000000000, %fd6;
$L__BB3_169:
	setp.leu.f64 	%p248, %fd12, 0d3FF0000000000000;
	add.f64 	%fd261, %fd2554, %fd2554;
	mov.f64 	%fd2555, %fd12;
	@%p248 bra 	$L__BB3_171;
	setp.eq.f64 	%p249, %fd12, 0d7FF0000000000000;
	rcp.approx.ftz.f64 	%fd1737, %fd12;
	fma.rn.f64 	%fd1738, %fd13, %fd1737, 0d3FF0000000000000;
	fma.rn.f64 	%fd1739, %fd1738, %fd1738, %fd1738;
	fma.rn.f64 	%fd1740, %fd1739, %fd1737, %fd1737;
	selp.f64 	%fd2555, 0d0000000000000000, %fd1740, %p249;
$L__BB3_171:
	setp.gt.f64 	%p250, %fd12, 0d3FF0000000000000;
	setp.ltu.f64 	%p251, %fd5, 0d3FE4F92224DD2F1A;
	mul.f64 	%fd1742, %fd2555, %fd2555;
	fma.rn.f64 	%fd1743, %fd1742, 0dBEF53E1D2A25FF7E, 0d3F2D3B63DBB65B49;
	fma.rn.f64 	%fd1744, %fd1743, %fd1742, 0dBF5312788DDE082E;
	fma.rn.f64 	%fd1745, %fd1744, %fd1742, 0d3F6F9690C8249315;
	fma.rn.f64 	%fd1746, %fd1745, %fd1742, 0dBF82CF5AABC7CF0D;
	fma.rn.f64 	%fd1747, %fd1746, %fd1742, 0d3F9162B0B2A3BFDE;
	fma.rn.f64 	%fd1748, %fd1747, %fd1742, 0dBF9A7256FEB6FC6B;
	fma.rn.f64 	%fd1749, %fd1748, %fd1742, 0d3FA171560CE4A489;
	fma.rn.f64 	%fd1750, %fd1749, %fd1742, 0dBFA4F44D841450E4;
	fma.rn.f64 	%fd1751, %fd1750, %fd1742, 0d3FA7EE3D3F36BB95;
	fma.rn.f64 	%fd1752, %fd1751, %fd1742, 0dBFAAD32AE04A9FD1;
	fma.rn.f64 	%fd1753, %fd1752, %fd1742, 0d3FAE17813D66954F;
	fma.rn.f64 	%fd1754, %fd1753, %fd1742, 0dBFB11089CA9A5BCD;
	fma.rn.f64 	%fd1755, %fd1754, %fd1742, 0d3FB3B12B2DB51738;
	fma.rn.f64 	%fd1756, %fd1755, %fd1742, 0dBFB745D022F8DC5C;
	fma.rn.f64 	%fd1757, %fd1756, %fd1742, 0d3FBC71C709DFE927;
	fma.rn.f64 	%fd1758, %fd1757, %fd1742, 0dBFC2492491FA1744;
	fma.rn.f64 	%fd1759, %fd1758, %fd1742, 0d3FC99999999840D2;
	fma.rn.f64 	%fd1760, %fd1759, %fd1742, 0dBFD555555555544C;
	mul.f64 	%fd1761, %fd1742, %fd1760;
	fma.rn.f64 	%fd1762, %fd1761, %fd2555, %fd2555;
	mov.f64 	%fd1763, 0d3FF921FB54442D18;
	sub.f64 	%fd1764, %fd1763, %fd1762;
	selp.f64 	%fd1765, %fd1764, %fd1762, %p250;
	copysign.f64 	%fd264, %fd10, %fd1765;
	div.rn.f64 	%fd1766, %fd11, %fd261;
	div.rn.f64 	%fd1767, %fd1766, %fd261;
	add.f64 	%fd265, %fd1767, %fd264;
	mov.f64 	%fd2556, 0dC2425481C98E8ABB;
	@%p251 bra 	$L__BB3_173;
	setp.gt.u32 	%p252, %r3, 1077088193;
	ex2.approx.ftz.f32 	%f32, %f1;
	cvt.f64.f32 	%fd1768, %f32;
	mov.f64 	%fd1769, 0d3FF0000000000000;
	sub.f64 	%fd1770, %fd1769, %fd1768;
	fma.rn.f64 	%fd1771, %fd8, %fd1768, %fd1770;
	mov.f64 	%fd1772, 0d4000000000000000;
	sub.f64 	%fd1773, %fd1772, %fd1771;
	rcp.approx.ftz.f64 	%fd1774, %fd1773;
	neg.f64 	%fd1775, %fd1773;
	fma.rn.f64 	%fd1776, %fd1775, %fd1774, 0d3FF0000000000000;
	fma.rn.f64 	%fd1777, %fd1776, %fd1776, %fd1776;
	fma.rn.f64 	%fd1778, %fd1777, %fd1774, %fd1774;
	fma.rn.f64 	%fd1779, %fd1778, 0dC000000000000000, 0d3FF0000000000000;
	abs.f64 	%fd1780, %fd1779;
	selp.f64 	%fd2556, 0d3FF0000000000000, %fd1780, %p252;
$L__BB3_173:
	mul.f64 	%fd1783, %fd2552, %fd2556;
	add.f64 	%fd1784, %fd265, 0dBFE921F9F01B866E;
	sub.f64 	%fd1785, %fd1784, %fd1783;
	mul.f64 	%fd1786, %fd2552, %fd2552;
	add.f64 	%fd1787, %fd264, 0dBFE921F9F01B866E;
	mul.f64 	%fd2558, %fd2552, %fd1786;
	mul.f64 	%fd1788, %fd2558, 0dC014000000000000;
	div.rn.f64 	%fd1789, %fd1788, 0d4018000000000000;
	fma.rn.f64 	%fd1790, %fd1786, %fd1787, %fd1789;
	add.f64 	%fd2588, %fd1790, %fd1785;
	mov.f64 	%fd2560, 0dBFF0000000000000;
	mov.f64 	%fd2559, 0d4018000000000000;
	mov.b32 	%r835, 1;
	mov.b32 	%r834, 2;
	mov.b32 	%r836, 0;
$L__BB3_174:
	mov.u32 	%r148, %r835;
	shr.u32 	%r149, %r148, 1;
	add.s32 	%r584, %r148, 3;
	cvt.rn.f64.u32 	%fd1791, %r584;
	mul.f64 	%fd2559, %fd2559, %fd1791;
	mul.f64 	%fd2558, %fd2552, %fd2558;
	and.b32  	%r585, %r148, 1;
	setp.eq.b32 	%p253, %r585, 1;
	not.pred 	%p254, %p253;
	@%p254 bra 	$L__BB3_185;
	and.b32  	%r150, %r148, 3;
	and.b32  	%r151, %r148, 2147483644;
	mov.f64 	%fd2577, 0d0000000000000000;
	mov.b32 	%r837, 0;
$L__BB3_176:
	setp.lt.u32 	%p255, %r836, 3;
	shl.b32 	%r588, %r837, 1;
	sub.s32 	%r589, %r148, %r588;
	cvt.rn.f64.s32 	%fd277, %r589;
	mul.f64 	%fd278, %fd277, 0d4014000000000000;
	sub.s32 	%r156, %r148, %r837;
	mov.f64 	%fd2563, 0d3FF0000000000000;
	mov.b32 	%r839, 1;
	@%p255 bra 	$L__BB3_179;
	mov.f64 	%fd2563, 0d3FF0000000000000;
	mov.b32 	%r839, 1;
$L__BB3_178:
	cvt.rn.f64.u32 	%fd1795, %r839;
	mul.f64 	%fd1796, %fd1795, 0d3FE0000000000000;
	mul.f64 	%fd1797, %fd2563, %fd1796;
	setp.gt.u32 	%p256, %r839, %r837;
	div.rn.f64 	%fd1798, %fd1797, %fd1795;
	selp.f64 	%fd1799, %fd1797, %fd1798, %p256;
	setp.gt.s32 	%p257, %r839, %r156;
	div.rn.f64 	%fd1800, %fd1799, %fd1795;
	selp.f64 	%fd1801, %fd1799, %fd1800, %p257;
	add.s32 	%r591, %r839, 1;
	cvt.rn.f64.u32 	%fd1802, %r591;
	mul.f64 	%fd1803, %fd1802, 0d3FE0000000000000;
	mul.f64 	%fd1804, %fd1801, %fd1803;
	setp.lt.u32 	%p258, %r839, %r837;
	div.rn.f64 	%fd1805, %fd1804, %fd1802;
	selp.f64 	%fd1806, %fd1805, %fd1804, %p258;
	setp.lt.s32 	%p259, %r839, %r156;
	div.rn.f64 	%fd1807, %fd1806, %fd1802;
	selp.f64 	%fd1808, %fd1807, %fd1806, %p259;
	add.s32 	%r592, %r839, 2;
	cvt.rn.f64.u32 	%fd1809, %r592;
	mul.f64 	%fd1810, %fd1809, 0d3FE0000000000000;
	mul.f64 	%fd1811, %fd1808, %fd1810;
	setp.gt.u32 	%p260, %r592, %r837;
	div.rn.f64 	%fd1812, %fd1811, %fd1809;
	selp.f64 	%fd1813, %fd1811, %fd1812, %p260;
	setp.gt.s32 	%p261, %r592, %r156;
	div.rn.f64 	%fd1814, %fd1813, %fd1809;
	selp.f64 	%fd1815, %fd1813, %fd1814, %p261;
	add.s32 	%r593, %r839, 3;
	cvt.rn.f64.u32 	%fd1816, %r593;
	mul.f64 	%fd1817, %fd1816, 0d3FE0000000000000;
	mul.f64 	%fd1818, %fd1815, %fd1817;
	setp.gt.u32 	%p262, %r593, %r837;
	div.rn.f64 	%fd1819, %fd1818, %fd1816;
	selp.f64 	%fd1820, %fd1818, %fd1819, %p262;
	setp.gt.s32 	%p263, %r593, %r156;
	div.rn.f64 	%fd1821, %fd1820, %fd1816;
	selp.f64 	%fd2563, %fd1820, %fd1821, %p263;
	add.s32 	%r839, %r839, 4;
	setp.ne.s32 	%p264, %r593, %r151;
	@%p264 bra 	$L__BB3_178;
$L__BB3_179:
	setp.eq.s32 	%p265, %r150, 1;
	cvt.rn.f64.u32 	%fd1822, %r839;
	mul.f64 	%fd1823, %fd1822, 0d3FE0000000000000;
	mul.f64 	%fd1824, %fd2563, %fd1823;
	setp.gt.u32 	%p266, %r839, %r837;
	div.rn.f64 	%fd1825, %fd1824, %fd1822;
	selp.f64 	%fd1826, %fd1824, %fd1825, %p266;
	setp.gt.s32 	%p267, %r839, %r156;
	div.rn.f64 	%fd1827, %fd1826, %fd1822;
	selp.f64 	%fd2564, %fd1826, %fd1827, %p267;
	@%p265 bra 	$L__BB3_181;
	add.s32 	%r594, %r839, 1;
	cvt.rn.f64.u32 	%fd1828, %r594;
	mul.f64 	%fd1829, %fd1828, 0d3FE0000000000000;
	mul.f64 	%fd1830, %fd2564, %fd1829;
	setp.lt.u32 	%p268, %r839, %r837;
	div.rn.f64 	%fd1831, %fd1830, %fd1828;
	selp.f64 	%fd1832, %fd1831, %fd1830, %p268;
	setp.lt.s32 	%p269, %r839, %r156;
	div.rn.f64 	%fd1833, %fd1832, %fd1828;
	selp.f64 	%fd1834, %fd1833, %fd1832, %p269;
	add.s32 	%r595, %r839, 2;
	cvt.rn.f64.u32 	%fd1835, %r595;
	mul.f64 	%fd1836, %fd1835, 0d3FE0000000000000;
	mul.f64 	%fd1837, %fd1834, %fd1836;
	setp.gt.u32 	%p270, %r595, %r837;
	div.rn.f64 	%fd1838, %fd1837, %fd1835;
	selp.f64 	%fd1839, %fd1837, %fd1838, %p270;
	setp.gt.s32 	%p271, %r595, %r156;
	div.rn.f64 	%fd1840, %fd1839, %fd1835;
	selp.f64 	%fd2564, %fd1839, %fd1840, %p271;
$L__BB3_181:
	fma.rn.f64 	%fd1841, %fd278, 0d3FF71547652B82FE, 0d4338000000000000;
	{
	.reg .b32 %temp; 
	mov.b64 	{%r160, %temp}, %fd1841;
	}
	mov.f64 	%fd1842, 0dC338000000000000;
	add.rn.f64 	%fd1843, %fd1841, %fd1842;
	fma.rn.f64 	%fd1844, %fd1843, 0dBFE62E42FEFA39EF, %fd278;
	fma.rn.f64 	%fd1845, %fd1843, 0dBC7ABC9E3B39803F, %fd1844;
	fma.rn.f64 	%fd1846, %fd1845, 0d3E5ADE1569CE2BDF, 0d3E928AF3FCA213EA;
	fma.rn.f64 	%fd1847, %fd1846, %fd1845, 0d3EC71DEE62401315;
	fma.rn.f64 	%fd1848, %fd1847, %fd1845, 0d3EFA01997C89EB71;
	fma.rn.f64 	%fd1849, %fd1848, %fd1845, 0d3F2A01A014761F65;
	fma.rn.f64 	%fd1850, %fd1849, %fd1845, 0d3F56C16C1852B7AF;
	fma.rn.f64 	%fd1851, %fd1850, %fd1845, 0d3F81111111122322;
	fma.rn.f64 	%fd1852, %fd1851, %fd1845, 0d3FA55555555502A1;
	fma.rn.f64 	%fd1853, %fd1852, %fd1845, 0d3FC5555555555511;
	fma.rn.f64 	%fd1854, %fd1853, %fd1845, 0d3FE000000000000B;
	fma.rn.f64 	%fd1855, %fd1854, %fd1845, 0d3FF0000000000000;
	fma.rn.f64 	%fd1856, %fd1855, %fd1845, 0d3FF0000000000000;
	{
	.reg .b32 %temp; 
	mov.b64 	{%r161, %temp}, %fd1856;
	}
	{
	.reg .b32 %temp; 
	mov.b64 	{%temp, %r162}, %fd1856;
	}
	shl.b32 	%r596, %r160, 20;
	add.s32 	%r597, %r596, %r162;
	mov.b64 	%fd2565, {%r161, %r597};
	{
	.reg .b32 %temp; 
	mov.b64 	{%temp, %r598}, %fd278;
	}
	mov.b32 	%f33, %r598;
	abs.f32 	%f11, %f33;
	setp.lt.f32 	%p272, %f11, 0f4086232B;
	@%p272 bra 	$L__BB3_184;
	setp.lt.f64 	%p273, %fd278, 0d0000000000000000;
	add.f64 	%fd1857, %fd278, 0d7FF0000000000000;
	selp.f64 	%fd2565, 0d0000000000000000, %fd1857, %p273;
	setp.geu.f32 	%p274, %f11, 0f40874800;
	@%p274 bra 	$L__BB3_184;
	shr.u32 	%r599, %r160, 31;
	add.s32 	%r600, %r160, %r599;
	shr.s32 	%r601, %r600, 1;
	shl.b32 	%r602, %r601, 20;
	add.s32 	%r603, %r162, %r602;
	mov.b64 	%fd1858, {%r161, %r603};
	sub.s32 	%r604, %r160, %r601;
	shl.b32 	%r605, %r604, 20;
	add.s32 	%r606, %r605, 1072693248;
	mov.b32 	%r607, 0;
	mov.b64 	%fd1859, {%r607, %r606};
	mul.f64 	%fd2565, %fd1859, %fd1858;
$L__BB3_184:
	add.f64 	%fd1860, %fd2565, 0dBFF0000000000000;
	mul.f64 	%fd1861, %fd2564, %fd1860;
	div.rn.f64 	%fd1862, %fd1861, %fd277;
	add.f64 	%fd2577, %fd2577, %fd1862;
	add.s32 	%r837, %r837, 1;
	setp.eq.s32 	%p275, %r837, %r834;
	@%p275 bra 	$L__BB3_204;
	bra.uni 	$L__BB3_176;
$L__BB3_185:
	and.b32  	%r152, %r148, 2;
	and.b32  	%r153, %r148, 2147483644;
	max.u32 	%r154, %r149, 1;
	mov.f64 	%fd2566, 0d0000000000000000;
	mov.b32 	%r840, 0;
$L__BB3_186:
	setp.lt.u32 	%p276, %r836, 3;
	shl.b32 	%r610, %r840, 1;
	sub.s32 	%r611, %r148, %r610;
	cvt.rn.f64.s32 	%fd291, %r611;
	mul.f64 	%fd292, %fd291, 0d4014000000000000;
	sub.s32 	%r165, %r148, %r840;
	mov.f64 	%fd2568, 0d3FF0000000000000;
	mov.b32 	%r842, 1;
	@%p276 bra 	$L__BB3_189;
	mov.f64 	%fd2568, 0d3FF0000000000000;
	mov.b32 	%r842, 1;
$L__BB3_188:
	cvt.rn.f64.u32 	%fd1867, %r842;
	mul.f64 	%fd1868, %fd1867, 0d3FE0000000000000;
	mul.f64 	%fd1869, %fd2568, %fd1868;
	setp.gt.u32 	%p277, %r842, %r840;
	div.rn.f64 	%fd1870, %fd1869, %fd1867;
	selp.f64 	%fd1871, %fd1869, %fd1870, %p277;
	setp.gt.s32 	%p278, %r842, %r165;
	div.rn.f64 	%fd1872, %fd1871, %fd1867;
	selp.f64 	%fd1873, %fd1871, %fd1872, %p278;
	add.s32 	%r613, %r842, 1;
	cvt.rn.f64.u32 	%fd1874, %r613;
	mul.f64 	%fd1875, %fd1874, 0d3FE0000000000000;
	mul.f64 	%fd1876, %fd1873, %fd1875;
	setp.lt.u32 	%p279, %r842, %r840;
	div.rn.f64 	%fd1877, %fd1876, %fd1874;
	selp.f64 	%fd1878, %fd1877, %fd1876, %p279;
	setp.lt.s32 	%p280, %r842, %r165;
	div.rn.f64 	%fd1879, %fd1878, %fd1874;
	selp.f64 	%fd1880, %fd1879, %fd1878, %p280;
	add.s32 	%r614, %r842, 2;
	cvt.rn.f64.u32 	%fd1881, %r614;
	mul.f64 	%fd1882, %fd1881, 0d3FE0000000000000;
	mul.f64 	%fd1883, %fd1880, %fd1882;
	setp.gt.u32 	%p281, %r614, %r840;
	div.rn.f64 	%fd1884, %fd1883, %fd1881;
	selp.f64 	%fd1885, %fd1883, %fd1884, %p281;
	setp.gt.s32 	%p282, %r614, %r165;
	div.rn.f64 	%fd1886, %fd1885, %fd1881;
	selp.f64 	%fd1887, %fd1885, %fd1886, %p282;
	add.s32 	%r615, %r842, 3;
	cvt.rn.f64.u32 	%fd1888, %r615;
	mul.f64 	%fd1889, %fd1888, 0d3FE0000000000000;
	mul.f64 	%fd1890, %fd1887, %fd1889;
	setp.gt.u32 	%p283, %r615, %r840;
	div.rn.f64 	%fd1891, %fd1890, %fd1888;
	selp.f64 	%fd1892, %fd1890, %fd1891, %p283;
	setp.gt.s32 	%p284, %r615, %r165;
	div.rn.f64 	%fd1893, %fd1892, %fd1888;
	selp.f64 	%fd2568, %fd1892, %fd1893, %p284;
	add.s32 	%r842, %r842, 4;
	setp.ne.s32 	%p285, %r615, %r153;
	@%p285 bra 	$L__BB3_188;
$L__BB3_189:
	setp.eq.s32 	%p286, %r152, 0;
	@%p286 bra 	$L__BB3_191;
	cvt.rn.f64.u32 	%fd1894, %r842;
	mul.f64 	%fd1895, %fd1894, 0d3FE0000000000000;
	mul.f64 	%fd1896, %fd2568, %fd1895;
	setp.gt.u32 	%p287, %r842, %r840;
	div.rn.f64 	%fd1897, %fd1896, %fd1894;
	selp.f64 	%fd1898, %fd1896, %fd1897, %p287;
	setp.gt.s32 	%p288, %r842, %r165;
	div.rn.f64 	%fd1899, %fd1898, %fd1894;
	selp.f64 	%fd1900, %fd1898, %fd1899, %p288;
	add.s32 	%r616, %r842, 1;
	cvt.rn.f64.u32 	%fd1901, %r616;
	mul.f64 	%fd1902, %fd1901, 0d3FE0000000000000;
	mul.f64 	%fd1903, %fd1900, %fd1902;
	setp.lt.u32 	%p289, %r842, %r840;
	div.rn.f64 	%fd1904, %fd1903, %fd1901;
	selp.f64 	%fd1905, %fd1904, %fd1903, %p289;
	setp.lt.s32 	%p290, %r842, %r165;
	div.rn.f64 	%fd1906, %fd1905, %fd1901;
	selp.f64 	%fd2568, %fd1906, %fd1905, %p290;
$L__BB3_191:
	fma.rn.f64 	%fd1907, %fd292, 0d3FF71547652B82FE, 0d4338000000000000;
	{
	.reg .b32 %temp; 
	mov.b64 	{%r169, %temp}, %fd1907;
	}
	mov.f64 	%fd1908, 0dC338000000000000;
	add.rn.f64 	%fd1909, %fd1907, %fd1908;
	fma.rn.f64 	%fd1910, %fd1909, 0dBFE62E42FEFA39EF, %fd292;
	fma.rn.f64 	%fd1911, %fd1909, 0dBC7ABC9E3B39803F, %fd1910;
	fma.rn.f64 	%fd1912, %fd1911, 0d3E5ADE1569CE2BDF, 0d3E928AF3FCA213EA;
	fma.rn.f64 	%fd1913, %fd1912, %fd1911, 0d3EC71DEE62401315;
	fma.rn.f64 	%fd1914, %fd1913, %fd1911, 0d3EFA01997C89EB71;
	fma.rn.f64 	%fd1915, %fd1914, %fd1911, 0d3F2A01A014761F65;
	fma.rn.f64 	%fd1916, %fd1915, %fd1911, 0d3F56C16C1852B7AF;
	fma.rn.f64 	%fd1917, %fd1916, %fd1911, 0d3F81111111122322;
	fma.rn.f64 	%fd1918, %fd1917, %fd1911, 0d3FA55555555502A1;
	fma.rn.f64 	%fd1919, %fd1918, %fd1911, 0d3FC5555555555511;
	fma.rn.f64 	%fd1920, %fd1919, %fd1911, 0d3FE000000000000B;
	fma.rn.f64 	%fd1921, %fd1920, %fd1911, 0d3FF0000000000000;
	fma.rn.f64 	%fd1922, %fd1921, %fd1911, 0d3FF0000000000000;
	{
	.reg .b32 %temp; 
	mov.b64 	{%r170, %temp}, %fd1922;
	}
	{
	.reg .b32 %temp; 
	mov.b64 	{%temp, %r171}, %fd1922;
	}
	shl.b32 	%r617, %r169, 20;
	add.s32 	%r618, %r617, %r171;
	mov.b64 	%fd2571, {%r170, %r618};
	{
	.reg .b32 %temp; 
	mov.b64 	{%temp, %r619}, %fd292;
	}
	mov.b32 	%f34, %r619;
	abs.f32 	%f12, %f34;
	setp.lt.f32 	%p291, %f12, 0f4086232B;
	@%p291 bra 	$L__BB3_194;
	setp.lt.f64 	%p292, %fd292, 0d0000000000000000;
	add.f64 	%fd1923, %fd292, 0d7FF0000000000000;
	selp.f64 	%fd2571, 0d0000000000000000, %fd1923, %p292;
	setp.geu.f32 	%p293, %f12, 0f40874800;
	@%p293 bra 	$L__BB3_194;
	shr.u32 	%r620, %r169, 31;
	add.s32 	%r621, %r169, %r620;
	shr.s32 	%r622, %r621, 1;
	shl.b32 	%r623, %r622, 20;
	add.s32 	%r624, %r171, %r623;
	mov.b64 	%fd1924, {%r170, %r624};
	sub.s32 	%r625, %r169, %r622;
	shl.b32 	%r626, %r625, 20;
	add.s32 	%r627, %r626, 1072693248;
	mov.b32 	%r628, 0;
	mov.b64 	%fd1925, {%r628, %r627};
	mul.f64 	%fd2571, %fd1925, %fd1924;
$L__BB3_194:
	neg.f64 	%fd1926, %fd292;
	fma.rn.f64 	%fd1927, %fd292, 0dBFF71547652B82FE, 0d4338000000000000;
	{
	.reg .b32 %temp; 
	mov.b64 	{%r172, %temp}, %fd1927;
	}
	mov.f64 	%fd1928, 0dC338000000000000;
	add.rn.f64 	%fd1929, %fd1927, %fd1928;
	fma.rn.f64 	%fd1930, %fd1929, 0dBFE62E42FEFA39EF, %fd1926;
	fma.rn.f64 	%fd1931, %fd1929, 0dBC7ABC9E3B39803F, %fd1930;
	fma.rn.f64 	%fd1932, %fd1931, 0d3E5ADE1569CE2BDF, 0d3E928AF3FCA213EA;
	fma.rn.f64 	%fd1933, %fd1932, %fd1931, 0d3EC71DEE62401315;
	fma.rn.f64 	%fd1934, %fd1933, %fd1931, 0d3EFA01997C89EB71;
	fma.rn.f64 	%fd1935, %fd1934, %fd1931, 0d3F2A01A014761F65;
	fma.rn.f64 	%fd1936, %fd1935, %fd1931, 0d3F56C16C1852B7AF;
	fma.rn.f64 	%fd1937, %fd1936, %fd1931, 0d3F81111111122322;
	fma.rn.f64 	%fd1938, %fd1937, %fd1931, 0d3FA55555555502A1;
	fma.rn.f64 	%fd1939, %fd1938, %fd1931, 0d3FC5555555555511;
	fma.rn.f64 	%fd1940, %fd1939, %fd1931, 0d3FE000000000000B;
	fma.rn.f64 	%fd1941, %fd1940, %fd1931, 0d3FF0000000000000;
	fma.rn.f64 	%fd1942, %fd1941, %fd1931, 0d3FF0000000000000;
	{
	.reg .b32 %temp; 
	mov.b64 	{%r173, %temp}, %fd1942;
	}
	{
	.reg .b32 %temp; 
	mov.b64 	{%temp, %r174}, %fd1942;
	}
	shl.b32 	%r629, %r172, 20;
	add.s32 	%r630, %r629, %r174;
	mov.b64 	%fd2572, {%r173, %r630};
	{
	.reg .b32 %temp; 
	mov.b64 	{%temp, %r631}, %fd1926;
	}
	mov.b32 	%f35, %r631;
	abs.f32 	%f13, %f35;
	setp.lt.f32 	%p294, %f13, 0f4086232B;
	@%p294 bra 	$L__BB3_197;
	setp.gt.f64 	%p295, %fd292, 0d0000000000000000;
	mov.f64 	%fd1943, 0d7FF0000000000000;
	sub.f64 	%fd1944, %fd1943, %fd292;
	selp.f64 	%fd2572, 0d0000000000000000, %fd1944, %p295;
	setp.geu.f32 	%p296, %f13, 0f40874800;
	@%p296 bra 	$L__BB3_197;
	shr.u32 	%r632, %r172, 31;
	add.s32 	%r633, %r172, %r632;
	shr.s32 	%r634, %r633, 1;
	shl.b32 	%r635, %r634, 20;
	add.s32 	%r636, %r174, %r635;
	mov.b64 	%fd1945, {%r173, %r636};
	sub.s32 	%r637, %r172, %r634;
	shl.b32 	%r638, %r637, 20;
	add.s32 	%r639, %r638, 1072693248;
	mov.b32 	%r640, 0;
	mov.b64 	%fd1946, {%r640, %r639};
	mul.f64 	%fd2572, %fd1946, %fd1945;
$L__BB3_197:
	sub.f64 	%fd1947, %fd2571, %fd2572;
	mul.f64 	%fd1948, %fd2568, %fd1947;
	div.rn.f64 	%fd1949, %fd1948, %fd291;
	add.f64 	%fd2566, %fd2566, %fd1949;
	add.s32 	%r840, %r840, 1;
	setp.ne.s32 	%p297, %r840, %r154;
	@%p297 bra 	$L__BB3_186;
	sub.s32 	%r176, %r148, %r149;
	mov.f64 	%fd2574, 0d3FF0000000000000;
	mov.b32 	%r844, 1;
	@%p276 bra 	$L__BB3_201;
	mov.f64 	%fd2574, 0d3FF0000000000000;
	mov.b32 	%r844, 1;
$L__BB3_200:
	cvt.rn.f64.u32 	%fd1953, %r844;
	mul.f64 	%fd1954, %fd1953, 0d3FE0000000000000;
	mul.f64 	%fd1955, %fd2574, %fd1954;
	setp.gt.u32 	%p299, %r844, %r149;
	div.rn.f64 	%fd1956, %fd1955, %fd1953;
	selp.f64 	%fd1957, %fd1955, %fd1956, %p299;
	setp.gt.s32 	%p300, %r844, %r176;
	div.rn.f64 	%fd1958, %fd1957, %fd1953;
	selp.f64 	%fd1959, %fd1957, %fd1958, %p300;
	add.s32 	%r643, %r844, 1;
	cvt.rn.f64.u32 	%fd1960, %r643;
	mul.f64 	%fd1961, %fd1960, 0d3FE0000000000000;
	mul.f64 	%fd1962, %fd1959, %fd1961;
	setp.lt.u32 	%p301, %r844, %r149;
	div.rn.f64 	%fd1963, %fd1962, %fd1960;
	selp.f64 	%fd1964, %fd1963, %fd1962, %p301;
	setp.lt.s32 	%p302, %r844, %r176;
	div.rn.f64 	%fd1965, %fd1964, %fd1960;
	selp.f64 	%fd1966, %fd1965, %fd1964, %p302;
	add.s32 	%r644, %r844, 2;
	cvt.rn.f64.u32 	%fd1967, %r644;
	mul.f64 	%fd1968, %fd1967, 0d3FE0000000000000;
	mul.f64 	%fd1969, %fd1966, %fd1968;
	setp.gt.u32 	%p303, %r644, %r149;
	div.rn.f64 	%fd1970, %fd1969, %fd1967;
	selp.f64 	%fd1971, %fd1969, %fd1970, %p303;
	setp.gt.s32 	%p304, %r644, %r176;
	div.rn.f64 	%fd1972, %fd1971, %fd1967;
	selp.f64 	%fd1973, %fd1971, %fd1972, %p304;
	add.s32 	%r645, %r844, 3;
	cvt.rn.f64.u32 	%fd1974, %r645;
	mul.f64 	%fd1975, %fd1974, 0d3FE0000000000000;
	mul.f64 	%fd1976, %fd1973, %fd1975;
	setp.gt.u32 	%p305, %r645, %r149;
	div.rn.f64 	%fd1977, %fd1976, %fd1974;
	selp.f64 	%fd1978, %fd1976, %fd1977, %p305;
	setp.gt.s32 	%p306, %r645, %r176;
	div.rn.f64 	%fd1979, %fd1978, %fd1974;
	selp.f64 	%fd2574, %fd1978, %fd1979, %p306;
	add.s32 	%r844, %r844, 4;
	setp.ne.s32 	%p307, %r645, %r153;
	@%p307 bra 	$L__BB3_200;
$L__BB3_201:
	@%p286 bra 	$L__BB3_203;
	cvt.rn.f64.u32 	%fd1980, %r844;
	mul.f64 	%fd1981, %fd1980, 0d3FE0000000000000;
	mul.f64 	%fd1982, %fd2574, %fd1981;
	setp.gt.u32 	%p309, %r844, %r149;
	div.rn.f64 	%fd1983, %fd1982, %fd1980;
	selp.f64 	%fd1984, %fd1982, %fd1983, %p309;
	setp.gt.s32 	%p310, %r844, %r176;
	div.rn.f64 	%fd1985, %fd1984, %fd1980;
	selp.f64 	%fd1986, %fd1984, %fd1985, %p310;
	add.s32 	%r646, %r844, 1;
	cvt.rn.f64.u32 	%fd1987, %r646;
	mul.f64 	%fd1988, %fd1987, 0d3FE0000000000000;
	mul.f64 	%fd1989, %fd1986, %fd1988;
	setp.lt.u32 	%p311, %r844, %r149;
	div.rn.f64 	%fd1990, %fd1989, %fd1987;
	selp.f64 	%fd1991, %fd1990, %fd1989, %p311;
	setp.lt.s32 	%p312, %r844, %r176;
	div.rn.f64 	%fd1992, %fd1991, %fd1987;
	selp.f64 	%fd2574, %fd1992, %fd1991, %p312;
$L__BB3_203:
	fma.rn.f64 	%fd2577, %fd2574, 0d4014000000000000, %fd2566;
$L__BB3_204:
	div.rn.f64 	%fd1993, %fd2558, %fd2559;
	mul.f64 	%fd1994, %fd2560, %fd1993;
	fma.rn.f64 	%fd2588, %fd1994, %fd2577, %fd2588;
	neg.f64 	%fd2560, %fd2560;
	add.s32 	%r835, %r148, 1;
	add.s32 	%r834, %r148, 2;
	setp.eq.s32 	%p313, %r834, 12;
	mov.u32 	%r836, %r148;
	@%p313 bra 	$L__BB3_218;
	bra.uni 	$L__BB3_174;
$L__BB3_205:
	mov.f64 	%fd1618, 0d3FE921FB54442D18;
	sub.f64 	%fd1619, %fd1618, %fd2552;
	mul.f64 	%fd1620, %fd2552, 0d3FE921FB54442D18;
	fma.rn.f64 	%fd318, %fd2552, %fd1620, %fd1619;
	{
	.reg .b32 %temp; 
	mov.b64 	{%temp, %r845}, %fd254;
	}
	{
	.reg .b32 %temp; 
	mov.b64 	{%r846, %temp}, %fd254;
	}
	setp.gt.s32 	%p238, %r845, 1048575;
	mov.b32 	%r847, -1023;
	mov.f64 	%fd2578, %fd254;
	@%p238 bra 	$L__BB3_207;
	mul.f64 	%fd2578, %fd254, 0d4350000000000000;
	{
	.reg .b32 %temp; 
	mov.b64 	{%temp, %r845}, %fd2578;
	}
	{
	.reg .b32 %temp; 
	mov.b64 	{%r846, %temp}, %fd2578;
	}
	mov.b32 	%r847, -1077;
$L__BB3_207:
	add.s32 	%r549, %r845, -1;
	setp.gt.u32 	%p239, %r549, 2146435070;
	@%p239 bra 	$L__BB3_211;
	shr.u32 	%r552, %r845, 20;
	add.s32 	%r848, %r847, %r552;
	and.b32  	%r553, %r845, 1048575;
	or.b32  	%r554, %r553, 1072693248;
	mov.b64 	%fd2579, {%r846, %r554};
	setp.lt.u32 	%p241, %r554, 1073127583;
	@%p241 bra 	$L__BB3_210;
	{
	.reg .b32 %temp; 
	mov.b64 	{%r555, %temp}, %fd2579;
	}
	{
	.reg .b32 %temp; 
	mov.b64 	{%temp, %r556}, %fd2579;
	}
	add.s32 	%r557, %r556, -1048576;
	mov.b64 	%fd2579, {%r555, %r557};
	add.s32 	%r848, %r848, 1;
$L__BB3_210:
	add.f64 	%fd1622, %fd2579, 0dBFF0000000000000;
	add.f64 	%fd1623, %fd2579, 0d3FF0000000000000;
	rcp.approx.ftz.f64 	%fd1624, %fd1623;
	neg.f64 	%fd1625, %fd1623;
	fma.rn.f64 	%fd1626, %fd1625, %fd1624, 0d3FF0000000000000;
	fma.rn.f64 	%fd1627, %fd1626, %fd1626, %fd1626;
	fma.rn.f64 	%fd1628, %fd1627, %fd1624, %fd1624;
	mul.f64 	%fd1629, %fd1622, %fd1628;
	fma.rn.f64 	%fd1630, %fd1622, %fd1628, %fd1629;
	mul.f64 	%fd1631, %fd1630, %fd1630;
	fma.rn.f64 	%fd1632, %fd1631, 0d3EB1380B3AE80F1E, 0d3ED0EE258B7A8B04;
	fma.rn.f64 	%fd1633, %fd1632, %fd1631, 0d3EF3B2669F02676F;
	fma.rn.f64 	%fd1634, %fd1633, %fd1631, 0d3F1745CBA9AB0956;
	fma.rn.f64 	%fd1635, %fd1634, %fd1631, 0d3F3C71C72D1B5154;
	fma.rn.f64 	%fd1636, %fd1635, %fd1631, 0d3F624924923BE72D;
	fma.rn.f64 	%fd1637, %fd1636, %fd1631, 0d3F8999999999A3C4;
	fma.rn.f64 	%fd1638, %fd1637, %fd1631, 0d3FB5555555555554;
	sub.f64 	%fd1639, %fd1622, %fd1630;
	add.f64 	%fd1640, %fd1639, %fd1639;
	neg.f64 	%fd1641, %fd1630;
	fma.rn.f64 	%fd1642, %fd1641, %fd1622, %fd1640;
	mul.f64 	%fd1643, %fd1628, %fd1642;
	mul.f64 	%fd1644, %fd1631, %fd1638;
	fma.rn.f64 	%fd1645, %fd1644, %fd1630, %fd1643;
	xor.b32  	%r558, %r848, -2147483648;
	mov.b32 	%r559, 1127219200;
	mov.b64 	%fd1646, {%r558, %r559};
	sub.f64 	%fd1647, %fd1646, %fd4;
	fma.rn.f64 	%fd1648, %fd1647, 0d3FE62E42FEFA39EF, %fd1630;
	fma.rn.f64 	%fd1649, %fd1647, 0dBFE62E42FEFA39EF, %fd1648;
	sub.f64 	%fd1650, %fd1649, %fd1630;
	sub.f64 	%fd1651, %fd1645, %fd1650;
	fma.rn.f64 	%fd1652, %fd1647, 0d3C7ABC9E3B39803F, %fd1651;
	add.f64 	%fd2580, %fd1648, %fd1652;
	bra.uni 	$L__BB3_212;
$L__BB3_211:
	fma.rn.f64 	%fd1621, %fd2578, 0d7FF0000000000000, 0d7FF0000000000000;
	{
	.reg .b32 %temp; 
	mov.b64 	{%temp, %r550}, %fd2578;
	}
	and.b32  	%r551, %r550, 2147483647;
	setp.eq.s32 	%p240, %r551, 0;
	selp.f64 	%fd2580, 0dFFF0000000000000, %fd1621, %p240;
$L__BB3_212:
	setp.lt.s32 	%p242, %r251, 1;
	mul.f64 	%fd1653, %fd2552, %fd2552;
	mul.f64 	%fd1654, %fd2552, %fd1653;
	div.rn.f64 	%fd1655, %fd1654, 0d4018000000000000;
	mul.f64 	%fd1656, %fd2552, 0dBFCACC13C97CA310;
	mul.f64 	%fd1657, %fd2552, %fd1656;
	fma.rn.f64 	%fd1658, %fd2552, %fd1657, %fd318;
	fma.rn.f64 	%fd2588, %fd1655, %fd2580, %fd1658;
	@%p242 bra 	$L__BB3_218;
	setp.eq.s32 	%p243, %r251, 1;
	mul.f64 	%fd328, %fd2580, 0d4020000000000000;
	mov.f64 	%fd2587, 0d3FF0000000000000;
	mov.f64 	%fd2586, 0d0000000000000000;
	mov.b32 	%r850, 1;
	@%p243 bra 	$L__BB3_216;
	mov.f64 	%fd2587, 0d3FF0000000000000;
	mov.f64 	%fd2586, 0d0000000000000000;
	mov.b32 	%r850, 1;
$L__BB3_215:
	shl.b32 	%r562, %r850, 1;
	add.s32 	%r563, %r562, 3;
	add.s32 	%r564, %r562, 2;
	or.b32  	%r565, %r562, 1;
	cvt.rn.f64.u32 	%fd1664, %r850;
	rcp.rn.f64 	%fd1665, %fd1664;
	add.f64 	%fd1666, %fd2586, %fd1665;
	div.rn.f64 	%fd1667, %fd254, %fd1664;
	mul.f64 	%fd1668, %fd2587, %fd1667;
	mul.f64 	%fd1669, %fd1668, %fd1668;
	mul.f64 	%fd1670, %fd254, %fd1669;
	mul.f64 	%fd1671, %fd254, %fd1670;
	mul.f64 	%fd1672, %fd254, %fd1671;
	mul.lo.s32 	%r566, %r563, %r564;
	mad.lo.s32 	%r567, %r566, %r562, %r566;
	cvt.rn.f64.u32 	%fd1673, %r567;
	div.rn.f64 	%fd1674, %fd1672, %fd1673;
	fma.rn.f64 	%fd1675, %fd328, %fd1674, %fd2588;
	cvt.rn.f64.u32 	%fd1676, %r565;
	rcp.rn.f64 	%fd1677, %fd1676;
	mov.f64 	%fd1678, 0d3FE2788CFC6FB611;
	sub.f64 	%fd1679, %fd1678, %fd1677;
	cvt.rn.f64.u32 	%fd1680, %r564;
	rcp.rn.f64 	%fd1681, %fd1680;
	sub.f64 	%fd1682, %fd1679, %fd1681;
	cvt.rn.f64.u32 	%fd1683, %r563;
	rcp.rn.f64 	%fd1684, %fd1683;
	sub.f64 	%fd1685, %fd1682, %fd1684;
	sub.f64 	%fd1686, %fd1685, %fd1666;
	mul.f64 	%fd1687, %fd1686, 0d4020000000000000;
	fma.rn.f64 	%fd1688, %fd1674, %fd1687, %fd1675;
	sub.s32 	%r568, %r565, %r850;
	add.s32 	%r569, %r562, 5;
	add.s32 	%r570, %r562, 4;
	cvt.rn.f64.u32 	%fd1689, %r568;
	rcp.rn.f64 	%fd1690, %fd1689;
	add.f64 	%fd2586, %fd1666, %fd1690;
	div.rn.f64 	%fd1691, %fd254, %fd1689;
	mul.f64 	%fd2587, %fd1668, %fd1691;
	mul.f64 	%fd1692, %fd2587, %fd2587;
	mul.f64 	%fd1693, %fd254, %fd1692;
	mul.f64 	%fd1694, %fd254, %fd1693;
	mul.f64 	%fd1695, %fd254, %fd1694;
	mul.lo.s32 	%r571, %r569, %r570;
	mul.lo.s32 	%r572, %r571, %r563;
	cvt.rn.f64.u32 	%fd1696, %r572;
	div.rn.f64 	%fd1697, %fd1695, %fd1696;
	fma.rn.f64 	%fd1698, %fd328, %fd1697, %fd1688;
	sub.f64 	%fd1699, %fd1678, %fd1684;
	cvt.rn.f64.u32 	%fd1700, %r570;
	rcp.rn.f64 	%fd1701, %fd1700;
	sub.f64 	%fd1702, %fd1699, %fd1701;
	cvt.rn.f64.u32 	%fd1703, %r569;
	rcp.rn.f64 	%fd1704, %fd1703;
	sub.f64 	%fd1705, %fd1702, %fd1704;
	sub.f64 	%fd1706, %fd1705, %fd2586;
	mul.f64 	%fd1707, %fd1706, 0d4020000000000000;
	fma.rn.f64 	%fd2588, %fd1697, %fd1707, %fd1698;
	sub.s32 	%r850, %r564, %r850;
	add.s32 	%r573, %r850, -1;
	setp.ne.s32 	%p244, %r573, %r5;
	@%p244 bra 	$L__BB3_215;
$L__BB3_216:
	and.b32  	%r574, %r251, 1;
	setp.eq.b32 	%p245, %r574, 1;
	not.pred 	%p246, %p245;
	@%p246 bra 	$L__BB3_218;
	shl.b32 	%r575, %r850, 1;
	add.s32 	%r576, %r575, 3;
	add.s32 	%r577, %r575, 2;
	or.b32  	%r578, %r575, 1;
	cvt.rn.f64.u32 	%fd1708, %r850;
	rcp.rn.f64 	%fd1709, %fd1708;
	add.f64 	%fd1710, %fd2586, %fd1709;
	div.rn.f64 	%fd1711, %fd254, %fd1708;
	mul.f64 	%fd1712, %fd2587, %fd1711;
	mul.f64 	%fd1713, %fd1712, %fd1712;
	mul.f64 	%fd1714, %fd254, %fd1713;
	mul.f64 	%fd1715, %fd254, %fd1714;
	mul.f64 	%fd1716, %fd254, %fd1715;
	mul.lo.s32 	%r579, %r576, %r577;
	mad.lo.s32 	%r580, %r579, %r575, %r579;
	cvt.rn.f64.u32 	%fd1717, %r580;
	div.rn.f64 	%fd1718, %fd1716, %fd1717;
	fma.rn.f64 	%fd1719, %fd328, %fd1718, %fd2588;
	cvt.rn.f64.u32 	%fd1720, %r578;
	rcp.rn.f64 	%fd1721, %fd1720;
	mov.f64 	%fd1722, 0d3FE2788CFC6FB611;
	sub.f64 	%fd1723, %fd1722, %fd1721;
	cvt.rn.f64.u32 	%fd1724, %r577;
	rcp.rn.f64 	%fd1725, %fd1724;
	sub.f64 	%fd1726, %fd1723, %fd1725;
	cvt.rn.f64.u32 	%fd1727, %r576;
	rcp.rn.f64 	%fd1728, %fd1727;
	sub.f64 	%fd1729, %fd1726, %fd1728;
	sub.f64 	%fd1730, %fd1729, %fd1710;
	mul.f64 	%fd1731, %fd1730, 0d4020000000000000;
	fma.rn.f64 	%fd2588, %fd1718, %fd1731, %fd1719;
$L__BB3_218:
	setp.eq.s32 	%p316, %r2, 0;
	fma.rn.f64 	%fd341, %fd34, %fd2588, %fd217;
	mov.f64 	%fd2589, 0d0000000000000000;
	@%p316 bra 	$L__BB3_221;
	add.s32 	%r659, %r2, -1;
	mul.wide.u32 	%rd65, %r659, 8;
	add.s64 	%rd66, %rd1, %rd65;
	ld.global.f64 	%fd2032, [%rd66];
	mul.f64 	%fd2033, %fd2032, %fd2032;
	sub.f64 	%fd342, %fd2033, %fd123;
	setp.leu.f64 	%p317, %fd342, 0d0000000000000000;
	@%p317 bra 	$L__BB3_221;
	sqrt.rn.f64 	%fd2589, %fd342;
$L__BB3_221:
	sub.f64 	%fd2034, %fd127, %fd2589;
	fma.rn.f64 	%fd345, %fd2034, %fd2626, %fd2552;
	mul.f64 	%fd346, %fd345, 0d3FE0000000000000;
	setp.leu.f64 	%p318, %fd345, 0d4020000000000000;
	@%p318 bra 	$L__BB3_226;
	neg.f64 	%fd2411, %fd345;
	fma.rn.f64 	%fd2412, %fd345, 0dBFF71547652B82FE, 0d4338000000000000;
	{
	.reg .b32 %temp; 
	mov.b64 	{%r195, %temp}, %fd2412;
	}
	mov.f64 	%fd2413, 0dC338000000000000;
	add.rn.f64 	%fd2414, %fd2412, %fd2413;
	fma.rn.f64 	%fd2415, %fd2414, 0dBFE62E42FEFA39EF, %fd2411;
	fma.rn.f64 	%fd2416, %fd2414, 0dBC7ABC9E3B39803F, %fd2415;
	fma.rn.f64 	%fd2417, %fd2416, 0d3E5ADE1569CE2BDF, 0d3E928AF3FCA213EA;
	fma.rn.f64 	%fd2418, %fd2417, %fd2416, 0d3EC71DEE62401315;
	fma.rn.f64 	%fd2419, %fd2418, %fd2416, 0d3EFA01997C89EB71;
	fma.rn.f64 	%fd2420, %fd2419, %fd2416, 0d3F2A01A014761F65;
	fma.rn.f64 	%fd2421, %fd2420, %fd2416, 0d3F56C16C1852B7AF;
	fma.rn.f64 	%fd2422, %fd2421, %fd2416, 0d3F81111111122322;
	fma.rn.f64 	%fd2423, %fd2422, %fd2416, 0d3FA55555555502A1;
	fma.rn.f64 	%fd2424, %fd2423, %fd2416, 0d3FC5555555555511;
	fma.rn.f64 	%fd2425, %fd2424, %fd2416, 0d3FE000000000000B;
	fma.rn.f64 	%fd2426, %fd2425, %fd2416, 0d3FF0000000000000;
	fma.rn.f64 	%fd2427, %fd2426, %fd2416, 0d3FF0000000000000;
	{
	.reg .b32 %temp; 
	mov.b64 	{%r196, %temp}, %fd2427;
	}
	{
	.reg .b32 %temp; 
	mov.b64 	{%temp, %r197}, %fd2427;
	}
	shl.b32 	%r760, %r195, 20;
	add.s32 	%r761, %r760, %r197;
	mov.b64 	%fd2590, {%r196, %r761};
	{
	.reg .b32 %temp; 
	mov.b64 	{%temp, %r762}, %fd2411;
	}
	mov.b32 	%f41, %r762;
	abs.f32 	%f14, %f41;
	setp.lt.f32 	%p396, %f14, 0f4086232B;
	@%p396 bra 	$L__BB3_225;
	setp.geu.f32 	%p397, %f14, 0f40874800;
	mov.f64 	%fd2590, 0d0000000000000000;
	@%p397 bra 	$L__BB3_225;
	shr.u32 	%r763, %r195, 31;
	add.s32 	%r764, %r195, %r763;
	shr.s32 	%r765, %r764, 1;
	shl.b32 	%r766, %r765, 20;
	add.s32 	%r767, %r197, %r766;
	mov.b64 	%fd2429, {%r196, %r767};
	sub.s32 	%r768, %r195, %r765;
	shl.b32 	%r769, %r768, 20;
	add.s32 	%r770, %r769, 1072693248;
	mov.b32 	%r771, 0;
	mov.b64 	%fd2430, {%r771, %r770};
	mul.f64 	%fd2590, %fd2430, %fd2429;
$L__BB3_225:
	mov.f64 	%fd2431, 0d3FF921F9F01B866E;
	div.rn.f64 	%fd2432, %fd2431, %fd345;
	sqrt.rn.f64 	%fd2433, %fd2432;
	mul.f64 	%fd2434, %fd2433, %fd2590;
	mov.f64 	%fd2435, 0dBFFA000000000000;
	div.rn.f64 	%fd2436, %fd2435, %fd345;
	add.f64 	%fd2437, %fd2436, 0d3FF0000000000000;
	mul.f64 	%fd2438, %fd345, %fd345;
	mov.f64 	%fd2439, 0d4014880000000000;
	div.rn.f64 	%fd2440, %fd2439, %fd2438;
	add.f64 	%fd2441, %fd2437, %fd2440;
	mul.f64 	%fd2442, %fd345, %fd2438;
	mov.f64 	%fd2443, 0dC03629C000000000;
	div.rn.f64 	%fd2444, %fd2443, %fd2442;
	add.f64 	%fd2445, %fd2441, %fd2444;
	mul.f64 	%fd2625, %fd2445, %fd2434;
	bra.uni 	$L__BB3_278;
$L__BB3_226:
	setp.geu.f64 	%p319, %fd345, 0d3FA999999999999A;
	@%p319 bra 	$L__BB3_265;
	setp.gt.u32 	%p329, %r4, 1082536910;
	mov.f64 	%fd2591, 0d7FF0000000000000;
	@%p329 bra 	$L__BB3_229;
	rcp.approx.ftz.f64 	%fd2149, %fd6;
	fma.rn.f64 	%fd2150, %fd7, %fd2149, 0d3FF0000000000000;
	fma.rn.f64 	%fd2151, %fd2150, %fd2150, %fd2150;
	fma.rn.f64 	%fd2152, %fd2151, %fd2149, %fd2149;
	fma.rn.f64 	%fd2591, %fd2152, 0d3FB0000000000000, %fd6;
$L__BB3_229:
	setp.leu.f64 	%p330, %fd12, 0d3FF0000000000000;
	add.f64 	%fd353, %fd2591, %fd2591;
	mov.f64 	%fd2592, %fd12;
	@%p330 bra 	$L__BB3_231;
	setp.eq.f64 	%p331, %fd12, 0d7FF0000000000000;
	rcp.approx.ftz.f64 	%fd2153, %fd12;
	fma.rn.f64 	%fd2154, %fd13, %fd2153, 0d3FF0000000000000;
	fma.rn.f64 	%fd2155, %fd2154, %fd2154, %fd2154;
	fma.rn.f64 	%fd2156, %fd2155, %fd2153, %fd2153;
	selp.f64 	%fd2592, 0d0000000000000000, %fd2156, %p331;
$L__BB3_231:
	setp.gt.f64 	%p332, %fd12, 0d3FF0000000000000;
	setp.ltu.f64 	%p333, %fd5, 0d3FE4F92224DD2F1A;
	mul.f64 	%fd2158, %fd2592, %fd2592;
	fma.rn.f64 	%fd2159, %fd2158, 0dBEF53E1D2A25FF7E, 0d3F2D3B63DBB65B49;
	fma.rn.f64 	%fd2160, %fd2159, %fd2158, 0dBF5312788DDE082E;
	fma.rn.f64 	%fd2161, %fd2160, %fd2158, 0d3F6F9690C8249315;
	fma.rn.f64 	%fd2162, %fd2161, %fd2158, 0dBF82CF5AABC7CF0D;
	fma.rn.f64 	%fd2163, %fd2162, %fd2158, 0d3F9162B0B2A3BFDE;
	fma.rn.f64 	%fd2164, %fd2163, %fd2158, 0dBF9A7256FEB6FC6B;
	fma.rn.f64 	%fd2165, %fd2164, %fd2158, 0d3FA171560CE4A489;
	fma.rn.f64 	%fd2166, %fd2165, %fd2158, 0dBFA4F44D841450E4;
	fma.rn.f64 	%fd2167, %fd2166, %fd2158, 0d3FA7EE3D3F36BB95;
	fma.rn.f64 	%fd2168, %fd2167, %fd2158, 0dBFAAD32AE04A9FD1;
	fma.rn.f64 	%fd2169, %fd2168, %fd2158, 0d3FAE17813D66954F;
	fma.rn.f64 	%fd2170, %fd2169, %fd2158, 0dBFB11089CA9A5BCD;
	fma.rn.f64 	%fd2171, %fd2170, %fd2158, 0d3FB3B12B2DB51738;
	fma.rn.f64 	%fd2172, %fd2171, %fd2158, 0dBFB745D022F8DC5C;
	fma.rn.f64 	%fd2173, %fd2172, %fd2158, 0d3FBC71C709DFE927;
	fma.rn.f64 	%fd2174, %fd2173, %fd2158, 0dBFC2492491FA1744;
	fma.rn.f64 	%fd2175, %fd2174, %fd2158, 0d3FC99999999840D2;
	fma.rn.f64 	%fd2176, %fd2175, %fd2158, 0dBFD555555555544C;
	mul.f64 	%fd2177, %fd2158, %fd2176;
	fma.rn.f64 	%fd2178, %fd2177, %fd2592, %fd2592;
	mov.f64 	%fd2179, 0d3FF921FB54442D18;
	sub.f64 	%fd2180, %fd2179, %fd2178;
	selp.f64 	%fd2181, %fd2180, %fd2178, %p332;
	copysign.f64 	%fd356, %fd10, %fd2181;
	div.rn.f64 	%fd2182, %fd11, %fd353;
	div.rn.f64 	%fd2183, %fd2182, %fd353;
	add.f64 	%fd357, %fd2183, %fd356;
	mov.f64 	%fd2593, 0dC2425481C98E8ABB;
	@%p333 bra 	$L__BB3_233;
	setp.gt.u32 	%p334, %r3, 1077088193;
	ex2.approx.ftz.f32 	%f37, %f1;
	cvt.f64.f32 	%fd2184, %f37;
	mov.f64 	%fd2185, 0d3FF0000000000000;
	sub.f64 	%fd2186, %fd2185, %fd2184;
	fma.rn.f64 	%fd2187, %fd8, %fd2184, %fd2186;
	mov.f64 	%fd2188, 0d4000000000000000;
	sub.f64 	%fd2189, %fd2188, %fd2187;
	rcp.approx.ftz.f64 	%fd2190, %fd2189;
	neg.f64 	%fd2191, %fd2189;
	fma.rn.f64 	%fd2192, %fd2191, %fd2190, 0d3FF0000000000000;
	fma.rn.f64 	%fd2193, %fd2192, %fd2192, %fd2192;
	fma.rn.f64 	%fd2194, %fd2193, %fd2190, %fd2190;
	fma.rn.f64 	%fd2195, %fd2194, 0dC000000000000000, 0d3FF0000000000000;
	abs.f64 	%fd2196, %fd2195;
	selp.f64 	%fd2593, 0d3FF0000000000000, %fd2196, %p334;
$L__BB3_233:
	mul.f64 	%fd2199, %fd345, %fd2593;
	add.f64 	%fd2200, %fd357, 0dBFE921F9F01B866E;
	sub.f64 	%fd2201, %fd2200, %fd2199;
	mul.f64 	%fd2202, %fd345, %fd345;
	add.f64 	%fd2203, %fd356, 0dBFE921F9F01B866E;
	mul.f64 	%fd2595, %fd345, %fd2202;
	mul.f64 	%fd2204, %fd2595, 0dC014000000000000;
	div.rn.f64 	%fd2205, %fd2204, 0d4018000000000000;
	fma.rn.f64 	%fd2206, %fd2202, %fd2203, %fd2205;
	add.f64 	%fd2625, %fd2206, %fd2201;
	mov.f64 	%fd2597, 0dBFF0000000000000;
	mov.f64 	%fd2596, 0d4018000000000000;
	mov.b32 	%r852, 1;
	mov.b32 	%r851, 2;
	mov.b32 	%r853, 0;
$L__BB3_234:
	mov.u32 	%r200, %r852;
	shr.u32 	%r201, %r200, 1;
	add.s32 	%r697, %r200, 3;
	cvt.rn.f64.u32 	%fd2207, %r697;
	mul.f64 	%fd2596, %fd2596, %fd2207;
	mul.f64 	%fd2595, %fd345, %fd2595;
	and.b32  	%r698, %r200, 1;
	setp.eq.b32 	%p335, %r698, 1;
	not.pred 	%p336, %p335;
	@%p336 bra 	$L__BB3_245;
	and.b32  	%r202, %r200, 3;
	and.b32  	%r203, %r200, 2147483644;
	mov.f64 	%fd2614, 0d0000000000000000;
	mov.b32 	%r854, 0;
$L__BB3_236:
	setp.lt.u32 	%p337, %r853, 3;
	shl.b32 	%r701, %r854, 1;
	sub.s32 	%r702, %r200, %r701;
	cvt.rn.f64.s32 	%fd369, %r702;
	mul.f64 	%fd370, %fd369, 0d4014000000000000;
	sub.s32 	%r208, %r200, %r854;
	mov.f64 	%fd2600, 0d3FF0000000000000;
	mov.b32 	%r856, 1;
	@%p337 bra 	$L__BB3_239;
	mov.f64 	%fd2600, 0d3FF0000000000000;
	mov.b32 	%r856, 1;
$L__BB3_238:
	cvt.rn.f64.u32 	%fd2211, %r856;
	mul.f64 	%fd2212, %fd2211, 0d3FE0000000000000;
	mul.f64 	%fd2213, %fd2600, %fd2212;
	setp.gt.u32 	%p338, %r856, %r854;
	div.rn.f64 	%fd2214, %fd2213, %fd2211;
	selp.f64 	%fd2215, %fd2213, %fd2214, %p338;
	setp.gt.s32 	%p339, %r856, %r208;
	div.rn.f64 	%fd2216, %fd2215, %fd2211;
	selp.f64 	%fd2217, %fd2215, %fd2216, %p339;
	add.s32 	%r704, %r856, 1;
	cvt.rn.f64.u32 	%fd2218, %r704;
	mul.f64 	%fd2219, %fd2218, 0d3FE0000000000000;
	mul.f64 	%fd2220, %fd2217, %fd2219;
	setp.lt.u32 	%p340, %r856, %r854;
	div.rn.f64 	%fd2221, %fd2220, %fd2218;
	selp.f64 	%fd2222, %fd2221, %fd2220, %p340;
	setp.lt.s32 	%p341, %r856, %r208;
	div.rn.f64 	%fd2223, %fd2222, %fd2218;
	selp.f64 	%fd2224, %fd2223, %fd2222, %p341;
	add.s32 	%r705, %r856, 2;
	cvt.rn.f64.u32 	%fd2225, %r705;
	mul.f64 	%fd2226, %fd2225, 0d3FE0000000000000;
	mul.f64 	%fd2227, %fd2224, %fd2226;
	setp.gt.u32 	%p342, %r705, %r854;
	div.rn.f64 	%fd2228, %fd2227, %fd2225;
	selp.f64 	%fd2229, %fd2227, %fd2228, %p342;
	setp.gt.s32 	%p343, %r705, %r208;
	div.rn.f64 	%fd2230, %fd2229, %fd2225;
	selp.f64 	%fd2231, %fd2229, %fd2230, %p343;
	add.s32 	%r706, %r856, 3;
	cvt.rn.f64.u32 	%fd2232, %r706;
	mul.f64 	%fd2233, %fd2232, 0d3FE0000000000000;
	mul.f64 	%fd2234, %fd2231, %fd2233;
	setp.gt.u32 	%p344, %r706, %r854;
	div.rn.f64 	%fd2235, %fd2234, %fd2232;
	selp.f64 	%fd2236, %fd2234, %fd2235, %p344;
	setp.gt.s32 	%p345, %r706, %r208;
	div.rn.f64 	%fd2237, %fd2236, %fd2232;
	selp.f64 	%fd2600, %fd2236, %fd2237, %p345;
	add.s32 	%r856, %r856, 4;
	setp.ne.s32 	%p346, %r706, %r203;
	@%p346 bra 	$L__BB3_238;
$L__BB3_239:
	setp.eq.s32 	%p347, %r202, 1;
	cvt.rn.f64.u32 	%fd2238, %r856;
	mul.f64 	%fd2239, %fd2238, 0d3FE0000000000000;
	mul.f64 	%fd2240, %fd2600, %fd2239;
	setp.gt.u32 	%p348, %r856, %r854;
	div.rn.f64 	%fd2241, %fd2240, %fd2238;
	selp.f64 	%fd2242, %fd2240, %fd2241, %p348;
	setp.gt.s32 	%p349, %r856, %r208;
	div.rn.f64 	%fd2243, %fd2242, %fd2238;
	selp.f64 	%fd2601, %fd2242, %fd2243, %p349;
	@%p347 bra 	$L__BB3_241;
	add.s32 	%r707, %r856, 1;
	cvt.rn.f64.u32 	%fd2244, %r707;
	mul.f64 	%fd2245, %fd2244, 0d3FE0000000000000;
	mul.f64 	%fd2246, %fd2601, %fd2245;
	setp.lt.u32 	%p350, %r856, %r854;
	div.rn.f64 	%fd2247, %fd2246, %fd2244;
	selp.f64 	%fd2248, %fd2247, %fd2246, %p350;
	setp.lt.s32 	%p351, %r856, %r208;
	div.rn.f64 	%fd2249, %fd2248, %fd2244;
	selp.f64 	%fd2250, %fd2249, %fd2248, %p351;
	add.s32 	%r708, %r856, 2;
	cvt.rn.f64.u32 	%fd2251, %r708;
	mul.f64 	%fd2252, %fd2251, 0d3FE0000000000000;
	mul.f64 	%fd2253, %fd2250, %fd2252;
	setp.gt.u32 	%p352, %r708, %r854;
	div.rn.f64 	%fd2254, %fd2253, %fd2251;
	selp.f64 	%fd2255, %fd2253, %fd2254, %p352;
	setp.gt.s32 	%p353, %r708, %r208;
	div.rn.f64 	%fd2256, %fd2255, %fd2251;
	selp.f64 	%fd2601, %fd2255, %fd2256, %p353;
$L__BB3_241:
	fma.rn.f64 	%fd2257, %fd370, 0d3FF71547652B82FE, 0d4338000000000000;
	{
	.reg .b32 %temp; 
	mov.b64 	{%r212, %temp}, %fd2257;
	}
	mov.f64 	%fd2258, 0dC338000000000000;
	add.rn.f64 	%fd2259, %fd2257, %fd2258;
	fma.rn.f64 	%fd2260, %fd2259, 0dBFE62E42FEFA39EF, %fd370;
	fma.rn.f64 	%fd2261, %fd2259, 0dBC7ABC9E3B39803F, %fd2260;
	fma.rn.f64 	%fd2262, %fd2261, 0d3E5ADE1569CE2BDF, 0d3E928AF3FCA213EA;
	fma.rn.f64 	%fd2263, %fd2262, %fd2261, 0d3EC71DEE62401315;
	fma.rn.f64 	%fd2264, %fd2263, %fd2261, 0d3EFA01997C89EB71;
	fma.rn.f64 	%fd2265, %fd2264, %fd2261, 0d3F2A01A014761F65;
	fma.rn.f64 	%fd2266, %fd2265, %fd2261, 0d3F56C16C1852B7AF;
	fma.rn.f64 	%fd2267, %fd2266, %fd2261, 0d3F81111111122322;
	fma.rn.f64 	%fd2268, %fd2267, %fd2261, 0d3FA55555555502A1;
	fma.rn.f64 	%fd2269, %fd2268, %fd2261, 0d3FC5555555555511;
	fma.rn.f64 	%fd2270, %fd2269, %fd2261, 0d3FE000000000000B;
	fma.rn.f64 	%fd2271, %fd2270, %fd2261, 0d3FF0000000000000;
	fma.rn.f64 	%fd2272, %fd2271, %fd2261, 0d3FF0000000000000;
	{
	.reg .b32 %temp; 
	mov.b64 	{%r213, %temp}, %fd2272;
	}
	{
	.reg .b32 %temp; 
	mov.b64 	{%temp, %r214}, %fd2272;
	}
	shl.b32 	%r709, %r212, 20;
	add.s32 	%r710, %r709, %r214;
	mov.b64 	%fd2602, {%r213, %r710};
	{
	.reg .b32 %temp; 
	mov.b64 	{%temp, %r711}, %fd370;
	}
	mov.b32 	%f38, %r711;
	abs.f32 	%f15, %f38;
	setp.lt.f32 	%p354, %f15, 0f4086232B;
	@%p354 bra 	$L__BB3_244;
	setp.lt.f64 	%p355, %fd370, 0d0000000000000000;
	add.f64 	%fd2273, %fd370, 0d7FF0000000000000;
	selp.f64 	%fd2602, 0d0000000000000000, %fd2273, %p355;
	setp.geu.f32 	%p356, %f15, 0f40874800;
	@%p356 bra 	$L__BB3_244;
	shr.u32 	%r712, %r212, 31;
	add.s32 	%r713, %r212, %r712;
	shr.s32 	%r714, %r713, 1;
	shl.b32 	%r715, %r714, 20;
	add.s32 	%r716, %r214, %r715;
	mov.b64 	%fd2274, {%r213, %r716};
	sub.s32 	%r717, %r212, %r714;
	shl.b32 	%r718, %r717, 20;
	add.s32 	%r719, %r718, 1072693248;
	mov.b32 	%r720, 0;
	mov.b64 	%fd2275, {%r720, %r719};
	mul.f64 	%fd2602, %fd2275, %fd2274;
$L__BB3_244:
	add.f64 	%fd2276, %fd2602, 0dBFF0000000000000;
	mul.f64 	%fd2277, %fd2601, %fd2276;
	div.rn.f64 	%fd2278, %fd2277, %fd369;
	add.f64 	%fd2614, %fd2614, %fd2278;
	add.s32 	%r854, %r854, 1;
	setp.eq.s32 	%p357, %r854, %r851;
	@%p357 bra 	$L__BB3_264;
	bra.uni 	$L__BB3_236;
$L__BB3_245:
	and.b32  	%r204, %r200, 2;
	and.b32  	%r205, %r200, 2147483644;
	max.u32 	%r206, %r201, 1;
	mov.f64 	%fd2603, 0d0000000000000000;
	mov.b32 	%r857, 0;
$L__BB3_246:
	setp.lt.u32 	%p358, %r853, 3;
	shl.b32 	%r723, %r857, 1;
	sub.s32 	%r724, %r200, %r723;
	cvt.rn.f64.s32 	%fd383, %r724;
	mul.f64 	%fd384, %fd383, 0d4014000000000000;
	sub.s32 	%r217, %r200, %r857;
	mov.f64 	%fd2605, 0d3FF0000000000000;
	mov.b32 	%r859, 1;
	@%p358 bra 	$L__BB3_249;
	mov.f64 	%fd2605, 0d3FF0000000000000;
	mov.b32 	%r859, 1;
$L__BB3_248:
	cvt.rn.f64.u32 	%fd2283, %r859;
	mul.f64 	%fd2284, %fd2283, 0d3FE0000000000000;
	mul.f64 	%fd2285, %fd2605, %fd2284;
	setp.gt.u32 	%p359, %r859, %r857;
	div.rn.f64 	%fd2286, %fd2285, %fd2283;
	selp.f64 	%fd2287, %fd2285, %fd2286, %p359;
	setp.gt.s32 	%p360, %r859, %r217;
	div.rn.f64 	%fd2288, %fd2287, %fd2283;
	selp.f64 	%fd2289, %fd2287, %fd2288, %p360;
	add.s32 	%r726, %r859, 1;
	cvt.rn.f64.u32 	%fd2290, %r726;
	mul.f64 	%fd2291, %fd2290, 0d3FE0000000000000;
	mul.f64 	%fd2292, %fd2289, %fd2291;
	setp.lt.u32 	%p361, %r859, %r857;
	div.rn.f64 	%fd2293, %fd2292, %fd2290;
	selp.f64 	%fd2294, %fd2293, %fd2292, %p361;
	setp.lt.s32 	%p362, %r859, %r217;
	div.rn.f64 	%fd2295, %fd2294, %fd2290;
	selp.f64 	%fd2296, %fd2295, %fd2294, %p362;
	add.s32 	%r727, %r859, 2;
	cvt.rn.f64.u32 	%fd2297, %r727;
	mul.f64 	%fd2298, %fd2297, 0d3FE0000000000000;
	mul.f64 	%fd2299, %fd2296, %fd2298;
	setp.gt.u32 	%p363, %r727, %r857;
	div.rn.f64 	%fd2300, %fd2299, %fd2297;
	selp.f64 	%fd2301, %fd2299, %fd2300, %p363;
	setp.gt.s32 	%p364, %r727, %r217;
	div.rn.f64 	%fd2302, %fd2301, %fd2297;
	selp.f64 	%fd2303, %fd2301, %fd2302, %p364;
	add.s32 	%r728, %r859, 3;
	cvt.rn.f64.u32 	%fd2304, %r728;
	mul.f64 	%fd2305, %fd2304, 0d3FE0000000000000;
	mul.f64 	%fd2306, %fd2303, %fd2305;
	setp.gt.u32 	%p365, %r728, %r857;
	div.rn.f64 	%fd2307, %fd2306, %fd2304;
	selp.f64 	%fd2308, %fd2306, %fd2307, %p365;
	setp.gt.s32 	%p366, %r728, %r217;
	div.rn.f64 	%fd2309, %fd2308, %fd2304;
	selp.f64 	%fd2605, %fd2308, %fd2309, %p366;
	add.s32 	%r859, %r859, 4;
	setp.ne.s32 	%p367, %r728, %r205;
	@%p367 bra 	$L__BB3_248;
$L__BB3_249:
	setp.eq.s32 	%p368, %r204, 0;
	@%p368 bra 	$L__BB3_251;
	cvt.rn.f64.u32 	%fd2310, %r859;
	mul.f64 	%fd2311, %fd2310, 0d3FE0000000000000;
	mul.f64 	%fd2312, %fd2605, %fd2311;
	setp.gt.u32 	%p369, %r859, %r857;
	div.rn.f64 	%fd2313, %fd2312, %fd2310;
	selp.f64 	%fd2314, %fd2312, %fd2313, %p369;
	setp.gt.s32 	%p370, %r859, %r217;
	div.rn.f64 	%fd2315, %fd2314, %fd2310;
	selp.f64 	%fd2316, %fd2314, %fd2315, %p370;
	add.s32 	%r729, %r859, 1;
	cvt.rn.f64.u32 	%fd2317, %r729;
	mul.f64 	%fd2318, %fd2317, 0d3FE0000000000000;
	mul.f64 	%fd2319, %fd2316, %fd2318;
	setp.lt.u32 	%p371, %r859, %r857;
	div.rn.f64 	%fd2320, %fd2319, %fd2317;
	selp.f64 	%fd2321, %fd2320, %fd2319, %p371;
	setp.lt.s32 	%p372, %r859, %r217;
	div.rn.f64 	%fd2322, %fd2321, %fd2317;
	selp.f64 	%fd2605, %fd2322, %fd2321, %p372;
$L__BB3_251:
	fma.rn.f64 	%fd2323, %fd384, 0d3FF71547652B82FE, 0d4338000000000000;
	{
	.reg .b32 %temp; 
	mov.b64 	{%r221, %temp}, %fd2323;
	}
	mov.f64 	%fd2324, 0dC338000000000000;
	add.rn.f64 	%fd2325, %fd2323, %fd2324;
	fma.rn.f64 	%fd2326, %fd2325, 0dBFE62E42FEFA39EF, %fd384;
	fma.rn.f64 	%fd2327, %fd2325, 0dBC7ABC9E3B39803F, %fd2326;
	fma.rn.f64 	%fd2328, %fd2327, 0d3E5ADE1569CE2BDF, 0d3E928AF3FCA213EA;
	fma.rn.f64 	%fd2329, %fd2328, %fd2327, 0d3EC71DEE62401315;
	fma.rn.f64 	%fd2330, %fd2329, %fd2327, 0d3EFA01997C89EB71;
	fma.rn.f64 	%fd2331, %fd2330, %fd2327, 0d3F2A01A014761F65;
	fma.rn.f64 	%fd2332, %fd2331, %fd2327, 0d3F56C16C1852B7AF;
	fma.rn.f64 	%fd2333, %fd2332, %fd2327, 0d3F81111111122322;
	fma.rn.f64 	%fd2334, %fd2333, %fd2327, 0d3FA55555555502A1;
	fma.rn.f64 	%fd2335, %fd2334, %fd2327, 0d3FC5555555555511;
	fma.rn.f64 	%fd2336, %fd2335, %fd2327, 0d3FE000000000000B;
	fma.rn.f64 	%fd2337, %fd2336, %fd2327, 0d3FF0000000000000;
	fma.rn.f64 	%fd2338, %fd2337, %fd2327, 0d3FF0000000000000;
	{
	.reg .b32 %temp; 
	mov.b64 	{%r222, %temp}, %fd2338;
	}
	{
	.reg .b32 %temp; 
	mov.b64 	{%temp, %r223}, %fd2338;
	}
	shl.b32 	%r730, %r221, 20;
	add.s32 	%r731, %r730, %r223;
	mov.b64 	%fd2608, {%r222, %r731};
	{
	.reg .b32 %temp; 
	mov.b64 	{%temp, %r732}, %fd384;
	}
	mov.b32 	%f39, %r732;
	abs.f32 	%f16, %f39;
	setp.lt.f32 	%p373, %f16, 0f4086232B;
	@%p373 bra 	$L__BB3_254;
	setp.lt.f64 	%p374, %fd384, 0d0000000000000000;
	add.f64 	%fd2339, %fd384, 0d7FF0000000000000;
	selp.f64 	%fd2608, 0d0000000000000000, %fd2339, %p374;
	setp.geu.f32 	%p375, %f16, 0f40874800;
	@%p375 bra 	$L__BB3_254;
	shr.u32 	%r733, %r221, 31;
	add.s32 	%r734, %r221, %r733;
	shr.s32 	%r735, %r734, 1;
	shl.b32 	%r736, %r735, 20;
	add.s32 	%r737, %r223, %r736;
	mov.b64 	%fd2340, {%r222, %r737};
	sub.s32 	%r738, %r221, %r735;
	shl.b32 	%r739, %r738, 20;
	add.s32 	%r740, %r739, 1072693248;
	mov.b32 	%r741, 0;
	mov.b64 	%fd2341, {%r741, %r740};
	mul.f64 	%fd2608, %fd2341, %fd2340;
$L__BB3_254:
	neg.f64 	%fd2342, %fd384;
	fma.rn.f64 	%fd2343, %fd384, 0dBFF71547652B82FE, 0d4338000000000000;
	{
	.reg .b32 %temp; 
	mov.b64 	{%r224, %temp}, %fd2343;
	}
	mov.f64 	%fd2344, 0dC338000000000000;
	add.rn.f64 	%fd2345, %fd2343, %fd2344;
	fma.rn.f64 	%fd2346, %fd2345, 0dBFE62E42FEFA39EF, %fd2342;
	fma.rn.f64 	%fd2347, %fd2345, 0dBC7ABC9E3B39803F, %fd2346;
	fma.rn.f64 	%fd2348, %fd2347, 0d3E5ADE1569CE2BDF, 0d3E928AF3FCA213EA;
	fma.rn.f64 	%fd2349, %fd2348, %fd2347, 0d3EC71DEE62401315;
	fma.rn.f64 	%fd2350, %fd2349, %fd2347, 0d3EFA01997C89EB71;
	fma.rn.f64 	%fd2351, %fd2350, %fd2347, 0d3F2A01A014761F65;
	fma.rn.f64 	%fd2352, %fd2351, %fd2347, 0d3F56C16C1852B7AF;
	fma.rn.f64 	%fd2353, %fd2352, %fd2347, 0d3F81111111122322;
	fma.rn.f64 	%fd2354, %fd2353, %fd2347, 0d3FA55555555502A1;
	fma.rn.f64 	%fd2355, %fd2354, %fd2347, 0d3FC5555555555511;
	fma.rn.f64 	%fd2356, %fd2355, %fd2347, 0d3FE000000000000B;
	fma.rn.f64 	%fd2357, %fd2356, %fd2347, 0d3FF0000000000000;
	fma.rn.f64 	%fd2358, %fd2357, %fd2347, 0d3FF0000000000000;
	{
	.reg .b32 %temp; 
	mov.b64 	{%r225, %temp}, %fd2358;
	}
	{
	.reg .b32 %temp; 
	mov.b64 	{%temp, %r226}, %fd2358;
	}
	shl.b32 	%r742, %r224, 20;
	add.s32 	%r743, %r742, %r226;
	mov.b64 	%fd2609, {%r225, %r743};
	{
	.reg .b32 %temp; 
	mov.b64 	{%temp, %r744}, %fd2342;
	}
	mov.b32 	%f40, %r744;
	abs.f32 	%f17, %f40;
	setp.lt.f32 	%p376, %f17, 0f4086232B;
	@%p376 bra 	$L__BB3_257;
	setp.gt.f64 	%p377, %fd384, 0d0000000000000000;
	mov.f64 	%fd2359, 0d7FF0000000000000;
	sub.f64 	%fd2360, %fd2359, %fd384;
	selp.f64 	%fd2609, 0d0000000000000000, %fd2360, %p377;
	setp.geu.f32 	%p378, %f17, 0f40874800;
	@%p378 bra 	$L__BB3_257;
	shr.u32 	%r745, %r224, 31;
	add.s32 	%r746, %r224, %r745;
	shr.s32 	%r747, %r746, 1;
	shl.b32 	%r748, %r747, 20;
	add.s32 	%r749, %r226, %r748;
	mov.b64 	%fd2361, {%r225, %r749};
	sub.s32 	%r750, %r224, %r747;
	shl.b32 	%r751, %r750, 20;
	add.s32 	%r752, %r751, 1072693248;
	mov.b32 	%r753, 0;
	mov.b64 	%fd2362, {%r753, %r752};
	mul.f64 	%fd2609, %fd2362, %fd2361;
$L__BB3_257:
	sub.f64 	%fd2363, %fd2608, %fd2609;
	mul.f64 	%fd2364, %fd2605, %fd2363;
	div.rn.f64 	%fd2365, %fd2364, %fd383;
	add.f64 	%fd2603, %fd2603, %fd2365;
	add.s32 	%r857, %r857, 1;
	setp.ne.s32 	%p379, %r857, %r206;
	@%p379 bra 	$L__BB3_246;
	sub.s32 	%r228, %r200, %r201;
	mov.f64 	%fd2611, 0d3FF0000000000000;
	mov.b32 	%r861, 1;
	@%p358 bra 	$L__BB3_261;
	mov.f64 	%fd2611, 0d3FF0000000000000;
	mov.b32 	%r861, 1;
$L__BB3_260:
	cvt.rn.f64.u32 	%fd2369, %r861;
	mul.f64 	%fd2370, %fd2369, 0d3FE0000000000000;
	mul.f64 	%fd2371, %fd2611, %fd2370;
	setp.gt.u32 	%p381, %r861, %r201;
	div.rn.f64 	%fd2372, %fd2371, %fd2369;
	selp.f64 	%fd2373, %fd2371, %fd2372, %p381;
	setp.gt.s32 	%p382, %r861, %r228;
	div.rn.f64 	%fd2374, %fd2373, %fd2369;
	selp.f64 	%fd2375, %fd2373, %fd2374, %p382;
	add.s32 	%r756, %r861, 1;
	cvt.rn.f64.u32 	%fd2376, %r756;
	mul.f64 	%fd2377, %fd2376, 0d3FE0000000000000;
	mul.f64 	%fd2378, %fd2375, %fd2377;
	setp.lt.u32 	%p383, %r861, %r201;
	div.rn.f64 	%fd2379, %fd2378, %fd2376;
	selp.f64 	%fd2380, %fd2379, %fd2378, %p383;
	setp.lt.s32 	%p384, %r861, %r228;
	div.rn.f64 	%fd2381, %fd2380, %fd2376;
	selp.f64 	%fd2382, %fd2381, %fd2380, %p384;
	add.s32 	%r757, %r861, 2;
	cvt.rn.f64.u32 	%fd2383, %r757;
	mul.f64 	%fd2384, %fd2383, 0d3FE0000000000000;
	mul.f64 	%fd2385, %fd2382, %fd2384;
	setp.gt.u32 	%p385, %r757, %r201;
	div.rn.f64 	%fd2386, %fd2385, %fd2383;
	selp.f64 	%fd2387, %fd2385, %fd2386, %p385;
	setp.gt.s32 	%p386, %r757, %r228;
	div.rn.f64 	%fd2388, %fd2387, %fd2383;
	selp.f64 	%fd2389, %fd2387, %fd2388, %p386;
	add.s32 	%r758, %r861, 3;
	cvt.rn.f64.u32 	%fd2390, %r758;
	mul.f64 	%fd2391, %fd2390, 0d3FE0000000000000;
	mul.f64 	%fd2392, %fd2389, %fd2391;
	setp.gt.u32 	%p387, %r758, %r201;
	div.rn.f64 	%fd2393, %fd2392, %fd2390;
	selp.f64 	%fd2394, %fd2392, %fd2393, %p387;
	setp.gt.s32 	%p388, %r758, %r228;
	div.rn.f64 	%fd2395, %fd2394, %fd2390;
	selp.f64 	%fd2611, %fd2394, %fd2395, %p388;
	add.s32 	%r861, %r861, 4;
	setp.ne.s32 	%p389, %r758, %r205;
	@%p389 bra 	$L__BB3_260;
$L__BB3_261:
	@%p368 bra 	$L__BB3_263;
	cvt.rn.f64.u32 	%fd2396, %r861;
	mul.f64 	%fd2397, %fd2396, 0d3FE0000000000000;
	mul.f64 	%fd2398, %fd2611, %fd2397;
	setp.gt.u32 	%p391, %r861, %r201;
	div.rn.f64 	%fd2399, %fd2398, %fd2396;
	selp.f64 	%fd2400, %fd2398, %fd2399, %p391;
	setp.gt.s32 	%p392, %r861, %r228;
	div.rn.f64 	%fd2401, %fd2400, %fd2396;
	selp.f64 	%fd2402, %fd2400, %fd2401, %p392;
	add.s32 	%r759, %r861, 1;
	cvt.rn.f64.u32 	%fd2403, %r759;
	mul.f64 	%fd2404, %fd2403, 0d3FE0000000000000;
	mul.f64 	%fd2405, %fd2402, %fd2404;
	setp.lt.u32 	%p393, %r861, %r201;
	div.rn.f64 	%fd2406, %fd2405, %fd2403;
	selp.f64 	%fd2407, %fd2406, %fd2405, %p393;
	setp.lt.s32 	%p394, %r861, %r228;
	div.rn.f64 	%fd2408, %fd2407, %fd2403;
	selp.f64 	%fd2611, %fd2408, %fd2407, %p394;
$L__BB3_263:
	fma.rn.f64 	%fd2614, %fd2611, 0d4014000000000000, %fd2603;
$L__BB3_264:
	div.rn.f64 	%fd2409, %fd2595, %fd2596;
	mul.f64 	%fd2410, %fd2597, %fd2409;
	fma.rn.f64 	%fd2625, %fd2410, %fd2614, %fd2625;
	neg.f64 	%fd2597, %fd2597;
	add.s32 	%r852, %r200, 1;
	add.s32 	%r851, %r200, 2;
	setp.eq.s32 	%p395, %r851, 12;
	mov.u32 	%r853, %r200;
	@%p395 bra 	$L__BB3_278;
	bra.uni 	$L__BB3_234;
$L__BB3_265:
	mov.f64 	%fd2035, 0d3FE921FB54442D18;
	sub.f64 	%fd2036, %fd2035, %fd345;
	mul.f64 	%fd2037, %fd345, 0d3FE921FB54442D18;
	fma.rn.f64 	%fd2038, %fd345, %fd2037, %fd2036;
	mul.f64 	%fd2039, %fd345, 0dBFCACC13C97CA310;
	mul.f64 	%fd2040, %fd345, %fd2039;
	fma.rn.f64 	%fd410, %fd345, %fd2040, %fd2038;
	mul.f64 	%fd2041, %fd345, %fd345;
	mul.f64 	%fd411, %fd345, %fd2041;
	{
	.reg .b32 %temp; 
	mov.b64 	{%temp, %r862}, %fd346;
	}
	{
	.reg .b32 %temp; 
	mov.b64 	{%r863, %temp}, %fd346;
	}
	setp.gt.s32 	%p320, %r862, 1048575;
	mov.b32 	%r864, -1023;
	mov.f64 	%fd2615, %fd346;
	@%p320 bra 	$L__BB3_267;
	mul.f64 	%fd2615, %fd346, 0d4350000000000000;
	{
	.reg .b32 %temp; 
	mov.b64 	{%temp, %r862}, %fd2615;
	}
	{
	.reg .b32 %temp; 
	mov.b64 	{%r863, %temp}, %fd2615;
	}
	mov.b32 	%r864, -1077;
$L__BB3_267:
	add.s32 	%r662, %r862, -1;
	setp.gt.u32 	%p321, %r662, 2146435070;
	@%p321 bra 	$L__BB3_271;
	shr.u32 	%r665, %r862, 20;
	add.s32 	%r865, %r864, %r665;
	and.b32  	%r666, %r862, 1048575;
	or.b32  	%r667, %r666, 1072693248;
	mov.b64 	%fd2616, {%r863, %r667};
	setp.lt.u32 	%p323, %r667, 1073127583;
	@%p323 bra 	$L__BB3_270;
	{
	.reg .b32 %temp; 
	mov.b64 	{%r668, %temp}, %fd2616;
	}
	{
	.reg .b32 %temp; 
	mov.b64 	{%temp, %r669}, %fd2616;
	}
	add.s32 	%r670, %r669, -1048576;
	mov.b64 	%fd2616, {%r668, %r670};
	add.s32 	%r865, %r865, 1;
$L__BB3_270:
	add.f64 	%fd2043, %fd2616, 0dBFF0000000000000;
	add.f64 	%fd2044, %fd2616, 0d3FF0000000000000;
	rcp.approx.ftz.f64 	%fd2045, %fd2044;
	neg.f64 	%fd2046, %fd2044;
	fma.rn.f64 	%fd2047, %fd2046, %fd2045, 0d3FF0000000000000;
	fma.rn.f64 	%fd2048, %fd2047, %fd2047, %fd2047;
	fma.rn.f64 	%fd2049, %fd2048, %fd2045, %fd2045;
	mul.f64 	%fd2050, %fd2043, %fd2049;
	fma.rn.f64 	%fd2051, %fd2043, %fd2049, %fd2050;
	mul.f64 	%fd2052, %fd2051, %fd2051;
	fma.rn.f64 	%fd2053, %fd2052, 0d3EB1380B3AE80F1E, 0d3ED0EE258B7A8B04;
	fma.rn.f64 	%fd2054, %fd2053, %fd2052, 0d3EF3B2669F02676F;
	fma.rn.f64 	%fd2055, %fd2054, %fd2052, 0d3F1745CBA9AB0956;
	fma.rn.f64 	%fd2056, %fd2055, %fd2052, 0d3F3C71C72D1B5154;
	fma.rn.f64 	%fd2057, %fd2056, %fd2052, 0d3F624924923BE72D;
	fma.rn.f64 	%fd2058, %fd2057, %fd2052, 0d3F8999999999A3C4;
	fma.rn.f64 	%fd2059, %fd2058, %fd2052, 0d3FB5555555555554;
	sub.f64 	%fd2060, %fd2043, %fd2051;
	add.f64 	%fd2061, %fd2060, %fd2060;
	neg.f64 	%fd2062, %fd2051;
	fma.rn.f64 	%fd2063, %fd2062, %fd2043, %fd2061;
	mul.f64 	%fd2064, %fd2049, %fd2063;
	mul.f64 	%fd2065, %fd2052, %fd2059;
	fma.rn.f64 	%fd2066, %fd2065, %fd2051, %fd2064;
	xor.b32  	%r671, %r865, -2147483648;
	mov.b32 	%r672, 1127219200;
	mov.b64 	%fd2067, {%r671, %r672};
	sub.f64 	%fd2068, %fd2067, %fd4;
	fma.rn.f64 	%fd2069, %fd2068, 0d3FE62E42FEFA39EF, %fd2051;
	fma.rn.f64 	%fd2070, %fd2068, 0dBFE62E42FEFA39EF, %fd2069;
	sub.f64 	%fd2071, %fd2070, %fd2051;
	sub.f64 	%fd2072, %fd2066, %fd2071;
	fma.rn.f64 	%fd2073, %fd2068, 0d3C7ABC9E3B39803F, %fd2072;
	add.f64 	%fd2617, %fd2069, %fd2073;
	bra.uni 	$L__BB3_272;
$L__BB3_271:
	fma.rn.f64 	%fd2042, %fd2615, 0d7FF0000000000000, 0d7FF0000000000000;
	{
	.reg .b32 %temp; 
	mov.b64 	{%temp, %r663}, %fd2615;
	}
	and.b32  	%r664, %r663, 2147483647;
	setp.eq.s32 	%p322, %r664, 0;
	selp.f64 	%fd2617, 0dFFF0000000000000, %fd2042, %p322;
$L__BB3_272:
	setp.lt.s32 	%p324, %r251, 1;
	div.rn.f64 	%fd2074, %fd411, 0d4018000000000000;
	fma.rn.f64 	%fd2625, %fd2074, %fd2617, %fd410;
	@%p324 bra 	$L__BB3_278;
	setp.eq.s32 	%p325, %r251, 1;
	mul.f64 	%fd421, %fd2617, 0d4020000000000000;
	mov.f64 	%fd2624, 0d3FF0000000000000;
	mov.f64 	%fd2623, 0d0000000000000000;
	mov.b32 	%r867, 1;
	@%p325 bra 	$L__BB3_276;
	mov.f64 	%fd2624, 0d3FF0000000000000;
	mov.f64 	%fd2623, 0d0000000000000000;
	mov.b32 	%r867, 1;
$L__BB3_275:
	shl.b32 	%r675, %r867, 1;
	add.s32 	%r676, %r675, 3;
	add.s32 	%r677, %r675, 2;
	or.b32  	%r678, %r675, 1;
	cvt.rn.f64.u32 	%fd2080, %r867;
	rcp.rn.f64 	%fd2081, %fd2080;
	add.f64 	%fd2082, %fd2623, %fd2081;
	div.rn.f64 	%fd2083, %fd346, %fd2080;
	mul.f64 	%fd2084, %fd2624, %fd2083;
	mul.f64 	%fd2085, %fd2084, %fd2084;
	mul.f64 	%fd2086, %fd346, %fd2085;
	mul.f64 	%fd2087, %fd346, %fd2086;
	mul.f64 	%fd2088, %fd346, %fd2087;
	mul.lo.s32 	%r679, %r676, %r677;
	mad.lo.s32 	%r680, %r679, %r675, %r679;
	cvt.rn.f64.u32 	%fd2089, %r680;
	div.rn.f64 	%fd2090, %fd2088, %fd2089;
	fma.rn.f64 	%fd2091, %fd421, %fd2090, %fd2625;
	cvt.rn.f64.u32 	%fd2092, %r678;
	rcp.rn.f64 	%fd2093, %fd2092;
	mov.f64 	%fd2094, 0d3FE2788CFC6FB611;
	sub.f64 	%fd2095, %fd2094, %fd2093;
	cvt.rn.f64.u32 	%fd2096, %r677;
	rcp.rn.f64 	%fd2097, %fd2096;
	sub.f64 	%fd2098, %fd2095, %fd2097;
	cvt.rn.f64.u32 	%fd2099, %r676;
	rcp.rn.f64 	%fd2100, %fd2099;
	sub.f64 	%fd2101, %fd2098, %fd2100;
	sub.f64 	%fd2102, %fd2101, %fd2082;
	mul.f64 	%fd2103, %fd2102, 0d4020000000000000;
	fma.rn.f64 	%fd2104, %fd2090, %fd2103, %fd2091;
	sub.s32 	%r681, %r678, %r867;
	add.s32 	%r682, %r675, 5;
	add.s32 	%r683, %r675, 4;
	cvt.rn.f64.u32 	%fd2105, %r681;
	rcp.rn.f64 	%fd2106, %fd2105;
	add.f64 	%fd2623, %fd2082, %fd2106;
	div.rn.f64 	%fd2107, %fd346, %fd2105;
	mul.f64 	%fd2624, %fd2084, %fd2107;
	mul.f64 	%fd2108, %fd2624, %fd2624;
	mul.f64 	%fd2109, %fd346, %fd2108;
	mul.f64 	%fd2110, %fd346, %fd2109;
	mul.f64 	%fd2111, %fd346, %fd2110;
	mul.lo.s32 	%r684, %r682, %r683;
	mul.lo.s32 	%r685, %r684, %r676;
	cvt.rn.f64.u32 	%fd2112, %r685;
	div.rn.f64 	%fd2113, %fd2111, %fd2112;
	fma.rn.f64 	%fd2114, %fd421, %fd2113, %fd2104;
	sub.f64 	%fd2115, %fd2094, %fd2100;
	cvt.rn.f64.u32 	%fd2116, %r683;
	rcp.rn.f64 	%fd2117, %fd2116;
	sub.f64 	%fd2118, %fd2115, %fd2117;
	cvt.rn.f64.u32 	%fd2119, %r682;
	rcp.rn.f64 	%fd2120, %fd2119;
	sub.f64 	%fd2121, %fd2118, %fd2120;
	sub.f64 	%fd2122, %fd2121, %fd2623;
	mul.f64 	%fd2123, %fd2122, 0d4020000000000000;
	fma.rn.f64 	%fd2625, %fd2113, %fd2123, %fd2114;
	sub.s32 	%r867, %r677, %r867;
	add.s32 	%r686, %r867, -1;
	setp.ne.s32 	%p326, %r686, %r5;
	@%p326 bra 	$L__BB3_275;
$L__BB3_276:
	and.b32  	%r687, %r251, 1;
	setp.eq.b32 	%p327, %r687, 1;
	not.pred 	%p328, %p327;
	@%p328 bra 	$L__BB3_278;
	shl.b32 	%r688, %r867, 1;
	add.s32 	%r689, %r688, 3;
	add.s32 	%r690, %r688, 2;
	or.b32  	%r691, %r688, 1;
	cvt.rn.f64.u32 	%fd2124, %r867;
	rcp.rn.f64 	%fd2125, %fd2124;
	add.f64 	%fd2126, %fd2623, %fd2125;
	div.rn.f64 	%fd2127, %fd346, %fd2124;
	mul.f64 	%fd2128, %fd2624, %fd2127;
	mul.f64 	%fd2129, %fd2128, %fd2128;
	mul.f64 	%fd2130, %fd346, %fd2129;
	mul.f64 	%fd2131, %fd346, %fd2130;
	mul.f64 	%fd2132, %fd346, %fd2131;
	mul.lo.s32 	%r692, %r689, %r690;
	mad.lo.s32 	%r693, %r692, %r688, %r692;
	cvt.rn.f64.u32 	%fd2133, %r693;
	div.rn.f64 	%fd2134, %fd2132, %fd2133;
	fma.rn.f64 	%fd2135, %fd421, %fd2134, %fd2625;
	cvt.rn.f64.u32 	%fd2136, %r691;
	rcp.rn.f64 	%fd2137, %fd2136;
	mov.f64 	%fd2138, 0d3FE2788CFC6FB611;
	sub.f64 	%fd2139, %fd2138, %fd2137;
	cvt.rn.f64.u32 	%fd2140, %r690;
	rcp.rn.f64 	%fd2141, %fd2140;
	sub.f64 	%fd2142, %fd2139, %fd2141;
	cvt.rn.f64.u32 	%fd2143, %r689;
	rcp.rn.f64 	%fd2144, %fd2143;
	sub.f64 	%fd2145, %fd2142, %fd2144;
	sub.f64 	%fd2146, %fd2145, %fd2126;
	mul.f64 	%fd2147, %fd2146, 0d4020000000000000;
	fma.rn.f64 	%fd2625, %fd2134, %fd2147, %fd2135;
$L__BB3_278:
	ld.param.u32 	%r775, [escpr_kernel_param_6];
	mul.f64 	%fd2446, %fd34, %fd2625;
	sub.f64 	%fd2458, %fd341, %fd2446;
	add.s32 	%r786, %r786, 1;
	setp.ne.s32 	%p398, %r786, %r775;
	@%p398 bra 	$L__BB3_4;
	add.f64 	%fd2628, %fd2458, %fd2458;
$L__BB3_280:
	ld.param.u32 	%r785, [escpr_kernel_param_8];
	ld.param.u64 	%rd76, [escpr_kernel_param_5];
	ld.param.u64 	%rd73, [escpr_kernel_param_0];
	div.rn.f64 	%fd2447, %fd2628, %fd2626;
	cvta.to.global.u64 	%rd67, %rd76;
	mul.wide.u32 	%rd68, %r2, 8;
	add.s64 	%rd69, %rd67, %rd68;
	ld.global.f64 	%fd2448, [%rd69];
	div.rn.f64 	%fd2449, %fd2447, %fd2448;
	mul.f64 	%fd2450, %fd2449, %fd2627;
	mul.f64 	%fd2451, %fd2450, 0d3FE0000000000000;
	mad.lo.s32 	%r772, %r785, %r2, %r1;
	cvta.to.global.u64 	%rd70, %rd73;
	mul.wide.s32 	%rd71, %r772, 8;
	add.s64 	%rd72, %rd70, %rd71;
	st.global.f64 	[%rd72], %fd2451;
$L__BB3_281:
	ret;

}
.func  (.param .b64 func_retval0) __internal_accurate_pow(
	.param .b64 __internal_accurate_pow_param_0
)
{
	.reg .pred 	%p<8>;
	.reg .b32 	%r<49>;
	.reg .b32 	%f<3>;
	.reg .b64 	%fd<109>;

	ld.param.f64 	%fd10, [__internal_accurate_pow_param_0];
	{
	.reg .b32 %temp; 
	mov.b64 	{%temp, %r46}, %fd10;
	}
	{
	.reg .b32 %temp; 
	mov.b64 	{%r45, %temp}, %fd10;
	}
	shr.u32 	%r47, %r46, 20;
	setp.gt.u32 	%p1, %r46, 1048575;
	@%p1 bra 	$L__BB4_2;
	mul.f64 	%fd11, %fd10, 0d4350000000000000;
	{
	.reg .b32 %temp; 
	mov.b64 	{%temp, %r46}, %fd11;
	}
	{
	.reg .b32 %temp; 
	mov.b64 	{%r45, %temp}, %fd11;
	}
	shr.u32 	%r16, %r46, 20;
	add.s32 	%r47, %r16, -54;
$L__BB4_2:
	add.s32 	%r48, %r47, -1023;
	and.b32  	%r17, %r46, -2146435073;
	or.b32  	%r18, %r17, 1072693248;
	mov.b64 	%fd107, {%r45, %r18};
	setp.lt.u32 	%p2, %r18, 1073127583;
	@%p2 bra 	$L__BB4_4;
	{
	.reg .b32 %temp; 
	mov.b64 	{%r19, %temp}, %fd107;
	}
	{
	.reg .b32 %temp; 
	mov.b64 	{%temp, %r20}, %fd107;
	}
	add.s32 	%r21, %r20, -1048576;
	mov.b64 	%fd107, {%r19, %r21};
	add.s32 	%r48, %r47, -1022;
$L__BB4_4:
	add.f64 	%fd12, %fd107, 0dBFF0000000000000;
	add.f64 	%fd13, %fd107, 0d3FF0000000000000;
	rcp.approx.ftz.f64 	%fd14, %fd13;
	neg.f64 	%fd15, %fd13;
	fma.rn.f64 	%fd16, %fd15, %fd14, 0d3FF0000000000000;
	fma.rn.f64 	%fd17, %fd16, %fd16, %fd16;
	fma.rn.f64 	%fd18, %fd17, %fd14, %fd14;
	mul.f64 	%fd19, %fd12, %fd18;
	fma.rn.f64 	%fd20, %fd12, %fd18, %fd19;
	mul.f64 	%fd21, %fd20, %fd20;
	fma.rn.f64 	%fd22, %fd21, 0d3EB0F5FF7D2CAFE2, 0d3ED0F5D241AD3B5A;
	fma.rn.f64 	%fd23, %fd22, %fd21, 0d3EF3B20A75488A3F;
	fma.rn.f64 	%fd24, %fd23, %fd21, 0d3F1745CDE4FAECD5;
	fma.rn.f64 	%fd25, %fd24, %fd21, 0d3F3C71C7258A578B;
	fma.rn.f64 	%fd26, %fd25, %fd21, 0d3F6249249242B910;
	fma.rn.f64 	%fd27, %fd26, %fd21, 0d3F89999999999DFB;
	sub.f64 	%fd28, %fd12, %fd20;
	add.f64 	%fd29, %fd28, %fd28;
	neg.f64 	%fd30, %fd20;
	fma.rn.f64 	%fd31, %fd30, %fd12, %fd29;
	mul.f64 	%fd32, %fd18, %fd31;
	fma.rn.f64 	%fd33, %fd21, %fd27, 0d3FB5555555555555;
	mov.f64 	%fd34, 0d3FB5555555555555;
	sub.f64 	%fd35, %fd34, %fd33;
	fma.rn.f64 	%fd36, %fd21, %fd27, %fd35;
	add.f64 	%fd37, %fd36, 0dBC46A4CB00B9E7B0;
	add.f64 	%fd38, %fd33, %fd37;
	sub.f64 	%fd39, %fd33, %fd38;
	add.f64 	%fd40, %fd37, %fd39;
	mul.rn.f64 	%fd41, %fd20, %fd20;
	neg.f64 	%fd42, %fd41;
	fma.rn.f64 	%fd43, %fd20, %fd20, %fd42;
	{
	.reg .b32 %temp; 
	mov.b64 	{%r22, %temp}, %fd32;
	}
	{
	.reg .b32 %temp; 
	mov.b64 	{%temp, %r23}, %fd32;
	}
	add.s32 	%r24, %r23, 1048576;
	mov.b64 	%fd44, {%r22, %r24};
	fma.rn.f64 	%fd45, %fd20, %fd44, %fd43;
	mul.rn.f64 	%fd46, %fd41, %fd20;
	neg.f64 	%fd47, %fd46;
	fma.rn.f64 	%fd48, %fd41, %fd20, %fd47;
	fma.rn.f64 	%fd49, %fd41, %fd32, %fd48;
	fma.rn.f64 	%fd50, %fd45, %fd20, %fd49;
	mul.rn.f64 	%fd51, %fd38, %fd46;
	neg.f64 	%fd52, %fd51;
	fma.rn.f64 	%fd53, %fd38, %fd46, %fd52;
	fma.rn.f64 	%fd54, %fd38, %fd50, %fd53;
	fma.rn.f64 	%fd55, %fd40, %fd46, %fd54;
	add.f64 	%fd56, %fd51, %fd55;
	sub.f64 	%fd57, %fd51, %fd56;
	add.f64 	%fd58, %fd55, %fd57;
	add.f64 	%fd59, %fd20, %fd56;
	sub.f64 	%fd60, %fd20, %fd59;
	add.f64 	%fd61, %fd56, %fd60;
	add.f64 	%fd62, %fd58, %fd61;
	add.f64 	%fd63, %fd32, %fd62;
	add.f64 	%fd64, %fd59, %fd63;
	sub.f64 	%fd65, %fd59, %fd64;
	add.f64 	%fd66, %fd63, %fd65;
	xor.b32  	%r25, %r48, -2147483648;
	mov.b32 	%r26, 1127219200;
	mov.b64 	%fd67, {%r25, %r26};
	mov.b32 	%r27, -2147483648;
	mov.b64 	%fd68, {%r27, %r26};
	sub.f64 	%fd69, %fd67, %fd68;
	fma.rn.f64 	%fd70, %fd69, 0d3FE62E42FEFA39EF, %fd64;
	fma.rn.f64 	%fd71, %fd69, 0dBFE62E42FEFA39EF, %fd70;
	sub.f64 	%fd72, %fd71, %fd64;
	sub.f64 	%fd73, %fd66, %fd72;
	fma.rn.f64 	%fd74, %fd69, 0d3C7ABC9E3B39803F, %fd73;
	add.f64 	%fd75, %fd70, %fd74;
	sub.f64 	%fd76, %fd70, %fd75;
	add.f64 	%fd77, %fd74, %fd76;
	mov.f64 	%fd78, 0d4010000000000000;
	{
	.reg .b32 %temp; 
	mov.b64 	{%temp, %r28}, %fd78;
	}
	{
	.reg .b32 %temp; 
	mov.b64 	{%r29, %temp}, %fd78;
	}
	shl.b32 	%r30, %r28, 1;
	setp.gt.u32 	%p3, %r30, -33554433;
	and.b32  	%r31, %r28, -15728641;
	selp.b32 	%r32, %r31, %r28, %p3;
	mov.b64 	%fd79, {%r29, %r32};
	mul.rn.f64 	%fd80, %fd75, %fd79;
	neg.f64 	%fd81, %fd80;
	fma.rn.f64 	%fd82, %fd75, %fd79, %fd81;
	fma.rn.f64 	%fd83, %fd77, %fd79, %fd82;
	add.f64 	%fd4, %fd80, %fd83;
	sub.f64 	%fd84, %fd80, %fd4;
	add.f64 	%fd5, %fd83, %fd84;
	fma.rn.f64 	%fd85, %fd4, 0d3FF71547652B82FE, 0d4338000000000000;
	{
	.reg .b32 %temp; 
	mov.b64 	{%r13, %temp}, %fd85;
	}
	mov.f64 	%fd86, 0dC338000000000000;
	add.rn.f64 	%fd87, %fd85, %fd86;
	fma.rn.f64 	%fd88, %fd87, 0dBFE62E42FEFA39EF, %fd4;
	fma.rn.f64 	%fd89, %fd87, 0dBC7ABC9E3B39803F, %fd88;
	fma.rn.f64 	%fd90, %fd89, 0d3E5ADE1569CE2BDF, 0d3E928AF3FCA213EA;
	fma.rn.f64 	%fd91, %fd90, %fd89, 0d3EC71DEE62401315;
	fma.rn.f64 	%fd92, %fd91, %fd89, 0d3EFA01997C89EB71;
	fma.rn.f64 	%fd93, %fd92, %fd89, 0d3F2A01A014761F65;
	fma.rn.f64 	%fd94, %fd93, %fd89, 0d3F56C16C1852B7AF;
	fma.rn.f64 	%fd95, %fd94, %fd89, 0d3F81111111122322;
	fma.rn.f64 	%fd96, %fd95, %fd89, 0d3FA55555555502A1;
	fma.rn.f64 	%fd97, %fd96, %fd89, 0d3FC5555555555511;
	fma.rn.f64 	%fd98, %fd97, %fd89, 0d3FE000000000000B;
	fma.rn.f64 	%fd99, %fd98, %fd89, 0d3FF0000000000000;
	fma.rn.f64 	%fd100, %fd99, %fd89, 0d3FF0000000000000;
	{
	.reg .b32 %temp; 
	mov.b64 	{%r14, %temp}, %fd100;
	}
	{
	.reg .b32 %temp; 
	mov.b64 	{%temp, %r15}, %fd100;
	}
	shl.b32 	%r33, %r13, 20;
	add.s32 	%r34, %r33, %r15;
	mov.b64 	%fd108, {%r14, %r34};
	{
	.reg .b32 %temp; 
	mov.b64 	{%temp, %r35}, %fd4;
	}
	mov.b32 	%f2, %r35;
	abs.f32 	%f1, %f2;
	setp.lt.f32 	%p4, %f1, 0f4086232B;
	@%p4 bra 	$L__BB4_7;
	setp.lt.f64 	%p5, %fd4, 0d0000000000000000;
	add.f64 	%fd101, %fd4, 0d7FF0000000000000;
	selp.f64 	%fd108, 0d0000000000000000, %fd101, %p5;
	setp.geu.f32 	%p6, %f1, 0f40874800;
	@%p6 bra 	$L__BB4_7;
	shr.u32 	%r36, %r13, 31;
	add.s32 	%r37, %r13, %r36;
	shr.s32 	%r38, %r37, 1;
	shl.b32 	%r39, %r38, 20;
	add.s32 	%r40, %r15, %r39;
	mov.b64 	%fd102, {%r14, %r40};
	sub.s32 	%r41, %r13, %r38;
	shl.b32 	%r42, %r41, 20;
	add.s32 	%r43, %r42, 1072693248;
	mov.b32 	%r44, 0;
	mov.b64 	%fd103, {%r44, %r43};
	mul.f64 	%fd108, %fd103, %fd102;
$L__BB4_7:
	abs.f64 	%fd104, %fd108;
	setp.eq.f64 	%p7, %fd104, 0d7FF0000000000000;
	fma.rn.f64 	%fd105, %fd108, %fd5, %fd108;
	selp.f64 	%fd106, %fd108, %fd105, %p7;
	st.param.f64 	[func_retval0], %fd106;
	ret;

}


// ===== COMPILED SASS (sm_100) =====

	.target	sm_100

	.elftype	@"ET_EXEC"


//--------------------- .note.nv.tkinfo           --------------------------
	.section	.note.nv.tkinfo,"",@"SHT_NOTE"
	.sectionflags	@"SHF_NOTE_NV_TKINFO"
	.tkinfo
        /*0018*/ 	.word	0x00000002
        /*0030*/ 	.string	""
        /*0030*/ 	.string	"ptxas"
        /*0030*/ 	.string	"Cuda compilation tools, release 13.0, V13.0.88"
        /*0030*/ 	.string	"Build cuda_13.0.r13.0/compiler.36424714_0"
        /*0030*/ 	.string	"-arch sm_100 -m 64 "



//--------------------- .note.nv.cuinfo           --------------------------
	.section	.note.nv.cuinfo,"",@"SHT_NOTE"
	.sectionflags	@"SHF_NOTE_NV_CUINFO"
        /*0018*/ 	.short	0x0002
        /*001a*/ 	.short	0x0064
        /*001c*/ 	.short	0x0082
	.zero		2


//--------------------- .nv.info                  --------------------------
	.section	.nv.info,"",@"SHT_CUDA_INFO"
	.align	4


	//----- nvinfo : EIATTR_REGCOUNT
	.align		4
        /*0000*/ 	.byte	0x04, 0x2f
        /*0002*/ 	.short	(.L_1 - .L_0)
	.align		4
.L_0:
        /*0004*/ 	.word	index@(calsg1_kernel)
        /*0008*/ 	.word	0x0000004c


	//----- nvinfo : EIATTR_FRAME_SIZE
	.align		4
.L_1:
        /*000c*/ 	.byte	0x04, 0x11
        /*000e*/ 	.short	(.L_3 - .L_2)
	.align		4
.L_2:
        /*0010*/ 	.word	index@($calsg1_kernel$__internal_accurate_pow)
        /*0014*/ 	.word	0x00000000


	//----- nvinfo : EIATTR_FRAME_SIZE
	.align		4
.L_3:
        /*0018*/ 	.byte	0x04, 0x11
        /*001a*/ 	.short	(.L_5 - .L_4)
	.align		4
.L_4:
        /*001c*/ 	.word	index@($__internal_8_$__cuda_sm20_div_rn_f64_full)
        /*0020*/ 	.word	0x00000000


	//----- nvinfo : EIATTR_FRAME_SIZE
	.align		4
.L_5:
        /*0024*/ 	.byte	0x04, 0x11
        /*0026*/ 	.short	(.L_7 - .L_6)
	.align		4
.L_6:
        /*0028*/ 	.word	index@($__internal_7_$__cuda_sm20_dblrcp_rn_slowpath_v3)
        /*002c*/ 	.word	0x00000000


	//----- nvinfo : EIATTR_FRAME_SIZE
	.align		4
.L_7:
        /*0030*/ 	.byte	0x04, 0x11
        /*0032*/ 	.short	(.L_9 - .L_8)
	.align		4
.L_8:
        /*0034*/ 	.word	index@(calsg1_kernel)
        /*0038*/ 	.word	0x00000000


	//----- nvinfo : EIATTR_REGCOUNT
	.align		4
.L_9:
        /*003c*/ 	.byte	0x04, 0x2f
        /*003e*/ 	.short	(.L_11 - .L_10)
	.align		4
.L_10:
        /*0040*/ 	.word	index@(homog_kernel)
        /*0044*/ 	.word	0x00000056


	//----- nvinfo : EIATTR_FRAME_SIZE
	.align		4
.L_11:
        /*0048*/ 	.byte	0x04, 0x11
        /*004a*/ 	.short	(.L_13 - .L_12)
	.align		4
.L_12:
        /*004c*/ 	.word	index@($__internal_6_$__cuda_sm20_div_rn_f64_full)
        /*0050*/ 	.word	0x00000000


	//----- nvinfo : EIATTR_FRAME_SIZE
	.align		4
.L_13:
        /*0054*/ 	.byte	0x04, 0x11
        /*0056*/ 	.short	(.L_15 - .L_14)
	.align		4
.L_14:
        /*0058*/ 	.word	index@(homog_kernel)
        /*005c*/ 	.word	0x00000000


	//----- nvinfo : EIATTR_REGCOUNT
	.align		4
.L_15:
        /*0060*/ 	.byte	0x04, 0x2f
        /*0062*/ 	.short	(.L_17 - .L_16)
	.align		4
.L_16:
        /*0064*/ 	.word	index@(calcp_kernel)
        /*0068*/ 	.word	0x00000076


	//----- nvinfo : EIATTR_FRAME_SIZE
	.align		4
.L_17:
        /*006c*/ 	.byte	0x04, 0x11
        /*006e*/ 	.short	(.L_19 - .L_18)
	.align		4
.L_18:
        /*0070*/ 	.word	index@($__internal_5_$__cuda_sm20_dsqrt_rn_f64_mediumpath_v1)
        /*0074*/ 	.word	0x00000000


	//----- nvinfo : EIATTR_FRAME_SIZE
	.align		4
.L_19:
        /*0078*/ 	.byte	0x04, 0x11
        /*007a*/ 	.short	(.L_21 - .L_20)
	.align		4
.L_20:
        /*007c*/ 	.word	index@($__internal_4_$__cuda_sm20_div_rn_f64_full)
        /*0080*/ 	.word	0x00000000


	//----- nvinfo : EIATTR_FRAME_SIZE
	.align		4
.L_21:
        /*0084*/ 	.byte	0x04, 0x11
        /*0086*/ 	.short	(.L_23 - .L_22)
	.align		4
.L_22:
        /*0088*/ 	.word	index@($__internal_3_$__cuda_sm20_dblrcp_rn_slowpath_v3)
        /*008c*/ 	.word	0x00000000


	//----- nvinfo : EIATTR_FRAME_SIZE
	.align		4
.L_23:
        /*0090*/ 	.byte	0x04, 0x11
        /*0092*/ 	.short	(.L_25 - .L_24)
	.align		4
.L_24:
        /*0094*/ 	.word	index@(calcp_kernel)
        /*0098*/ 	.word	0x00000000


	//----- nvinfo : EIATTR_REGCOUNT
	.align		4
.L_25:
        /*009c*/ 	.byte	0x04, 0x2f
        /*009e*/ 	.short	(.L_27 - .L_26)
	.align		4
.L_26:
        /*00a0*/ 	.word	index@(escpr_kernel)
        /*00a4*/ 	.word	0x00000048


	//----- nvinfo : EIATTR_FRAME_SIZE
	.align		4
.L_27:
        /*00a8*/ 	.byte	0x04, 0x11
        /*00aa*/ 	.short	(.L_29 - .L_28)
	.align		4
.L_28:
        /*00ac*/ 	.word	index@($__internal_2_$__cuda_sm20_dsqrt_rn_f64_mediumpath_v1)
        /*00b0*/ 	.word	0x00000000


	//----- nvinfo : EIATTR_FRAME_SIZE
	.align		4
.L_29:
        /*00b4*/ 	.byte	0x04, 0x11
        /*00b6*/ 	.short	(.L_31 - .L_30)
	.align		4
.L_30:
        /*00b8*/ 	.word	index@($__internal_1_$__cuda_sm20_div_rn_f64_full)
        /*00bc*/ 	.word	0x00000000


	//----- nvinfo : EIATTR_FRAME_SIZE
	.align		4
.L_31:
        /*00c0*/ 	.byte	0x04, 0x11
        /*00c2*/ 	.short	(.L_33 - .L_32)
	.align		4
.L_32:
        /*00c4*/ 	.word	index@($__internal_0_$__cuda_sm20_dblrcp_rn_slowpath_v3)
        /*00c8*/ 	.word	0x00000000


	//----- nvinfo : EIATTR_FRAME_SIZE
	.align		4
.L_33:
        /*00cc*/ 	.byte	0x04, 0x11
        /*00ce*/ 	.short	(.L_35 - .L_34)
	.align		4
.L_34:
        /*00d0*/ 	.word	index@(escpr_kernel)
        /*00d4*/ 	.word	0x00000000


	//----- nvinfo : EIATTR_MIN_STACK_SIZE
	.align		4
.L_35:
        /*00d8*/ 	.byte	0x04, 0x12
        /*00da*/ 	.short	(.L_37 - .L_36)
	.align		4
.L_36:
        /*00dc*/ 	.word	index@(escpr_kernel)
        /*00e0*/ 	.word	0x00000000


	//----- nvinfo : EIATTR_MIN_STACK_SIZE
	.align		4
.L_37:
        /*00e4*/ 	.byte	0x04, 0x12
        /*00e6*/ 	.short	(.L_39 - .L_38)
	.align		4
.L_38:
        /*00e8*/ 	.word	index@(calcp_kernel)
        /*00ec*/ 	.word	0x00000000


	//----- nvinfo : EIATTR_MIN_STACK_SIZE
	.align		4
.L_39:
        /*00f0*/ 	.byte	0x04, 0x12
        /*00f2*/ 	.short	(.L_41 - .L_40)
	.align		4
.L_40:
        /*00f4*/ 	.word	index@(homog_kernel)
        /*00f8*/ 	.word	0x00000000


	//----- nvinfo : EIATTR_MIN_STACK_SIZE
	.align		4
.L_41:
        /*00fc*/ 	.byte	0x04, 0x12
        /*00fe*/ 	.short	(.L_43 - .L_42)
	.align		4
.L_42:
        /*0100*/ 	.word	index@(calsg1_kernel)
        /*0104*/ 	.word	0x00000000
.L_43:


//--------------------- .nv.compat                --------------------------
	.section	.nv.compat,"",@"SHT_CUDA_COMPAT_INFO"
	.align	4
        /*0000*/ 	.byte	0x02, 0x09, 0x00, 0x00, 0x02, 0x02, 0x01, 0x00, 0x02, 0x05, 0x05, 0x00, 0x03, 0x07, 0x01, 0x01
        /*0010*/ 	.byte	0x02, 0x03, 0x00, 0x00, 0x02, 0x06, 0x01, 0x00, 0x04, 0x0b, 0x08, 0x00, 0x01, 0x00, 0x00, 0x00
        /*0020*/ 	.byte	0x00, 0x00, 0x00, 0x00


//--------------------- .nv.info.escpr_kernel     --------------------------
	.section	.nv.info.escpr_kernel,"",@"SHT_CUDA_INFO"
	.sectionflags	@""
	.align	4


	//----- nvinfo : EIATTR_CUDA_API_VERSION
	.align		4
        /*0000*/ 	.byte	0x04, 0x37
        /*0002*/ 	.short	(.L_45 - .L_44)
.L_44:
        /*0004*/ 	.word	0x00000082


	//----- nvinfo : EIATTR_KPARAM_INFO
	.align		4
.L_45:
        /*0008*/ 	.byte	0x04, 0x17
        /*000a*/ 	.short	(.L_47 - .L_46)
.L_46:
        /*000c*/ 	.word	0x00000000
        /*0010*/ 	.short	0x0009
        /*0012*/ 	.short	0x003c
        /*0014*/ 	.byte	0x00, 0xf0, 0x11, 0x00


	//----- nvinfo : EIATTR_KPARAM_INFO
	.align		4
.L_47:
        /*0018*/ 	.byte	0x04, 0x17
        /*001a*/ 	.short	(.L_49 - .L_48)
.L_48:
        /*001c*/ 	.word	0x00000000
        /*0020*/ 	.short	0x0008
        /*0022*/ 	.short	0x0038
        /*0024*/ 	.byte	0x00, 0xf0, 0x11, 0x00


	//----- nvinfo : EIATTR_KPARAM_INFO
	.align		4
.L_49:
        /*0028*/ 	.byte	0x04, 0x17
        /*002a*/ 	.short	(.L_51 - .L_50)
.L_50:
        /*002c*/ 	.word	0x00000000
        /*0030*/ 	.short	0x0007
        /*0032*/ 	.short	0x0034
        /*0034*/ 	.byte	0x00, 0xf0, 0x11, 0x00


	//----- nvinfo : EIATTR_KPARAM_INFO
	.align		4
.L_51:
        /*0038*/ 	.byte	0x04, 0x17
        /*003a*/ 	.short	(.L_53 - .L_52)
.L_52:
        /*003c*/ 	.word	0x00000000
        /*0040*/ 	.short	0x0006
        /*0042*/ 	.short	0x0030
        /*0044*/ 	.byte	0x00, 0xf0, 0x11, 0x00


	//----- nvinfo : EIATTR_KPARAM_INFO
	.align		4
.L_53:
        /*0048*/ 	.byte	0x04, 0x17
        /*004a*/ 	.short	(.L_55 - .L_54)
.L_54:
        /*004c*/ 	.word	0x00000000
        /*0050*/ 	.short	0x0005
        /*0052*/ 	.short	0x0028
        /*0054*/ 	.byte	0x00, 0xf5, 0x21, 0x00


	//----- nvinfo : EIATTR_KPARAM_INFO
	.align		4
.L_55:
        /*0058*/ 	.byte	0x04, 0x17
        /*005a*/ 	.short	(.L_57 - .L_56)
.L_56:
        /*005c*/ 	.word	0x00000000
        /*0060*/ 	.short	0x0004
        /*0062*/ 	.short	0x0020
        /*0064*/ 	.byte	0x00, 0xf5, 0x21, 0x00


	//----- nvinfo : EIATTR_KPARAM_INFO
	.align		4
.L_57:
        /*0068*/ 	.byte	0x04, 0x17
        /*006a*/ 	.short	(.L_59 - .L_58)
.L_58:
        /*006c*/ 	.word	0x00000000
        /*0070*/ 	.short	0x0003
        /*0072*/ 	.short	0x0018
        /*0074*/ 	.byte	0x00, 0xf5, 0x21, 0x00


	//----- nvinfo : EIATTR_KPARAM_INFO
	.align		4
.L_59:
        /*0078*/ 	.byte	0x04, 0x17
        /*007a*/ 	.short	(.L_61 - .L_60)
.L_60:
        /*007c*/ 	.word	0x00000000
        /*0080*/ 	.short	0x0002
        /*0082*/ 	.short	0x0010
        /*0084*/ 	.byte	0x00, 0xf5, 0x21, 0x00


	//----- nvinfo : EIATTR_KPARAM_INFO
	.align		4
.L_61:
        /*0088*/ 	.byte	0x04, 0x17
        /*008a*/ 	.short	(.L_63 - .L_62)
.L_62:
        /*008c*/ 	.word	0x00000000
        /*0090*/ 	.short	0x0001
        /*0092*/ 	.short	0x0008
        /*0094*/ 	.byte	0x00, 0xf5, 0x21, 0x00


	//----- nvinfo : EIATTR_KPARAM_INFO
	.align		4
.L_63:
        /*0098*/ 	.byte	0x04, 0x17
        /*009a*/ 	.short	(.L_65 - .L_64)
.L_64:
        /*009c*/ 	.word	0x00000000
        /*00a0*/ 	.short	0x0000
        /*00a2*/ 	.short	0x0000
        /*00a4*/ 	.byte	0x00, 0xf5, 0x21, 0x00


	//----- nvinfo : EIATTR_SPARSE_MMA_MASK
	.align		4
.L_65:
        /*00a8*/ 	.byte	0x03, 0x50
        /*00aa*/ 	.short	0x0000


	//----- nvinfo : EIATTR_MAXREG_COUNT
	.align		4
        /*00ac*/ 	.byte	0x03, 0x1b
        /*00ae*/ 	.short	0x00ff


	//----- nvinfo : EIATTR_MERCURY_ISA_VERSION
	.align		4
        /*00b0*/ 	.byte	0x03, 0x5f
        /*00b2*/ 	.short	0x0101


	//----- nvinfo : EIATTR_VRC_CTA_INIT_COUNT
	.align		4
        /*00b4*/ 	.byte	0x02, 0x4a
	.zero		1
	.zero		1


	//----- nvinfo : EIATTR_EXIT_INSTR_OFFSETS
	.align		4
        /*00b8*/ 	.byte	0x04, 0x1c
        /*00ba*/ 	.short	(.L_67 - .L_66)


	//   ....[0]....
.L_66:
        /*00bc*/ 	.word	0x000000d0


	//   ....[1]....
        /*00c0*/ 	.word	0x0002a470


	//----- nvinfo : EIATTR_CRS_STACK_SIZE
	.align		4
.L_67:
        /*00c4*/ 	.byte	0x04, 0x1e
        /*00c6*/ 	.short	(.L_69 - .L_68)
.L_68:
        /*00c8*/ 	.word	0x00000000


	//----- nvinfo : EIATTR_CBANK_PARAM_SIZE
	.align		4
.L_69:
        /*00cc*/ 	.byte	0x03, 0x19
        /*00ce*/ 	.short	0x0040


	//----- nvinfo : EIATTR_PARAM_CBANK
	.align		4
        /*00d0*/ 	.byte	0x04, 0x0a
        /*00d2*/ 	.short	(.L_71 - .L_70)
	.align		4
.L_70:
        /*00d4*/ 	.word	index@(.nv.constant0.escpr_kernel)
        /*00d8*/ 	.short	0x0380
        /*00da*/ 	.short	0x0040


	//----- nvinfo : EIATTR_SW_WAR
	.align		4
.L_71:
        /*00dc*/ 	.byte	0x04, 0x36
        /*00de*/ 	.short	(.L_73 - .L_72)
.L_72:
        /*00e0*/ 	.word	0x00000008
.L_73:


//--------------------- .nv.info.calcp_kernel     --------------------------
	.section	.nv.info.calcp_kernel,"",@"SHT_CUDA_INFO"
	.sectionflags	@""
	.align	4


	//----- nvinfo : EIATTR_CUDA_API_VERSION
	.align		4
        /*0000*/ 	.byte	0x04, 0x37
        /*0002*/ 	.short	(.L_75 - .L_74)
.L_74:
        /*0004*/ 	.word	0x00000082


	//----- nvinfo : EIATTR_KPARAM_INFO
	.align		4
.L_75:
        /*0008*/ 	.byte	0x04, 0x17
        /*000a*/ 	.short	(.L_77 - .L_76)
.L_76:
        /*000c*/ 	.word	0x00000000
        /*0010*/ 	.short	0x0009
        /*0012*/ 	.short	0x003c
        /*0014*/ 	.byte	0x00, 0xf0, 0x11, 0x00


	//----- nvinfo : EIATTR_KPARAM_INFO
	.align		4
.L_77:
        /*0018*/ 	.byte	0x04, 0x17
        /*001a*/ 	.short	(.L_79 - .L_78)
.L_78:
        /*001c*/ 	.word	0x00000000
        /*0020*/ 	.short	0x0008
        /*0022*/ 	.short	0x0038
        /*0024*/ 	.byte	0x00, 0xf0, 0x11, 0x00


	//----- nvinfo : EIATTR_KPARAM_INFO
	.align		4
.L_79:
        /*0028*/ 	.byte	0x04, 0x17
        /*002a*/ 	.short	(.L_81 - .L_80)
.L_80:
        /*002c*/ 	.word	0x00000000
        /*0030*/ 	.short	0x0007
        /*0032*/ 	.short	0x0034
        /*0034*/ 	.byte	0x00, 0xf0, 0x11, 0x00


	//----- nvinfo : EIATTR_KPARAM_INFO
	.align		4
.L_81:
        /*0038*/ 	.byte	0x04, 0x17
        /*003a*/ 	.short	(.L_83 - .L_82)
.L_82:
        /*003c*/ 	.word	0x00000000
        /*0040*/ 	.short	0x0006
        /*0042*/ 	.short	0x0030
        /*0044*/ 	.byte	0x00, 0xf0, 0x11, 0x00


	//----- nvinfo : EIATTR_KPARAM_INFO
	.align		4
.L_83:
        /*0048*/ 	.byte	0x04, 0x17
        /*004a*/ 	.short	(.L_85 - .L_84)
.L_84:
        /*004c*/ 	.word	0x00000000
        /*0050*/ 	.short	0x0005
        /*0052*/ 	.short	0x0028
        /*0054*/ 	.byte	0x00, 0xf5, 0x21, 0x00


	//----- nvinfo : EIATTR_KPARAM_INFO
	.align		4
.L_85:
        /*0058*/ 	.byte	0x04, 0x17
        /*005a*/ 	.short	(.L_87 - .L_86)
.L_86:
        /*005c*/ 	.word	0x00000000
        /*0060*/ 	.short	0x0004
        /*0062*/ 	.short	0x0020
        /*0064*/ 	.byte	0x00, 0xf5, 0x21, 0x00


	//----- nvinfo : EIATTR_KPARAM_INFO
	.align		4
.L_87:
        /*0068*/ 	.byte	0x04, 0x17
        /*006a*/ 	.short	(.L_89 - .L_88)
.L_88:
        /*006c*/ 	.word	0x00000000
        /*0070*/ 	.short	0x0003
        /*0072*/ 	.short	0x0018
        /*0074*/ 	.byte	0x00, 0xf5, 0x21, 0x00


	//----- nvinfo : EIATTR_KPARAM_INFO
	.align		4
.L_89:
        /*0078*/ 	.byte	0x04, 0x17
        /*007a*/ 	.short	(.L_91 - .L_90)
.L_90:
        /*007c*/ 	.word	0x00000000
        /*0080*/ 	.short	0x0002
        /*0082*/ 	.short	0x0010
        /*0084*/ 	.byte	0x00, 0xf5, 0x21, 0x00


	//----- nvinfo : EIATTR_KPARAM_INFO
	.align		4
.L_91:
        /*0088*/ 	.byte	0x04, 0x17
        /*008a*/ 	.short	(.L_93 - .L_92)
.L_92:
        /*008c*/ 	.word	0x00000000
        /*0090*/ 	.short	0x0001
        /*0092*/ 	.short	0x0008
        /*0094*/ 	.byte	0x00, 0xf5, 0x21, 0x00


	//----- nvinfo : EIATTR_KPARAM_INFO
	.align		4
.L_93:
        /*0098*/ 	.byte	0x04, 0x17
        /*009a*/ 	.short	(.L_95 - .L_94)
.L_94:
        /*009c*/ 	.word	0x00000000
        /*00a0*/ 	.short	0x0000
        /*00a2*/ 	.short	0x0000
        /*00a4*/ 	.byte	0x00, 0xf5, 0x21, 0x00


	//----- nvinfo : EIATTR_SPARSE_MMA_MASK
	.align		4
.L_95:
        /*00a8*/ 	.byte	0x03, 0x50
        /*00aa*/ 	.short	0x0000


	//----- nvinfo : EIATTR_MAXREG_COUNT
	.align		4
        /*00ac*/ 	.byte	0x03, 0x1b
        /*00ae*/ 	.short	0x00ff


	//----- nvinfo : EIATTR_MERCURY_ISA_VERSION
	.align		4
        /*00b0*/ 	.byte	0x03, 0x5f
        /*00b2*/ 	.short	0x0101


	//----- nvinfo : EIATTR_VRC_CTA_INIT_COUNT
	.align		4
        /*00b4*/ 	.byte	0x02, 0x4a
	.zero		1
	.zero		1


	//----- nvinfo : EIATTR_EXIT_INSTR_OFFSETS
	.align		4
        /*00b8*/ 	.byte	0x04, 0x1c
        /*00ba*/ 	.short	(.L_97 - .L_96)


	//   ....[0]....
.L_96:
        /*00bc*/ 	.word	0x00000120


	//   ....[1]....
        /*00c0*/ 	.word	0x00050e00


	//   ....[2]....
        /*00c4*/ 	.word	0x0008c520


	//----- nvinfo : EIATTR_CRS_STACK_SIZE
	.align		4
.L_97:
        /*00c8*/ 	.byte	0x04, 0x1e
        /*00ca*/ 	.short	(.L_99 - .L_98)
.L_98:
        /*00cc*/ 	.word	0x00000000


	//----- nvinfo : EIATTR_CBANK_PARAM_SIZE
	.align		4
.L_99:
        /*00d0*/ 	.byte	0x03, 0x19
        /*00d2*/ 	.short	0x0040


	//----- nvinfo : EIATTR_PARAM_CBANK
	.align		4
        /*00d4*/ 	.byte	0x04, 0x0a
        /*00d6*/ 	.short	(.L_101 - .L_100)
	.align		4
.L_100:
        /*00d8*/ 	.word	index@(.nv.constant0.calcp_kernel)
        /*00dc*/ 	.short	0x0380
        /*00de*/ 	.short	0x0040


	//----- nvinfo : EIATTR_SW_WAR
	.align		4
.L_101:
        /*00e0*/ 	.byte	0x04, 0x36
        /*00e2*/ 	.short	(.L_103 - .L_102)
.L_102:
        /*00e4*/ 	.word	0x00000008
.L_103:


//--------------------- .nv.info.homog_kernel     --------------------------
	.section	.nv.info.homog_kernel,"",@"SHT_CUDA_INFO"
	.sectionflags	@""
	.align	4


	//----- nvinfo : EIATTR_CUDA_API_VERSION
	.align		4
        /*0000*/ 	.byte	0x04, 0x37
        /*0002*/ 	.short	(.L_105 - .L_104)
.L_104:
        /*0004*/ 	.word	0x00000082


	//----- nvinfo : EIATTR_KPARAM_INFO
	.align		4
.L_105:
        /*0008*/ 	.byte	0x04, 0x17
        /*000a*/ 	.short	(.L_107 - .L_106)
.L_106:
        /*000c*/ 	.word	0x00000000
        /*0010*/ 	.short	0x0025
        /*0012*/ 	.short	0x0118
        /*0014*/ 	.byte	0x00, 0xf5, 0x21, 0x00


	//----- nvinfo : EIATTR_KPARAM_INFO
	.align		4
.L_107:
        /*0018*/ 	.byte	0x04, 0x17
        /*001a*/ 	.short	(.L_109 - .L_108)
.L_108:
        /*001c*/ 	.word	0x00000000
        /*0020*/ 	.short	0x0024
        /*0022*/ 	.short	0x0110
        /*0024*/ 	.byte	0x00, 0xf5, 0x21, 0x00


	//----- nvinfo : EIATTR_KPARAM_INFO
	.align		4
.L_109:
        /*0028*/ 	.byte	0x04, 0x17
        /*002a*/ 	.short	(.L_111 - .L_110)
.L_110:
        /*002c*/ 	.word	0x00000000
        /*0030*/ 	.short	0x0023
        /*0032*/ 	.short	0x0108
        /*0034*/ 	.byte	0x00, 0xf5, 0x21, 0x00


	//----- nvinfo : EIATTR_KPARAM_INFO
	.align		4
.L_111:
        /*0038*/ 	.byte	0x04, 0x17
        /*003a*/ 	.short	(.L_113 - .L_112)
.L_112:
        /*003c*/ 	.word	0x00000000
        /*0040*/ 	.short	0x0022
        /*0042*/ 	.short	0x0100
        /*0044*/ 	.byte	0x00, 0xf5, 0x21, 0x00


	//----- nvinfo : EIATTR_KPARAM_INFO
	.align		4
.L_113:
        /*0048*/ 	.byte	0x04, 0x17
        /*004a*/ 	.short	(.L_115 - .L_114)
.L_114:
        /*004c*/ 	.word	0x00000000
        /*0050*/ 	.short	0x0021
        /*0052*/ 	.short	0x00f8
        /*0054*/ 	.byte	0x00, 0xf5, 0x21, 0x00


	//----- nvinfo : EIATTR_KPARAM_INFO
	.align		4
.L_115:
        /*0058*/ 	.byte	0x04, 0x17
        /*005a*/ 	.short	(.L_117 - .L_116)
.L_116:
        /*005c*/ 	.word	0x00000000
        /*0060*/ 	.short	0x0020
        /*0062*/ 	.short	0x00f4
        /*0064*/ 	.byte	0x00, 0xf0, 0x11, 0x00


	//----- nvinfo : EIATTR_KPARAM_INFO
	.align		4
.L_117:
        /*0068*/ 	.byte	0x04, 0x17
        /*006a*/ 	.short	(.L_119 - .L_118)
.L_118:
        /*006c*/ 	.word	0x00000000
        /*0070*/ 	.short	0x001f
        /*0072*/ 	.short	0x00f0
        /*0074*/ 	.byte	0x00, 0xf0, 0x11, 0x00


	//----- nvinfo : EIATTR_KPARAM_INFO
	.align		4
.L_119:
        /*0078*/ 	.byte	0x04, 0x17
        /*007a*/ 	.short	(.L_121 - .L_120)
.L_120:
        /*007c*/ 	.word	0x00000000
        /*0080*/ 	.short	0x001e
        /*0082*/ 	.short	0x00e8
        /*0084*/ 	.byte	0x00, 0xf5, 0x21, 0x00


	//----- nvinfo : EIATTR_KPARAM_INFO
	.align		4
.L_121:
        /*0088*/ 	.byte	0x04, 0x17
        /*008a*/ 	.short	(.L_123 - .L_122)
.L_122:
        /*008c*/ 	.word	0x00000000
        /*0090*/ 	.short	0x001d
        /*0092*/ 	.short	0x00e0
        /*0094*/ 	.byte	0x00, 0xf5, 0x21, 0x00


	//----- nvinfo : EIATTR_KPARAM_INFO
	.align		4
.L_123:
        /*0098*/ 	.byte	0x04, 0x17
        /*009a*/ 	.short	(.L_125 - .L_124)
.L_124:
        /*009c*/ 	.word	0x00000000
        /*00a0*/ 	.short	0x001c
        /*00a2*/ 	.short	0x00d8
        /*00a4*/ 	.byte	0x00, 0xf5, 0x21, 0x00


	//----- nvinfo : EIATTR_KPARAM_INFO
	.align		4
.L_125:
        /*00a8*/ 	.byte	0x04, 0x17
        /*00aa*/ 	.short	(.L_127 - .L_126)
.L_126:
        /*00ac*/ 	.word	0x00000000
        /*00b0*/ 	.short	0x001b
        /*00b2*/ 	.short	0x00d0
        /*00b4*/ 	.byte	0x00, 0xf5, 0x21, 0x00


	//----- nvinfo : EIATTR_KPARAM_INFO
	.align		4
.L_127:
        /*00b8*/ 	.byte	0x04, 0x17
        /*00ba*/ 	.short	(.L_129 - .L_128)
.L_128:
        /*00bc*/ 	.word	0x00000000
        /*00c0*/ 	.short	0x001a
        /*00c2*/ 	.short	0x00c8
        /*00c4*/ 	.byte	0x00, 0xf5, 0x21, 0x00


	//----- nvinfo : EIATTR_KPARAM_INFO
	.align		4
.L_129:
        /*00c8*/ 	.byte	0x04, 0x17
        /*00ca*/ 	.short	(.L_131 - .L_130)
.L_130:
        /*00cc*/ 	.word	0x00000000
        /*00d0*/ 	.short	0x0019
        /*00d2*/ 	.short	0x00c0
        /*00d4*/ 	.byte	0x00, 0xf5, 0x21, 0x00


	//----- nvinfo : EIATTR_KPARAM_INFO
	.align		4
.L_131:
        /*00d8*/ 	.byte	0x04, 0x17
        /*00da*/ 	.short	(.L_133 - .L_132)
.L_132:
        /*00dc*/ 	.word	0x00000000
        /*00e0*/ 	.short	0x0018
        /*00e2*/ 	.short	0x00b8
        /*00e4*/ 	.byte	0x00, 0xf5, 0x21, 0x00


	//----- nvinfo : EIATTR_KPARAM_INFO
	.align		4
.L_133:
        /*00e8*/ 	.byte	0x04, 0x17
        /*00ea*/ 	.short	(.L_135 - .L_134)
.L_134:
        /*00ec*/ 	.word	0x00000000
        /*00f0*/ 	.short	0x0017
        /*00f2*/ 	.short	0x00b0
        /*00f4*/ 	.byte	0x00, 0xf5, 0x21, 0x00


	//----- nvinfo : EIATTR_KPARAM_INFO
	.align		4
.L_135:
        /*00f8*/ 	.byte	0x04, 0x17
        /*00fa*/ 	.short	(.L_137 - .L_136)
.L_136:
        /*00fc*/ 	.word	0x00000000
        /*0100*/ 	.short	0x0016
        /*0102*/ 	.short	0x00a8
        /*0104*/ 	.byte	0x00, 0xf5, 0x21, 0x00


	//----- nvinfo : EIATTR_KPARAM_INFO
	.align		4
.L_137:
        /*0108*/ 	.byte	0x04, 0x17
        /*010a*/ 	.short	(.L_139 - .L_138)
.L_138:
        /*010c*/ 	.word	0x00000000
        /*0110*/ 	.short	0x0015
        /*0112*/ 	.short	0x00a0
        /*0114*/ 	.byte	0x00, 0xf5, 0x21, 0x00


	//----- nvinfo : EIATTR_KPARAM_INFO
	.align		4
.L_139:
        /*0118*/ 	.byte	0x04, 0x17
        /*011a*/ 	.short	(.L_141 - .L_140)
.L_140:
        /*011c*/ 	.word	0x00000000
        /*0120*/ 	.short	0x0014
        /*0122*/ 	.short	0x0098
        /*0124*/ 	.byte	0x00, 0xf5, 0x21, 0x00


	//----- nvinfo : EIATTR_KPARAM_INFO
	.align		4
.L_141:
        /*0128*/ 	.byte	0x04, 0x17
        /*012a*/ 	.short	(.L_143 - .L_142)
.L_142:
        /*012c*/ 	.word	0x00000000
        /*0130*/ 	.short	0x0013
        /*0132*/ 	.short	0x0090
        /*0134*/ 	.byte	0x00, 0xf5, 0x21, 0x00


	//----- nvinfo : EIATTR_KPARAM_INFO
	.align		4
.L_143:
        /*0138*/ 	.byte	0x04, 0x17
        /*013a*/ 	.short	(.L_145 - .L_144)
.L_144:
        /*013c*/ 	.word	0x00000000
        /*0140*/ 	.short	0x0012
        /*0142*/ 	.short	0x0088
        /*0144*/ 	.byte	0x00, 0xf5, 0x21, 0x00


	//----- nvinfo : EIATTR_KPARAM_INFO
	.align		4
.L_145:
        /*0148*/ 	.byte	0x04, 0x17
        /*014a*/ 	.short	(.L_147 - .L_146)
.L_146:
        /*014c*/ 	.word	0x00000000
        /*0150*/ 	.short	0x0011
        /*0152*/ 	.short	0x0080
        /*0154*/ 	.byte	0x00, 0xf0, 0x21, 0x00


	//----- nvinfo : EIATTR_KPARAM_INFO
	.align		4
.L_147:
        /*0158*/ 	.byte	0x04, 0x17
        /*015a*/ 	.short	(.L_149 - .L_148)
.L_148:
        /*015c*/ 	.word	0x00000000
        /*0160*/ 	.short	0x0010
        /*0162*/ 	.short	0x007c
        /*0164*/ 	.byte	0x00, 0xf0, 0x11, 0x00


	//----- nvinfo : EIATTR_KPARAM_INFO
	.align		4
.L_149:
        /*0168*/ 	.byte	0x04, 0x17
        /*016a*/ 	.short	(.L_151 - .L_150)
.L_150:
        /*016c*/ 	.word	0x00000000
        /*0170*/ 	.short	0x000f
        /*0172*/ 	.short	0x0078
        /*0174*/ 	.byte	0x00, 0xf0, 0x11, 0x00


	//----- nvinfo : EIATTR_KPARAM_INFO
	.align		4
.L_151:
        /*0178*/ 	.byte	0x04, 0x17
        /*017a*/ 	.short	(.L_153 - .L_152)
.L_152:
        /*017c*/ 	.word	0x00000000
        /*0180*/ 	.short	0x000e
        /*0182*/ 	.short	0x0070
        /*0184*/ 	.byte	0x00, 0xf5, 0x21, 0x00


	//----- nvinfo : EIATTR_KPARAM_INFO
	.align		4
.L_153:
        /*0188*/ 	.byte	0x04, 0x17
        /*018a*/ 	.short	(.L_155 - .L_154)
.L_154:
        /*018c*/ 	.word	0x00000000
        /*0190*/ 	.short	0x000d
        /*0192*/ 	.short	0x0068
        /*0194*/ 	.byte	0x00, 0xf5, 0x21, 0x00


	//----- nvinfo : EIATTR_KPARAM_INFO
	.align		4
.L_155:
        /*0198*/ 	.byte	0x04, 0x17
        /*019a*/ 	.short	(.L_157 - .L_156)
.L_156:
        /*019c*/ 	.word	0x00000000
        /*01a0*/ 	.short	0x000c
        /*01a2*/ 	.short	0x0060
        /*01a4*/ 	.byte	0x00, 0xf5, 0x21, 0x00


	//----- nvinfo : EIATTR_KPARAM_INFO
	.align		4
.L_157:
        /*01a8*/ 	.byte	0x04, 0x17
        /*01aa*/ 	.short	(.L_159 - .L_158)
.L_158:
        /*01ac*/ 	.word	0x00000000
        /*01b0*/ 	.short	0x000b
        /*01b2*/ 	.short	0x0058
        /*01b4*/ 	.byte	0x00, 0xf5, 0x21, 0x00


	//----- nvinfo : EIATTR_KPARAM_INFO
	.align		4
.L_159:
        /*01b8*/ 	.byte	0x04, 0x17
        /*01ba*/ 	.short	(.L_161 - .L_160)
.L_160:
        /*01bc*/ 	.word	0x00000000
        /*01c0*/ 	.short	0x000a
        /*01c2*/ 	.short	0x0050
        /*01c4*/ 	.byte	0x00, 0xf5, 0x21, 0x00


	//----- nvinfo : EIATTR_KPARAM_INFO
	.align		4
.L_161:
        /*01c8*/ 	.byte	0x04, 0x17
        /*01ca*/ 	.short	(.L_163 - .L_162)
.L_162:
        /*01cc*/ 	.word	0x00000000
        /*01d0*/ 	.short	0x0009
        /*01d2*/ 	.short	0x0048
        /*01d4*/ 	.byte	0x00, 0xf5, 0x21, 0x00


	//----- nvinfo : EIATTR_KPARAM_INFO
	.align		4
.L_163:
        /*01d8*/ 	.byte	0x04, 0x17
        /*01da*/ 	.short	(.L_165 - .L_164)
.L_164:
        /*01dc*/ 	.word	0x00000000
        /*01e0*/ 	.short	0x0008
        /*01e2*/ 	.short	0x0040
        /*01e4*/ 	.byte	0x00, 0xf5, 0x21, 0x00


	//----- nvinfo : EIATTR_KPARAM_INFO
	.align		4
.L_165:
        /*01e8*/ 	.byte	0x04, 0x17
        /*01ea*/ 	.short	(.L_167 - .L_166)
.L_166:
        /*01ec*/ 	.word	0x00000000
        /*01f0*/ 	.short	0x0007
        /*01f2*/ 	.short	0x0038
        /*01f4*/ 	.byte	0x00, 0xf5, 0x21, 0x00


	//----- nvinfo : EIATTR_KPARAM_INFO
	.align		4
.L_167:
        /*01f8*/ 	.byte	0x04, 0x17
        /*01fa*/ 	.short	(.L_169 - .L_168)
.L_168:
        /*01fc*/ 	.word	0x00000000
        /*0200*/ 	.short	0x0006
        /*0202*/ 	.short	0x0030
        /*0204*/ 	.byte	0x00, 0xf5, 0x21, 0x00


	//----- nvinfo : EIATTR_KPARAM_INFO
	.align		4
.L_169:
        /*0208*/ 	.byte	0x04, 0x17
        /*020a*/ 	.short	(.L_171 - .L_170)
.L_170:
        /*020c*/ 	.word	0x00000000
        /*0210*/ 	.short	0x0005
        /*0212*/ 	.short	0x0028
        /*0214*/ 	.byte	0x00, 0xf5, 0x21, 0x00


	//----- nvinfo : EIATTR_KPARAM_INFO
	.align		4
.L_171:
        /*0218*/ 	.byte	0x04, 0x17
        /*021a*/ 	.short	(.L_173 - .L_172)
.L_172:
        /*021c*/ 	.word	0x00000000
        /*0220*/ 	.short	0x0004
        /*0222*/ 	.short	0x0020
        /*0224*/ 	.byte	0x00, 0xf5, 0x21, 0x00


	//----- nvinfo : EIATTR_KPARAM_INFO
	.align		4
.L_173:
        /*0228*/ 	.byte	0x04, 0x17
        /*022a*/ 	.short	(.L_175 - .L_174)
.L_174:
        /*022c*/ 	.word	0x00000000
        /*0230*/ 	.short	0x0003
        /*0232*/ 	.short	0x0018
        /*0234*/ 	.byte	0x00, 0xf5, 0x21, 0x00


	//----- nvinfo : EIATTR_KPARAM_INFO
	.align		4
.L_175:
        /*0238*/ 	.byte	0x04, 0x17
        /*023a*/ 	.short	(.L_177 - .L_176)
.L_176:
        /*023c*/ 	.word	0x00000000
        /*0240*/ 	.short	0x0002
        /*0242*/ 	.short	0x0010
        /*0244*/ 	.byte	0x00, 0xf5, 0x21, 0x00


	//----- nvinfo : EIATTR_KPARAM_INFO
	.align		4
.L_177:
        /*0248*/ 	.byte	0x04, 0x17
        /*024a*/ 	.short	(.L_179 - .L_178)
.L_178:
        /*024c*/ 	.word	0x00000000
        /*0250*/ 	.short	0x0001
        /*0252*/ 	.short	0x0008
        /*0254*/ 	.byte	0x00, 0xf5, 0x21, 0x00


	//----- nvinfo : EIATTR_KPARAM_INFO
	.align		4
.L_179:
        /*0258*/ 	.byte	0x04, 0x17
        /*025a*/ 	.short	(.L_181 - .L_180)
.L_180:
        /*025c*/ 	.word	0x00000000
        /*0260*/ 	.short	0x0000
        /*0262*/ 	.short	0x0000
        /*0264*/ 	.byte	0x00, 0xf5, 0x21, 0x00


	//----- nvinfo : EIATTR_SPARSE_MMA_MASK
	.align		4
.L_181:
        /*0268*/ 	.byte	0x03, 0x50
        /*026a*/ 	.short	0x0000


	//----- nvinfo : EIATTR_MAXREG_COUNT
	.align		4
        /*026c*/ 	.byte	0x03, 0x1b
        /*026e*/ 	.short	0x00ff


	//----- nvinfo : EIATTR_MERCURY_ISA_VERSION
	.align		4
        /*0270*/ 	.byte	0x03, 0x5f
        /*0272*/ 	.short	0x0101


	//----- nvinfo : EIATTR_VRC_CTA_INIT_COUNT
	.align		4
        /*0274*/ 	.byte	0x02, 0x4a
	.zero		1
	.zero		1


	//----- nvinfo : EIATTR_EXIT_INSTR_OFFSETS
	.align		4
        /*0278*/ 	.byte	0x04, 0x1c
        /*027a*/ 	.short	(.L_183 - .L_182)


	//   ....[0]....
.L_182:
        /*027c*/ 	.word	0x000000c0


	//   ....[1]....
        /*0280*/ 	.word	0x0003b660


	//----- nvinfo : EIATTR_CRS_STACK_SIZE
	.align		4
.L_183:
        /*0284*/ 	.byte	0x04, 0x1e
        /*0286*/ 	.short	(.L_185 - .L_184)
.L_184:
        /*0288*/ 	.word	0x00000000


	//----- nvinfo : EIATTR_CBANK_PARAM_SIZE
	.align		4
.L_185:
        /*028c*/ 	.byte	0x03, 0x19
        /*028e*/ 	.short	0x0120


	//----- nvinfo : EIATTR_PARAM_CBANK
	.align		4
        /*0290*/ 	.byte	0x04, 0x0a
        /*0292*/ 	.short	(.L_187 - .L_186)
	.align		4
.L_186:
        /*0294*/ 	.word	index@(.nv.constant0.homog_kernel)
        /*0298*/ 	.short	0x0380
        /*029a*/ 	.short	0x0120


	//----- nvinfo : EIATTR_SW_WAR
	.align		4
.L_187:
        /*029c*/ 	.byte	0x04, 0x36
        /*029e*/ 	.short	(.L_189 - .L_188)
.L_188:
        /*02a0*/ 	.word	0x00000008
.L_189:


//--------------------- .nv.info.calsg1_kernel    --------------------------
	.section	.nv.info.calsg1_kernel,"",@"SHT_CUDA_INFO"
	.sectionflags	@""
	.align	4


	//----- nvinfo : EIATTR_CUDA_API_VERSION
	.align		4
        /*0000*/ 	.byte	0x04, 0x37
        /*0002*/ 	.short	(.L_191 - .L_190)
.L_190:
        /*0004*/ 	.word	0x00000082


	//----- nvinfo : EIATTR_KPARAM_INFO
	.align		4
.L_191:
        /*0008*/ 	.byte	0x04, 0x17
        /*000a*/ 	.short	(.L_193 - .L_192)
.L_192:
        /*000c*/ 	.word	0x00000000
        /*0010*/ 	.short	0x0025
        /*0012*/ 	.short	0x0110
        /*0014*/ 	.byte	0x00, 0xf5, 0x21, 0x00


	//----- nvinfo : EIATTR_KPARAM_INFO
	.align		4
.L_193:
        /*0018*/ 	.byte	0x04, 0x17
        /*001a*/ 	.short	(.L_195 - .L_194)
.L_194:
        /*001c*/ 	.word	0x00000000
        /*0020*/ 	.short	0x0024
        /*0022*/ 	.short	0x0108
        /*0024*/ 	.byte	0x00, 0xf5, 0x21, 0x00


	//----- nvinfo : EIATTR_KPARAM_INFO
	.align		4
.L_195:
        /*0028*/ 	.byte	0x04, 0x17
        /*002a*/ 	.short	(.L_197 - .L_196)
.L_196:
        /*002c*/ 	.word	0x00000000
        /*0030*/ 	.short	0x0023
        /*0032*/ 	.short	0x0100
        /*0034*/ 	.byte	0x00, 0xf5, 0x21, 0x00


	//----- nvinfo : EIATTR_KPARAM_INFO
	.align		4
.L_197:
        /*0038*/ 	.byte	0x04, 0x17
        /*003a*/ 	.short	(.L_199 - .L_198)
.L_198:
        /*003c*/ 	.word	0x00000000
        /*0040*/ 	.short	0x0022
        /*0042*/ 	.short	0x00f8
        /*0044*/ 	.byte	0x00, 0xf5, 0x21, 0x00


	//----- nvinfo : EIATTR_KPARAM_INFO
	.align		4
.L_199:
        /*0048*/ 	.byte	0x04, 0x17
        /*004a*/ 	.short	(.L_201 - .L_200)
.L_200:
        /*004c*/ 	.word	0x00000000
        /*0050*/ 	.short	0x0021
        /*0052*/ 	.short	0x00f0
        /*0054*/ 	.byte	0x00, 0xf5, 0x21, 0x00


	//----- nvinfo : EIATTR_KPARAM_INFO
	.align		4
.L_201:
        /*0058*/ 	.byte	0x04, 0x17
        /*005a*/ 	.short	(.L_203 - .L_202)
.L_202:
        /*005c*/ 	.word	0x00000000
        /*0060*/ 	.short	0x0020
        /*0062*/ 	.short	0x00ec
        /*0064*/ 	.byte	0x00, 0xf0, 0x11, 0x00


	//----- nvinfo : EIATTR_KPARAM_INFO
	.align		4
.L_203:
        /*0068*/ 	.byte	0x04, 0x17
        /*006a*/ 	.short	(.L_205 - .L_204)
.L_204:
        /*006c*/ 	.word	0x00000000
        /*0070*/ 	.short	0x001f
        /*0072*/ 	.short	0x00e8
        /*0074*/ 	.byte	0x00, 0xf0, 0x11, 0x00


	//----- nvinfo : EIATTR_KPARAM_INFO
	.align		4
.L_205:
        /*0078*/ 	.byte	0x04, 0x17
        /*007a*/ 	.short	(.L_207 - .L_206)
.L_206:
        /*007c*/ 	.word	0x00000000
        /*0080*/ 	.short	0x001e
        /*0082*/ 	.short	0x00e0
        /*0084*/ 	.byte	0x00, 0xf5, 0x21, 0x00


	//----- nvinfo : EIATTR_KPARAM_INFO
	.align		4
.L_207:
        /*0088*/ 	.byte	0x04, 0x17
        /*008a*/ 	.short	(.L_209 - .L_208)
.L_208:
        /*008c*/ 	.word	0x00000000
        /*0090*/ 	.short	0x001d
        /*0092*/ 	.short	0x00d8
        /*0094*/ 	.byte	0x00, 0xf5, 0x21, 0x00


	//----- nvinfo : EIATTR_KPARAM_INFO
	.align		4
.L_209:
        /*0098*/ 	.byte	0x04, 0x17
        /*009a*/ 	.short	(.L_211 - .L_210)
.L_210:
        /*009c*/ 	.word	0x00000000
        /*00a0*/ 	.short	0x001c
        /*00a2*/ 	.short	0x00d0
        /*00a4*/ 	.byte	0x00, 0xf5, 0x21, 0x00


	//----- nvinfo : EIATTR_KPARAM_INFO
	.align		4
.L_211:
        /*00a8*/ 	.byte	0x04, 0x17
        /*00aa*/ 	.short	(.L_213 - .L_212)
.L_212:
        /*00ac*/ 	.word	0x00000000
        /*00b0*/ 	.short	0x001b
        /*00b2*/ 	.short	0x00c8
        /*00b4*/ 	.byte	0x00, 0xf5, 0x21, 0x00


	//----- nvinfo : EIATTR_KPARAM_INFO
	.align		4
.L_213:
        /*00b8*/ 	.byte	0x04, 0x17
        /*00ba*/ 	.short	(.L_215 - .L_214)
.L_214:
        /*00bc*/ 	.word	0x00000000
        /*00c0*/ 	.short	0x001a
        /*00c2*/ 	.short	0x00c0
        /*00c4*/ 	.byte	0x00, 0xf5, 0x21, 0x00


	//----- nvinfo : EIATTR_KPARAM_INFO
	.align		4
.L_215:
        /*00c8*/ 	.byte	0x04, 0x17
        /*00ca*/ 	.short	(.L_217 - .L_216)
.L_216:
        /*00cc*/ 	.word	0x00000000
        /*00d0*/ 	.short	0x0019
        /*00d2*/ 	.short	0x00b8
        /*00d4*/ 	.byte	0x00, 0xf5, 0x21, 0x00


	//----- nvinfo : EIATTR_KPARAM_INFO
	.align		4
.L_217:
        /*00d8*/ 	.byte	0x04, 0x17
        /*00da*/ 	.short	(.L_219 - .L_218)
.L_218:
        /*00dc*/ 	.word	0x00000000
        /*00e0*/ 	.short	0x0018
        /*00e2*/ 	.short	0x00b0
        /*00e4*/ 	.byte	0x00, 0xf5, 0x21, 0x00


	//----- nvinfo : EIATTR_KPARAM_INFO
	.align		4
.L_219:
        /*00e8*/ 	.byte	0x04, 0x17
        /*00ea*/ 	.short	(.L_221 - .L_220)
.L_220:
        /*00ec*/ 	.word	0x00000000
        /*00f0*/ 	.short	0x0017
        /*00f2*/ 	.short	0x00a8
        /*00f4*/ 	.byte	0x00, 0xf5, 0x21, 0x00


	//----- nvinfo : EIATTR_KPARAM_INFO
	.align		4
.L_221:
        /*00f8*/ 	.byte	0x04, 0x17
        /*00fa*/ 	.short	(.L_223 - .L_222)
.L_222:
        /*00fc*/ 	.word	0x00000000
        /*0100*/ 	.short	0x0016
        /*0102*/ 	.short	0x00a0
        /*0104*/ 	.byte	0x00, 0xf5, 0x21, 0x00


	//----- nvinfo : EIATTR_KPARAM_INFO
	.align		4
.L_223:
        /*0108*/ 	.byte	0x04, 0x17
        /*010a*/ 	.short	(.L_225 - .L_224)
.L_224:
        /*010c*/ 	.word	0x00000000
        /*0110*/ 	.short	0x0015
        /*0112*/ 	.short	0x0098
        /*0114*/ 	.byte	0x00, 0xf5, 0x21, 0x00


	//----- nvinfo : EIATTR_KPARAM_INFO
	.align		4
.L_225:
        /*0118*/ 	.byte	0x04, 0x17
        /*011a*/ 	.short	(.L_227 - .L_226)
.L_226:
        /*011c*/ 	.word	0x00000000
        /*0120*/ 	.short	0x0014
        /*0122*/ 	.short	0x0090
        /*0124*/ 	.byte	0x00, 0xf5, 0x21, 0x00


	//----- nvinfo : EIATTR_KPARAM_INFO
	.align		4
.L_227:
        /*0128*/ 	.byte	0x04, 0x17
        /*012a*/ 	.short	(.L_229 - .L_228)
.L_228:
        /*012c*/ 	.word	0x00000000
        /*0130*/ 	.short	0x0013
        /*0132*/ 	.short	0x0088
        /*0134*/ 	.byte	0x00, 0xf5, 0x21, 0x00


	//----- nvinfo : EIATTR_KPARAM_INFO
	.align		4
.L_229:
        /*0138*/ 	.byte	0x04, 0x17
        /*013a*/ 	.short	(.L_231 - .L_230)
.L_230:
        /*013c*/ 	.word	0x00000000
        /*0140*/ 	.short	0x0012
        /*0142*/ 	.short	0x0080
        /*0144*/ 	.byte	0x00, 0xf5, 0x21, 0x00


	//----- nvinfo : EIATTR_KPARAM_INFO
	.align		4
.L_231:
        /*0148*/ 	.byte	0x04, 0x17
        /*014a*/ 	.short	(.L_233 - .L_232)
.L_232:
        /*014c*/ 	.word	0x00000000
        /*0150*/ 	.short	0x0011
        /*0152*/ 	.short	0x0078
        /*0154*/ 	.byte	0x00, 0xf0, 0x21, 0x00


	//----- nvinfo : EIATTR_KPARAM_INFO
	.align		4
.L_233:
        /*0158*/ 	.byte	0x04, 0x17
        /*015a*/ 	.short	(.L_235 - .L_234)
.L_234:
        /*015c*/ 	.word	0x00000000
        /*0160*/ 	.short	0x0010
        /*0162*/ 	.short	0x0074
        /*0164*/ 	.byte	0x00, 0xf0, 0x11, 0x00


	//----- nvinfo : EIATTR_KPARAM_INFO
	.align		4
.L_235:
        /*0168*/ 	.byte	0x04, 0x17
        /*016a*/ 	.short	(.L_237 - .L_236)
.L_236:
        /*016c*/ 	.word	0x00000000
        /*0170*/ 	.short	0x000f
        /*0172*/ 	.short	0x0070
        /*0174*/ 	.byte	0x00, 0xf0, 0x11, 0x00


	//----- nvinfo : EIATTR_KPARAM_INFO
	.align		4
.L_237:
        /*0178*/ 	.byte	0x04, 0x17
        /*017a*/ 	.short	(.L_239 - .L_238)
.L_238:
        /*017c*/ 	.word	0x00000000
        /*0180*/ 	.short	0x000e
        /*0182*/ 	.short	0x0068
        /*0184*/ 	.byte	0x00, 0xf5, 0x21, 0x00


	//----- nvinfo : EIATTR_KPARAM_INFO
	.align		4
.L_239:
        /*0188*/ 	.byte	0x04, 0x17
        /*018a*/ 	.short	(.L_241 - .L_240)
.L_240:
        /*018c*/ 	.word	0x00000000
        /*0190*/ 	.short	0x000d
        /*0192*/ 	.short	0x0060
        /*0194*/ 	.byte	0x00, 0xf5, 0x21, 0x00


	//----- nvinfo : EIATTR_KPARAM_INFO
	.align		4
.L_241:
        /*0198*/ 	.byte	0x04, 0x17
        /*019a*/ 	.short	(.L_243 - .L_242)
.L_242:
        /*019c*/ 	.word	0x00000000
        /*01a0*/ 	.short	0x000c
        /*01a2*/ 	.short	0x0058
        /*01a4*/ 	.byte	0x00, 0xf5, 0x21, 0x00


	//----- nvinfo : EIATTR_KPARAM_INFO
	.align		4
.L_243:
        /*01a8*/ 	.byte	0x04, 0x17
        /*01aa*/ 	.short	(.L_245 - .L_244)
.L_244:
        /*01ac*/ 	.word	0x00000000
        /*01b0*/ 	.short	0x000b
        /*01b2*/ 	.short	0x0050
        /*01b4*/ 	.byte	0x00, 0xf0, 0x21, 0x00


	//----- nvinfo : EIATTR_KPARAM_INFO
	.align		4
.L_245:
        /*01b8*/ 	.byte	0x04, 0x17
        /*01ba*/ 	.short	(.L_247 - .L_246)
.L_246:
        /*01bc*/ 	.word	0x00000000
        /*01c0*/ 	.short	0x000a
        /*01c2*/ 	.short	0x0048
        /*01c4*/ 	.byte	0x00, 0xf5, 0x21, 0x00


	//----- nvinfo : EIATTR_KPARAM_INFO
	.align		4
.L_247:
        /*01c8*/ 	.byte	0x04, 0x17
        /*01ca*/ 	.short	(.L_249 - .L_248)
.L_248:
        /*01cc*/ 	.word	0x00000000
        /*01d0*/ 	.short	0x0009
        /*01d2*/ 	.short	0x0040
        /*01d4*/ 	.byte	0x00, 0xf0, 0x21, 0x00


	//----- nvinfo : EIATTR_KPARAM_INFO
	.align		4
.L_249:
        /*01d8*/ 	.byte	0x04, 0x17
        /*01da*/ 	.short	(.L_251 - .L_250)
.L_250:
        /*01dc*/ 	.word	0x00000000
        /*01e0*/ 	.short	0x0008
        /*01e2*/ 	.short	0x0038
        /*01e4*/ 	.byte	0x00, 0xf5, 0x21, 0x00


	//----- nvinfo : EIATTR_KPARAM_INFO
	.align		4
.L_251:
        /*01e8*/ 	.byte	0x04, 0x17
        /*01ea*/ 	.short	(.L_253 - .L_252)
.L_252:
        /*01ec*/ 	.word	0x00000000
        /*01f0*/ 	.short	0x0007
        /*01f2*/ 	.short	0x0030
        /*01f4*/ 	.byte	0x00, 0xf5, 0x21, 0x00


	//----- nvinfo : EIATTR_KPARAM_INFO
	.align		4
.L_253:
        /*01f8*/ 	.byte	0x04, 0x17
        /*01fa*/ 	.short	(.L_255 - .L_254)
.L_254:
        /*01fc*/ 	.word	0x00000000
        /*0200*/ 	.short	0x0006
        /*0202*/ 	.short	0x0028
        /*0204*/ 	.byte	0x00, 0xf5, 0x21, 0x00


	//----- nvinfo : EIATTR_KPARAM_INFO
	.align		4
.L_255:
        /*0208*/ 	.byte	0x04, 0x17
        /*020a*/ 	.short	(.L_257 - .L_256)
.L_256:
        /*020c*/ 	.word	0x00000000
        /*0210*/ 	.short	0x0005
        /*0212*/ 	.short	0x0020
        /*0214*/ 	.byte	0x00, 0xf5, 0x21, 0x00


	//----- nvinfo : EIATTR_KPARAM_INFO
	.align		4
.L_257:
        /*0218*/ 	.byte	0x04, 0x17
        /*021a*/ 	.short	(.L_259 - .L_258)
.L_258:
        /*021c*/ 	.word	0x00000000
        /*0220*/ 	.short	0x0004
        /*0222*/ 	.short	0x0018
        /*0224*/ 	.byte	0x00, 0xf0, 0x11, 0x00


	//----- nvinfo : EIATTR_KPARAM_INFO
	.align		4
.L_259:
        /*0228*/ 	.byte	0x04, 0x17
        /*022a*/ 	.short	(.L_261 - .L_260)
.L_260:
        /*022c*/ 	.word	0x00000000
        /*0230*/ 	.short	0x0003
        /*0232*/ 	.short	0x0014
        /*0234*/ 	.byte	0x00, 0xf0, 0x11, 0x00


	//----- nvinfo : EIATTR_KPARAM_INFO
	.align		4
.L_261:
        /*0238*/ 	.byte	0x04, 0x17
        /*023a*/ 	.short	(.L_263 - .L_262)
.L_262:
        /*023c*/ 	.word	0x00000000
        /*0240*/ 	.short	0x0002
        /*0242*/ 	.short	0x0010
        /*0244*/ 	.byte	0x00, 0xf0, 0x11, 0x00


	//----- nvinfo : EIATTR_KPARAM_INFO
	.align		4
.L_263:
        /*0248*/ 	.byte	0x04, 0x17
        /*024a*/ 	.short	(.L_265 - .L_264)
.L_264:
        /*024c*/ 	.word	0x00000000
        /*0250*/ 	.short	0x0001
        /*0252*/ 	.short	0x0008
        /*0254*/ 	.byte	0x00, 0xf5, 0x21, 0x00


	//----- nvinfo : EIATTR_KPARAM_INFO
	.align		4
.L_265:
        /*0258*/ 	.byte	0x04, 0x17
        /*025a*/ 	.short	(.L_267 - .L_266)
.L_266:
        /*025c*/ 	.word	0x00000000
        /*0260*/ 	.short	0x0000
        /*0262*/ 	.short	0x0000
        /*0264*/ 	.byte	0x00, 0xf5, 0x21, 0x00


	//----- nvinfo : EIATTR_SPARSE_MMA_MASK
	.align		4
.L_267:
        /*0268*/ 	.byte	0x03, 0x50
        /*026a*/ 	.short	0x0000


	//----- nvinfo : EIATTR_MAXREG_COUNT
	.align		4
        /*026c*/ 	.byte	0x03, 0x1b
        /*026e*/ 	.short	0x00ff


	//----- nvinfo : EIATTR_MERCURY_ISA_VERSION
	.align		4
        /*0270*/ 	.byte	0x03, 0x5f
        /*0272*/ 	.short	0x0101


	//----- nvinfo : EIATTR_VRC_CTA_INIT_COUNT
	.align		4
        /*0274*/ 	.byte	0x02, 0x4a
	.zero		1
	.zero		1


	//----- nvinfo : EIATTR_EXIT_INSTR_OFFSETS
	.align		4
        /*0278*/ 	.byte	0x04, 0x1c
        /*027a*/ 	.short	(.L_269 - .L_268)


	//   ....[0]....
.L_268:
        /*027c*/ 	.word	0x000000c0


	//   ....[1]....
        /*0280*/ 	.word	0x00029310


	//----- nvinfo : EIATTR_CRS_STACK_SIZE
	.align		4
.L_269:
        /*0284*/ 	.byte	0x04, 0x1e
        /*0286*/ 	.short	(.L_271 - .L_270)
.L_270:
        /*0288*/ 	.word	0x00000000


	//----- nvinfo : EIATTR_CBANK_PARAM_SIZE
	.align		4
.L_271:
        /*028c*/ 	.byte	0x03, 0x19
        /*028e*/ 	.short	0x0118


	//----- nvinfo : EIATTR_PARAM_CBANK
	.align		4
        /*0290*/ 	.byte	0x04, 0x0a
        /*0292*/ 	.short	(.L_273 - .L_272)
	.align		4
.L_272:
        /*0294*/ 	.word	index@(.nv.constant0.calsg1_kernel)
        /*0298*/ 	.short	0x0380
        /*029a*/ 	.short	0x0118


	//----- nvinfo : EIATTR_SW_WAR
	.align		4
.L_273:
        /*029c*/ 	.byte	0x04, 0x36
        /*029e*/ 	.short	(.L_275 - .L_274)
.L_274:
        /*02a0*/ 	.word	0x00000008
.L_275:


//--------------------- .nv.callgraph             --------------------------
	.section	.nv.callgraph,"",@"SHT_CUDA_CALLGRAPH"
	.align	4
	.sectionentsize	8
	.align		4
        /*0000*/ 	.word	0x00000000
	.align		4
        /*0004*/ 	.word	0xffffffff
	.align		4
        /*0008*/ 	.word	0x00000000
	.align		4
        /*000c*/ 	.word	0xfffffffe
	.align		4
        /*0010*/ 	.word	0x00000000
	.align		4
        /*0014*/ 	.word	0xfffffffd
	.align		4
        /*0018*/ 	.word	0x00000000
	.align		4
        /*001c*/ 	.word	0xfffffffc


//--------------------- .text.escpr_kernel        --------------------------
	.section	.text.escpr_kernel,"ax",@progbits
	.align	128
        .global         escpr_kernel
        .type           escpr_kernel,@function
        .size           escpr_kernel,(.L_x_4453 - escpr_kernel)
        .other          escpr_kernel,@"STO_CUDA_ENTRY STV_DEFAULT"
escpr_kernel:
.text.escpr_kernel:
[----:B------:R-:W-:Y:S01]  /*0000*/  LDC R1, c[0x0][0x37c] ;  /* 0x0000df00ff017b82 */ /* 0x000fe20000000800 */
[----:B------:R-:W0:Y:S07]  /*0010*/  S2R R3, SR_TID.X ;  /* 0x0000000000037919 */ /* 0x000e2e0000002100 */
[----:B------:R-:W0:Y:S01]  /*0020*/  S2UR UR4, SR_CTAID.X ;  /* 0x00000000000479c3 */ /* 0x000e220000002500 */
[----:B------:R-:W1:Y:S01]  /*0030*/  LDCU UR6, c[0x0][0x3b8] ;  /* 0x00007700ff0677ac */ /* 0x000e620008000800 */
[----:B------:R-:W2:Y:S01]  /*0040*/  S2R R5, SR_TID.Y ;  /* 0x0000000000057919 */ /* 0x000ea20000002200 */
[----:B------:R-:W3:Y:S05]  /*0050*/  LDCU UR7, c[0x0][0x3b4] ;  /* 0x00007680ff0777ac */ /* 0x000eea0008000800 */
[----:B------:R-:W0:Y:S08]  /*0060*/  LDC R4, c[0x0][0x360] ;  /* 0x0000d800ff047b82 */ /* 0x000e300000000800 */
[----:B------:R-:W2:Y:S08]  /*0070*/  S2UR UR5, SR_CTAID.Y ;  /* 0x00000000000579c3 */ /* 0x000eb00000002600 */
[----:B------:R-:W2:Y:S01]  /*0080*/  LDC R0, c[0x0][0x364] ;  /* 0x0000d900ff007b82 */ /* 0x000ea20000000800 */
[----:B0-----:R-:W-:-:S05]  /*0090*/  IMAD R4, R4, UR4, R3 ;  /* 0x0000000404047c24 */ /* 0x001fca000f8e0203 */
[----:B-1----:R-:W-:Y:S01]  /*00a0*/  ISETP.GE.AND P0, PT, R4, UR6, PT ;  /* 0x0000000604007c0c */ /* 0x002fe2000bf06270 */
[----:B--2---:R-:W-:-:S05]  /*00b0*/  IMAD R3, R0, UR5, R5 ;  /* 0x0000000500037c24 */ /* 0x004fca000f8e0205 */
[----:B---3--:R-:W-:-:S13]  /*00c0*/  ISETP.GE.OR P0, PT, R3, UR7, P0 ;  /* 0x0000000703007c0c */ /* 0x008fda0008706670 */
[----:B------:R-:W-:Y:S05]  /*00d0*/  @P0 EXIT ;  /* 0x000000000000094d */ /* 0x000fea0003800000 */
[----:B------:R-:W0:Y:S01]  /*00e0*/  LDCU UR4, c[0x0][0x3b0] ;  /* 0x00007600ff0477ac */ /* 0x000e220008000800 */
[----:B------:R-:W1:Y:S01]  /*00f0*/  LDC.64 R24, c[0x0][0x3a0] ;  /* 0x0000e800ff187b82 */ /* 0x000e620000000a00 */
[----:B------:R-:W-:Y:S01]  /*0100*/  IMAD R5, R3, 0x46, R4 ;  /* 0x0000004603057824 */ /* 0x000fe200078e0204 */
[----:B------:R-:W2:Y:S01]  /*0110*/  LDCU.64 UR14, c[0x0][0x358] ;  /* 0x00006b00ff0e77ac */ /* 0x000ea20008000a00 */
[----:B0-----:R-:W-:Y:S02]  /*0120*/  UISETP.GT.AND UP0, UPT, UR4, URZ, UPT ;  /* 0x000000ff0400728c */ /* 0x001fe4000bf04270 */
[----:B-1----:R-:W-:-:S07]  /*0130*/  IMAD.WIDE R24, R5, 0x8, R24 ;  /* 0x0000000805187825 */ /* 0x002fce00078e0218 */
[----:B--2---:R-:W-:Y:S05]  /*0140*/  BRA.U UP0, `(.L_x_0) ;  /* 0x0000000100187547 */ /* 0x004fea000b800000 */
[----:B------:R-:W0:Y:S01]  /*0150*/  LDC.64 R26, c[0x0][0x388] ;  /* 0x0000e200ff1a7b82 */ /* 0x000e220000000a00 */
[----:B------:R-:W5:Y:S01]  /*0160*/  LDG.E.64 R24, desc[UR14][R24.64] ;  /* 0x0000000e18187981 */ /* 0x000f62000c1e1b00 */
[----:B0-----:R-:W-:-:S06]  /*0170*/  IMAD.WIDE.U32 R26, R3, 0x8, R26 ;  /* 0x00000008031a7825 */ /* 0x001fcc00078e001a */
[----:B------:R-:W5:Y:S01]  /*0180*/  LDG.E.64 R26, desc[UR14][R26.64] ;  /* 0x0000000e1a1a7981 */ /* 0x000f62000c1e1b00 */
[----:B------:R-:W-:Y:S01]  /*0190*/  CS2R R46, SRZ ;  /* 0x00000000002e7805 */ /* 0x000fe2000001ff00 */
[----:B------:R-:W-:Y:S06]  /*01a0*/  BRA `(.L_x_1) ;  /* 0x0000029c00e07947 */ /* 0x000fec0003800000 */
.L_x_0:
[----:B------:R-:W0:Y:S01]  /*01b0*/  LDC.64 R6, c[0x0][0x388] ;  /* 0x0000e200ff067b82 */ /* 0x000e220000000a00 */
[----:B------:R-:W-:Y:S02]  /*01c0*/  IMAD.MOV.U32 R8, RZ, RZ, 0x652b82fe ;  /* 0x652b82feff087424 */ /* 0x000fe400078e00ff */
[----:B------:R-:W-:Y:S02]  /*01d0*/  IMAD.MOV.U32 R9, RZ, RZ, 0x3ff71547 ;  /* 0x3ff71547ff097424 */ /* 0x000fe400078e00ff */
[----:B0-----:R-:W-:-:S06]  /*01e0*/  IMAD.WIDE.U32 R26, R3, 0x8, R6 ;  /* 0x00000008031a7825 */ /* 0x001fcc00078e0006 */
[----:B------:R-:W5:Y:S01]  /*01f0*/  LDG.E.64 R26, desc[UR14][R26.64] ;  /* 0x0000000e1a1a7981 */ /* 0x000f62000c1e1b00 */
[----:B------:R-:W-:Y:S01]  /*0200*/  IMAD.MOV.U32 R6, RZ, RZ, 0x0 ;  /* 0x00000000ff067424 */ /* 0x000fe200078e00ff */
[----:B------:R-:W-:Y:S01]  /*0210*/  UMOV UR6, 0x3b39803f ;  /* 0x3b39803f00067882 */ /* 0x000fe20000000000 */
[----:B------:R-:W-:Y:S01]  /*0220*/  IMAD.MOV.U32 R7, RZ, RZ, 0x40140000 ;  /* 0x40140000ff077424 */ /* 0x000fe200078e00ff */
[----:B------:R-:W-:Y:S01]  /*0230*/  UMOV UR7, 0x3c7abc9e ;  /* 0x3c7abc9e00077882 */ /* 0x000fe20000000000 */
[----:B------:R-:W-:Y:S01]  /*0240*/  IMAD.MOV.U32 R18, RZ, RZ, -0x105c611 ;  /* 0xfefa39efff127424 */ /* 0x000fe200078e00ff */
[----:B------:R-:W-:Y:S01]  /*0250*/  UMOV UR4, 0x6acd15b6 ;  /* 0x6acd15b600047882 */ /* 0x000fe20000000000 */
[----:B------:R-:W-:Y:S01]  /*0260*/  IMAD.MOV.U32 R19, RZ, RZ, 0x3fe62e42 ;  /* 0x3fe62e42ff137424 */ /* 0x000fe200078e00ff */
[----:B------:R-:W-:Y:S01]  /*0270*/  UMOV UR5, 0x3e21f407 ;  /* 0x3e21f40700057882 */ /* 0x000fe20000000000 */
[----:B------:R-:W-:Y:S01]  /*0280*/  DFMA R8, R6, R8, 6.75539944105574400000e+15 ;  /* 0x433800000608742b */ /* 0x000fe20000000008 */
[----:B------:R-:W-:Y:S01]  /*0290*/  UMOV UR10, 0x55555557 ;  /* 0x55555557000a7882 */ /* 0x000fe20000000000 */
[----:B------:R-:W-:Y:S01]  /*02a0*/  UMOV UR11, 0x3fc55555 ;  /* 0x3fc55555000b7882 */ /* 0x000fe20000000000 */
[----:B------:R-:W-:-:S02]  /*02b0*/  IMAD.MOV.U32 R10, RZ, RZ, RZ ;  /* 0x000000ffff0a7224 */ /* 0x000fc400078e00ff */
[----:B------:R-:W-:Y:S02]  /*02c0*/  IMAD.MOV.U32 R16, RZ, RZ, 0x7 ;  /* 0x00000007ff107424 */ /* 0x000fe400078e00ff */
[----:B------:R-:W-:Y:S02]  /*02d0*/  IMAD.MOV.U32 R17, RZ, RZ, 0x43380000 ;  /* 0x43380000ff117424 */ /* 0x000fe400078e00ff */
[----:B------:R-:W-:Y:S01]  /*02e0*/  IMAD.MOV.U32 R44, RZ, RZ, 0x0 ;  /* 0x00000000ff2c7424 */ /* 0x000fe200078e00ff */
[----:B------:R-:W-:Y:S01]  /*02f0*/  R2UR UR8, R8 ;  /* 0x00000000080872ca */ /* 0x000fe200000e0000 */
[----:B------:R-:W-:Y:S01]  /*0300*/  IMAD.MOV.U32 R45, RZ, RZ, 0x3ff00000 ;  /* 0x3ff00000ff2d7424 */ /* 0x000fe200078e00ff */
[----:B------:R-:W-:-:S11]  /*0310*/  R2UR UR9, R9 ;  /* 0x00000000090972ca */ /* 0x000fd600000e0000 */
[----:B------:R-:W-:Y:S02]  /*0320*/  MOV R14, UR8 ;  /* 0x00000008000e7c02 */ /* 0x000fe40008000f00 */
[----:B------:R-:W-:-:S06]  /*0330*/  IMAD.U32 R15, RZ, RZ, UR9 ;  /* 0x00000009ff0f7e24 */ /* 0x000fcc000f8e00ff */
[----:B------:R-:W-:-:S08]  /*0340*/  DADD R14, R14, -6.75539944105574400000e+15 ;  /* 0xc33800000e0e7429 */ /* 0x000fd00000000000 */
[----:B------:R-:W-:-:S08]  /*0350*/  DFMA R6, R14, -R18, R6 ;  /* 0x800000120e06722b */ /* 0x000fd00000000006 */
[----:B------:R-:W-:Y:S01]  /*0360*/  DFMA R14, R14, -UR6, R6 ;  /* 0x800000060e0e7c2b */ /* 0x000fe20008000006 */
[----:B------:R-:W-:Y:S01]  /*0370*/  IMAD.MOV.U32 R6, RZ, RZ, -0x7142ec33 ;  /* 0x8ebd13cdff067424 */ /* 0x000fe200078e00ff */
[----:B------:R-:W-:-:S06]  /*0380*/  MOV R7, 0x3e5af86d ;  /* 0x3e5af86d00077802 */ /* 0x000fcc0000000f00 */
[----:B------:R-:W-:Y:S01]  /*0390*/  DFMA R6, R14, UR4, R6 ;  /* 0x000000040e067c2b */ /* 0x000fe20008000006 */
[----:B------:R-:W-:Y:S01]  /*03a0*/  UMOV UR4, 0x92ba033d ;  /* 0x92ba033d00047882 */ /* 0x000fe20000000000 */
[----:B------:R-:W-:-:S06]  /*03b0*/  UMOV UR5, 0x3e927e50 ;  /* 0x3e927e5000057882 */ /* 0x000fcc0000000000 */
[----:B------:R-:W-:Y:S01]  /*03c0*/  DFMA R6, R14, R6, UR4 ;  /* 0x000000040e067e2b */ /* 0x000fe20008000006 */
        /* <DEDUP_REMOVED lines=18> */
[----:B------:R-:W-:Y:S01]  /*04f0*/  UIADD3 UR4, UPT, UPT, UR8, -0x1, URZ ;  /* 0xffffffff08047890 */ /* 0x000fe2000fffe0ff */
[----:B------:R-:W-:-:S03]  /*0500*/  UMOV UR5, 0x43380000 ;  /* 0x4338000000057882 */ /* 0x000fc60000000000 */
[----:B------:R-:W-:Y:S02]  /*0510*/  UISETP.NE.AND UP0, UPT, UR4, 0x400, UPT ;  /* 0x000004000400788c */ /* 0x000fe4000bf05270 */
[----:B------:R-:W-:Y:S01]  /*0520*/  ULEA UR4, UR4, 0x3ff00000, 0x14 ;  /* 0x3ff0000004047891 */ /* 0x000fe2000f8ea0ff */
[----:B------:R-:W-:-:S03]  /*0530*/  DFMA R6, R14, R6, UR10 ;  /* 0x0000000a0e067e2b */ /* 0x000fc60008000006 */
[----:B------:R-:W-:Y:S01]  /*0540*/  USEL UR4, UR4, 0x7fe00000, UP0 ;  /* 0x7fe0000004047887 */ /* 0x000fe20008000000 */
[----:B------:R-:W-:-:S04]  /*0550*/  PLOP3.LUT P0, PT, PT, PT, UP0, 0x80, 0x8 ;  /* 0x000000000008781c */ /* 0x000fc80003f0f008 */
[----:B------:R-:W-:Y:S01]  /*0560*/  DFMA R6, R14, R6, 0.5 ;  /* 0x3fe000000e06742b */ /* 0x000fe20000000006 */
[----:B------:R-:W-:Y:S01]  /*0570*/  IMAD.U32 R11, RZ, RZ, UR4 ;  /* 0x00000004ff0b7e24 */ /* 0x000fe2000f8e00ff */
[----:B------:R-:W-:-:S05]  /*0580*/  UMOV UR4, 0x0 ;  /* 0x0000000000047882 */ /* 0x000fca0000000000 */
[----:B------:R-:W-:Y:S02]  /*0590*/  DADD R12, R10, -0.5 ;  /* 0xbfe000000a0c7429 */ /* 0x000fe40000000000 */
[----:B------:R-:W-:-:S08]  /*05a0*/  DMUL R6, R14, R6 ;  /* 0x000000060e067228 */ /* 0x000fd00000000000 */
[----:B------:R-:W-:Y:S02]  /*05b0*/  DFMA R8, R14, R6, R14 ;  /* 0x000000060e08722b */ /* 0x000fe4000000000e */
[----:B------:R-:W-:Y:S01]  /*05c0*/  DADD R6, R16, -UR4 ;  /* 0x8000000410067e29 */ /* 0x000fe20008000000 */
[----:B------:R-:W-:Y:S01]  /*05d0*/  UMOV UR4, 0x69ce2bdf ;  /* 0x69ce2bdf00047882 */ /* 0x000fe20000000000 */
[----:B------:R-:W-:-:S04]  /*05e0*/  UMOV UR5, 0x3e5ade15 ;  /* 0x3e5ade1500057882 */ /* 0x000fc80000000000 */
[----:B------:R-:W-:Y:S02]  /*05f0*/  DFMA R12, R8, R10, R12 ;  /* 0x0000000a080c722b */ /* 0x000fe4000000000c */
[----:B------:R-:W-:-:S06]  /*0600*/  DFMA R8, R6, -R18, 5 ;  /* 0x401400000608742b */ /* 0x000fcc0000000812 */
[----:B------:R-:W-:Y:S02]  /*0610*/  DADD R10, R12, R12 ;  /* 0x000000000c0a7229 */ /* 0x000fe4000000000c */
[----:B------:R-:W-:Y:S01]  /*0620*/  DFMA R8, R6, -UR6, R8 ;  /* 0x8000000606087c2b */ /* 0x000fe20008000008 */
[----:B------:R-:W-:Y:S01]  /*0630*/  MOV R6, 0xfca213ea ;  /* 0xfca213ea00067802 */ /* 0x000fe20000000f00 */
[----:B------:R-:W-:-:S06]  /*0640*/  IMAD.MOV.U32 R7, RZ, RZ, 0x3e928af3 ;  /* 0x3e928af3ff077424 */ /* 0x000fcc00078e00ff */
[----:B------:R-:W-:Y:S01]  /*0650*/  FSEL R12, R10, R12, !P0 ;  /* 0x0000000c0a0c7208 */ /* 0x000fe20004000000 */
[----:B------:R-:W-:Y:S01]  /*0660*/  DFMA R6, R8, UR4, R6 ;  /* 0x0000000408067c2b */ /* 0x000fe20008000006 */
[----:B------:R-:W-:Y:S01]  /*0670*/  FSEL R13, R11, R13, !P0 ;  /* 0x0000000d0b0d7208 */ /* 0x000fe20004000000 */
[----:B------:R-:W-:Y:S01]  /*0680*/  UMOV UR4, 0x62401315 ;  /* 0x6240131500047882 */ /* 0x000fe20000000000 */
[----:B------:R-:W-:Y:S01]  /*0690*/  UMOV UR5, 0x3ec71dee ;  /* 0x3ec71dee00057882 */ /* 0x000fe20000000000 */
[----:B------:R-:W-:Y:S01]  /*06a0*/  IMAD.MOV.U32 R10, RZ, RZ, 0x1 ;  /* 0x00000001ff0a7424 */ /* 0x000fe200078e00ff */
[----:B------:R-:W-:Y:S02]  /*06b0*/  FSETP.GEU.AND P1, PT, |R13|, 6.5827683646048100446e-37, PT ;  /* 0x036000000d00780b */ /* 0x000fe40003f2e200 */
[----:B------:R-:W-:Y:S02]  /*06c0*/  DFMA R44, R12, 2, R44 ;  /* 0x400000000c2c782b */ /* 0x000fe4000000002c */
[----:B------:R-:W-:Y:S01]  /*06d0*/  DFMA R6, R8, R6, UR4 ;  /* 0x0000000408067e2b */ /* 0x000fe20008000006 */
[----:B------:R-:W-:Y:S01]  /*06e0*/  UMOV UR4, 0x7c89eb71 ;  /* 0x7c89eb7100047882 */ /* 0x000fe20000000000 */
[----:B------:R-:W-:-:S02]  /*06f0*/  UMOV UR5, 0x3efa0199 ;  /* 0x3efa019900057882 */ /* 0x000fc40000000000 */
[----:B------:R-:W0:Y:S04]  /*0700*/  MUFU.RCP64H R11, R45 ;  /* 0x0000002d000b7308 */ /* 0x000e280000001800 */
[----:B------:R-:W-:Y:S01]  /*0710*/  DFMA R6, R8, R6, UR4 ;  /* 0x0000000408067e2b */ /* 0x000fe20008000006 */
[----:B------:R-:W-:Y:S01]  /*0720*/  UMOV UR4, 0x14761f65 ;  /* 0x14761f6500047882 */ /* 0x000fe20000000000 */
[----:B------:R-:W-:-:S06]  /*0730*/  UMOV UR5, 0x3f2a01a0 ;  /* 0x3f2a01a000057882 */ /* 0x000fcc0000000000 */
[----:B------:R-:W-:Y:S01]  /*0740*/  DFMA R6, R8, R6, UR4 ;  /* 0x0000000408067e2b */ /* 0x000fe20008000006 */
[----:B------:R-:W-:Y:S01]  /*0750*/  UMOV UR4, 0x1852b7af ;  /* 0x1852b7af00047882 */ /* 0x000fe20000000000 */
[----:B------:R-:W-:Y:S01]  /*0760*/  UMOV UR5, 0x3f56c16c ;  /* 0x3f56c16c00057882 */ /* 0x000fe20000000000 */
[----:B0-----:R-:W-:-:S05]  /*0770*/  DFMA R16, -R44, R10, 1 ;  /* 0x3ff000002c10742b */ /* 0x001fca000000010a */
[----:B------:R-:W-:Y:S01]  /*0780*/  DFMA R6, R8, R6, UR4 ;  /* 0x0000000408067e2b */ /* 0x000fe20008000006 */
[----:B------:R-:W-:Y:S01]  /*0790*/  UMOV UR4, 0x11122322 ;  /* 0x1112232200047882 */ /* 0x000fe20000000000 */
[----:B------:R-:W-:Y:S01]  /*07a0*/  UMOV UR5, 0x3f811111 ;  /* 0x3f81111100057882 */ /* 0x000fe20000000000 */
[----:B------:R-:W-:-:S05]  /*07b0*/  DFMA R16, R16, R16, R16 ;  /* 0x000000101010722b */ /* 0x000fca0000000010 */
[----:B------:R-:W-:Y:S01]  /*07c0*/  DFMA R6, R8, R6, UR4 ;  /* 0x0000000408067e2b */ /* 0x000fe20008000006 */
[----:B------:R-:W-:Y:S01]  /*07d0*/  UMOV UR4, 0x555502a1 ;  /* 0x555502a100047882 */ /* 0x000fe20000000000 */
[----:B------:R-:W-:Y:S01]  /*07e0*/  UMOV UR5, 0x3fa55555 ;  /* 0x3fa5555500057882 */ /* 0x000fe20000000000 */
[----:B------:R-:W-:-:S05]  /*07f0*/  DFMA R16, R10, R16, R10 ;  /* 0x000000100a10722b */ /* 0x000fca000000000a */
[----:B------:R-:W-:Y:S01]  /*0800*/  DFMA R6, R8, R6, UR4 ;  /* 0x0000000408067e2b */ /* 0x000fe20008000006 */
[----:B------:R-:W-:Y:S01]  /*0810*/  UMOV UR4, 0x55555511 ;  /* 0x5555551100047882 */ /* 0x000fe20000000000 */
[----:B------:R-:W-:Y:S01]  /*0820*/  UMOV UR5, 0x3fc55555 ;  /* 0x3fc5555500057882 */ /* 0x000fe20000000000 */
[----:B------:R-:W-:-:S05]  /*0830*/  DFMA R10, -R44, R16, 1 ;  /* 0x3ff000002c0a742b */ /* 0x000fca0000000110 */
[----:B------:R-:W-:Y:S01]  /*0840*/  DFMA R6, R8, R6, UR4 ;  /* 0x0000000408067e2b */ /* 0x000fe20008000006 */
[----:B------:R-:W-:Y:S01]  /*0850*/  UMOV UR4, 0xb ;  /* 0x0000000b00047882 */ /* 0x000fe20000000000 */
[----:B------:R-:W-:Y:S01]  /*0860*/  UMOV UR5, 0x3fe00000 ;  /* 0x3fe0000000057882 */ /* 0x000fe20000000000 */
[----:B------:R-:W-:-:S05]  /*0870*/  DFMA R10, R16, R10, R16 ;  /* 0x0000000a100a722b */ /* 0x000fca0000000010 */
[----:B------:R-:W-:Y:S01]  /*0880*/  DFMA R6, R8, R6, UR4 ;  /* 0x0000000408067e2b */ /* 0x000fe20008000006 */
[----:B------:R-:W-:Y:S02]  /*0890*/  UMOV UR4, URZ ;  /* 0x000000ff00047c82 */ /* 0x000fe40008000000 */
[----:B------:R-:W-:-:S05]  /*08a0*/  DMUL R48, R12, R10 ;  /* 0x0000000a0c307228 */ /* 0x000fca0000000000 */
[----:B------:R-:W-:-:S03]  /*08b0*/  DFMA R6, R8, R6, 1 ;  /* 0x3ff000000806742b */ /* 0x000fc60000000006 */
[----:B------:R-:W-:-:S05]  /*08c0*/  DFMA R16, -R44, R48, R12 ;  /* 0x000000302c10722b */ /* 0x000fca000000010c */
[----:B------:R-:W-:-:S03]  /*08d0*/  DFMA R6, R8, R6, 1 ;  /* 0x3ff000000806742b */ /* 0x000fc60000000006 */
[----:B------:R-:W-:-:S07]  /*08e0*/  DFMA R48, R10, R16, R48 ;  /* 0x000000100a30722b */ /* 0x000fce0000000030 */
[----:B------:R-:W-:Y:S02]  /*08f0*/  R2UR UR7, R7 ;  /* 0x00000000070772ca */ /* 0x000fe400000e0000 */
[----:B------:R-:W-:Y:S01]  /*0900*/  R2UR UR6, R6 ;  /* 0x00000000060672ca */ /* 0x000fe200000e0000 */
[----:B------:R-:W-:-:S05]  /*0910*/  FFMA R0, RZ, R45, R49 ;  /* 0x0000002dff007223 */ /* 0x000fca0000000031 */
[----:B------:R-:W-:-:S05]  /*0920*/  FSETP.GT.AND P0, PT, |R0|, 1.469367938527859385e-39, PT ;  /* 0x001000000000780b */ /* 0x000fca0003f04200 */
[----:B------:R-:W-:-:S08]  /*0930*/  UIADD3 UR7, UPT, UPT, UR7, 0x700000, URZ ;  /* 0x0070000007077890 */ /* 0x000fd0000fffe0ff */
[----:B------:R-:W-:Y:S05]  /*0940*/  @P0 BRA P1, `(.L_x_2) ;  /* 0x0000000000100947 */ /* 0x000fea0000800000 */
[----:B------:R-:W-:Y:S01]  /*0950*/  MOV R46, R12 ;  /* 0x0000000c002e7202 */ /* 0x000fe20000000f00 */
[----:B------:R-:W-:Y:S01]  /*0960*/  IMAD.MOV.U32 R47, RZ, RZ, R13 ;  /* 0x000000ffff2f7224 */ /* 0x000fe200078e000d */
[----:B------:R-:W-:-:S07]  /*0970*/  MOV R6, 0x990 ;  /* 0x0000099000067802 */ /* 0x000fce0000000f00 */
[----:B-----5:R-:W-:Y:S05]  /*0980*/  CALL.REL.NOINC `($__internal_1_$__cuda_sm20_div_rn_f64_full) ;  /* 0x0000029c00647944 */ /* 0x020fea0003c00000 */
.L_x_2:
[----:B------:R-:W5:Y:S01]  /*0990*/  LDG.E.64 R24, desc[UR14][R24.64] ;  /* 0x0000000e18187981 */ /* 0x000f62000c1e1b00 */
[----:B------:R-:W-:Y:S01]  /*09a0*/  IMAD.MOV.U32 R6, RZ, RZ, -0x35dec16 ;  /* 0xfca213eaff067424 */ /* 0x000fe200078e00ff */
[----:B------:R-:W-:Y:S01]  /*09b0*/  UMOV UR10, 0x69ce2bdf ;  /* 0x69ce2bdf000a7882 */ /* 0x000fe20000000000 */
[----:B------:R-:W-:Y:S01]  /*09c0*/  IMAD.MOV.U32 R7, RZ, RZ, 0x3e928af3 ;  /* 0x3e928af3ff077424 */ /* 0x000fe200078e00ff */
[----:B------:R-:W-:Y:S01]  /*09d0*/  UMOV UR11, 0x3e5ade15 ;  /* 0x3e5ade15000b7882 */ /* 0x000fe20000000000 */
[----:B------:R-:W-:Y:S01]  /*09e0*/  IMAD.MOV.U32 R8, RZ, RZ, -0x105c611 ;  /* 0xfefa39efff087424 */ /* 0x000fe200078e00ff */
[----:B------:R-:W-:Y:S01]  /*09f0*/  MOV R9, 0x3fe62e42 ;  /* 0x3fe62e4200097802 */ /* 0x000fe20000000f00 */
[----:B------:R-:W-:Y:S01]  /*0a00*/  IMAD.MOV.U32 R28, RZ, RZ, 0x0 ;  /* 0x00000000ff1c7424 */ /* 0x000fe200078e00ff */
[----:B------:R-:W-:Y:S01]  /*0a10*/  UMOV UR12, 0x5 ;  /* 0x00000005000c7882 */ /* 0x000fe20000000000 */
[----:B------:R-:W-:Y:S01]  /*0a20*/  DFMA R6, R14, UR10, R6 ;  /* 0x0000000a0e067c2b */ /* 0x000fe20008000006 */
[----:B------:R-:W-:Y:S01]  /*0a30*/  UMOV UR10, 0x62401315 ;  /* 0x62401315000a7882 */ /* 0x000fe20000000000 */
[----:B------:R-:W-:Y:S01]  /*0a40*/  UMOV UR11, 0x3ec71dee ;  /* 0x3ec71dee000b7882 */ /* 0x000fe20000000000 */
[----:B------:R-:W-:Y:S01]  /*0a50*/  IMAD.MOV.U32 R29, RZ, RZ, 0x402c0000 ;  /* 0x402c0000ff1d7424 */ /* 0x000fe200078e00ff */
[----:B------:R-:W-:Y:S01]  /*0a60*/  UMOV UR13, 0x3fe00000 ;  /* 0x3fe00000000d7882 */ /* 0x000fe20000000000 */
[----:B------:R-:W0:Y:S01]  /*0a70*/  LDCU UR5, c[0x0][0x3bc] ;  /* 0x00007780ff0577ac */ /* 0x000e220008000800 */
[----:B------:R-:W-:Y:S01]  /*0a80*/  DADD R30, R12, R48 ;  /* 0x000000000c1e7229 */ /* 0x000fe20000000030 */
[----:B------:R-:W-:Y:S01]  /*0a90*/  CS2R R38, SRZ ;  /* 0x0000000000267805 */ /* 0x000fe2000001ff00 */
[----:B------:R-:W-:Y:S01]  /*0aa0*/  DFMA R6, R14, R6, UR10 ;  /* 0x0000000a0e067e2b */ /* 0x000fe20008000006 */
[----:B------:R-:W-:Y:S01]  /*0ab0*/  UMOV UR10, 0x7c89eb71 ;  /* 0x7c89eb71000a7882 */ /* 0x000fe20000000000 */
[----:B------:R-:W-:Y:S01]  /*0ac0*/  UMOV UR11, 0x3efa0199 ;  /* 0x3efa0199000b7882 */ /* 0x000fe20000000000 */
[----:B------:R-:W-:Y:S01]  /*0ad0*/  DFMA R28, -R8, R28, 10 ;  /* 0x40240000081c742b */ /* 0x000fe2000000011c */
[----:B------:R-:W-:-:S02]  /*0ae0*/  IMAD.MOV.U32 R8, RZ, RZ, -0x7649667 ;  /* 0xf89b6999ff087424 */ /* 0x000fc400078e00ff */
[----:B------:R-:W-:Y:S01]  /*0af0*/  DMUL R30, |R30|, 0.5 ;  /* 0x3fe000001e1e7828 */ /* 0x000fe20000000200 */
[----:B------:R-:W-:Y:S01]  /*0b00*/  IMAD.MOV.U32 R9, RZ, RZ, 0x3e928a27 ;  /* 0x3e928a27ff097424 */ /* 0x000fe200078e00ff */
[----:B------:R-:W-:Y:S01]  /*0b10*/  DFMA R6, R14, R6, UR10 ;  /* 0x0000000a0e067e2b */ /* 0x000fe20008000006 */
[----:B------:R-:W-:Y:S01]  /*0b20*/  UMOV UR10, 0x14761f65 ;  /* 0x14761f65000a7882 */ /* 0x000fe20000000000 */
[----:B------:R-:W-:Y:S01]  /*0b30*/  UMOV UR11, 0x3f2a01a0 ;  /* 0x3f2a01a0000b7882 */ /* 0x000fe20000000000 */
[----:B0-----:R-:W-:-:S05]  /*0b40*/  ULOP3.LUT UR5, UR5, 0x7ffffffe, URZ, 0xc0, !UPT ;  /* 0x7ffffffe05057892 */ /* 0x001fca000f8ec0ff */
[----:B------:R-:W-:Y:S01]  /*0b50*/  DFMA R6, R14, R6, UR10 ;  /* 0x0000000a0e067e2b */ /* 0x000fe20008000006 */
[----:B------:R-:W-:Y:S01]  /*0b60*/  UMOV UR10, 0xa4741b81 ;  /* 0xa4741b81000a7882 */ /* 0x000fe20000000000 */
[----:B------:R-:W-:Y:S02]  /*0b70*/  UMOV UR11, 0x3e5ae904 ;  /* 0x3e5ae904000b7882 */ /* 0x000fe40000000000 */
[----:B------:R-:W-:Y:S01]  /*0b80*/  DFMA R8, R28, UR10, R8 ;  /* 0x0000000a1c087c2b */ /* 0x000fe20008000008 */
[----:B------:R-:W-:Y:S01]  /*0b90*/  UMOV UR10, 0x1852b7af ;  /* 0x1852b7af000a7882 */ /* 0x000fe20000000000 */
[----:B------:R-:W-:Y:S02]  /*0ba0*/  UMOV UR11, 0x3f56c16c ;  /* 0x3f56c16c000b7882 */ /* 0x000fe40000000000 */
[----:B------:R-:W-:Y:S01]  /*0bb0*/  DFMA R6, R14, R6, UR10 ;  /* 0x0000000a0e067e2b */ /* 0x000fe20008000006 */
[----:B------:R-:W-:Y:S01]  /*0bc0*/  UMOV UR10, 0x15ff7e07 ;  /* 0x15ff7e07000a7882 */ /* 0x000fe20000000000 */
[----:B------:R-:W-:-:S02]  /*0bd0*/  UMOV UR11, 0x3ec71de7 ;  /* 0x3ec71de7000b7882 */ /* 0x000fc40000000000 */
[----:B------:R-:W-:Y:S01]  /*0be0*/  DFMA R8, R28, R8, UR10 ;  /* 0x0000000a1c087e2b */ /* 0x000fe20008000008 */
[----:B------:R-:W-:Y:S01]  /*0bf0*/  UMOV UR10, 0x11122322 ;  /* 0x11122322000a7882 */ /* 0x000fe20000000000 */
[----:B------:R-:W-:Y:S02]  /*0c00*/  UMOV UR11, 0x3f811111 ;  /* 0x3f811111000b7882 */ /* 0x000fe40000000000 */
[----:B------:R-:W-:Y:S01]  /*0c10*/  DFMA R6, R14, R6, UR10 ;  /* 0x0000000a0e067e2b */ /* 0x000fe20008000006 */
        /* <DEDUP_REMOVED lines=23> */
[----:B------:R-:W-:-:S04]  /*0d90*/  DFMA R6, R14, R6, 1 ;  /* 0x3ff000000e06742b */ /* 0x000fc80000000006 */
[----:B------:R-:W-:Y:S01]  /*0da0*/  DFMA R8, R28, R8, UR10 ;  /* 0x0000000a1c087e2b */ /* 0x000fe20008000008 */
[----:B------:R-:W-:Y:S01]  /*0db0*/  UMOV UR10, 0x55555540 ;  /* 0x55555540000a7882 */ /* 0x000fe20000000000 */
[----:B------:R-:W-:Y:S02]  /*0dc0*/  UMOV UR11, 0x3fc55555 ;  /* 0x3fc55555000b7882 */ /* 0x000fe40000000000 */
[----:B------:R-:W-:-:S04]  /*0dd0*/  DFMA R6, R14, R6, 1 ;  /* 0x3ff000000e06742b */ /* 0x000fc80000000006 */
[----:B------:R-:W-:-:S06]  /*0de0*/  DFMA R8, R28, R8, UR10 ;  /* 0x0000000a1c087e2b */ /* 0x000fcc0008000008 */
[----:B------:R-:W-:Y:S02]  /*0df0*/  R2UR UR11, R7 ;  /* 0x00000000070b72ca */ /* 0x000fe400000e0000 */
[----:B------:R-:W-:Y:S01]  /*0e00*/  DFMA R8, R28, R8, UR12 ;  /* 0x0000000c1c087e2b */ /* 0x000fe20008000008 */
[----:B------:R-:W-:-:S07]  /*0e10*/  R2UR UR10, R6 ;  /* 0x00000000060a72ca */ /* 0x000fce00000e0000 */
[----:B------:R-:W-:-:S03]  /*0e20*/  DMUL R8, R28, R8 ;  /* 0x000000081c087228 */ /* 0x000fc60000000000 */
[----:B------:R-:W-:-:S04]  /*0e30*/  ULEA UR8, UR8, UR11, 0x14 ;  /* 0x0000000b08087291 */ /* 0x000fc8000f8ea0ff */
[----:B------:R-:W-:Y:S01]  /*0e40*/  UIADD3 UR9, UPT, UPT, UR8, -0x200000, URZ ;  /* 0xffe0000008097890 */ /* 0x000fe2000fffe0ff */
[----:B------:R-:W-:Y:S02]  /*0e50*/  DFMA R28, R28, R8, R28 ;  /* 0x000000081c1c722b */ /* 0x000fe4000000001c */
[----:B------:R-:W-:-:S09]  /*0e60*/  UMOV UR8, UR10 ;  /* 0x0000000a00087c82 */ /* 0x000fd20008000000 */
.L_x_716:
[----:B------:R-:W0:Y:S01]  /*0e70*/  LDCU.64 UR16, c[0x0][0x3b0] ;  /* 0x00007600ff1077ac */ /* 0x000e220008000a00 */
[----:B------:R-:W1:Y:S01]  /*0e80*/  LDCU.64 UR10, c[0x0][0x390] ;  /* 0x00007200ff0a77ac */ /* 0x000e620008000a00 */
[----:B0-----:R-:W-:-:S04]  /*0e90*/  UIMAD UR12, UR16, 0x64, UR4 ;  /* 0x00000064100c78a4 */ /* 0x001fc8000f8e0204 */
[----:B-1----:R-:W-:-:S06]  /*0ea0*/  UIMAD.WIDE.U32 UR10, UR12, 0x8, UR10 ;  /* 0x000000080c0a78a5 */ /* 0x002fcc000f8e000a */
[----:B------:R-:W-:Y:S01]  /*0eb0*/  MOV R8, UR10 ;  /* 0x0000000a00087c02 */ /* 0x000fe20008000f00 */
[----:B------:R-:W-:-:S05]  /*0ec0*/  IMAD.U32 R9, RZ, RZ, UR11 ;  /* 0x0000000bff097e24 */ /* 0x000fca000f8e00ff */
[----:B------:R-:W2:Y:S01]  /*0ed0*/  LDG.E.64 R6, desc[UR14][R8.64] ;  /* 0x0000000e08067981 */ /* 0x000ea2000c1e1b00 */
[----:B------:R-:W-:Y:S01]  /*0ee0*/  VIADD R17, R3, 0x1 ;  /* 0x0000000103117836 */ /* 0x000fe20000000000 */
[----:B-----5:R-:W-:Y:S01]  /*0ef0*/  DMUL R34, R26, 0.5 ;  /* 0x3fe000001a227828 */ /* 0x020fe20000000000 */
[----:B------:R-:W-:Y:S01]  /*0f00*/  UIADD3 UR4, UPT, UPT, UR4, 0x1, URZ ;  /* 0x0000000104047890 */ /* 0x000fe2000fffe0ff */
[----:B------:R-:W-:Y:S01]  /*0f10*/  BSSY.RECONVERGENT B3, `(.L_x_3) ;  /* 0x000030d000037945 */ /* 0x000fe20003800200 */
[----:B------:R-:W-:Y:S02]  /*0f20*/  CS2R R40, SRZ ;  /* 0x0000000000287805 */ /* 0x000fe4000001ff00 */
[----:B------:R-:W-:Y:S01]  /*0f30*/  ISETP.GE.U32.AND P0, PT, R17, UR17, PT ;  /* 0x0000001111007c0c */ /* 0x000fe2000bf06070 */
[----:B------:R-:W-:Y:S01]  /*0f40*/  UISETP.NE.AND UP0, UPT, UR4, UR16, UPT ;  /* 0x000000100400728c */ /* 0x000fe2000bf05270 */
[----:B--2---:R-:W-:-:S08]  /*0f50*/  DADD R6, R6, 1 ;  /* 0x3ff0000006067429 */ /* 0x004fd00000000000 */
[----:B------:R-:W-:-:S03]  /*0f60*/  DMUL R34, R6, R34 ;  /* 0x0000002206227228 */ /* 0x000fc60000000000 */
[----:B------:R-:W-:Y:S08]  /*0f70*/  @P0 BRA `(.L_x_4) ;  /* 0x0000003000180947 */ /* 0x000ff00003800000 */
[----:B------:R-:W-:Y:S01]  /*0f80*/  IMAD.U32 R0, RZ, RZ, UR17 ;  /* 0x00000011ff007e24 */ /* 0x000fe2000f8e00ff */
[----:B------:R-:W-:Y:S01]  /*0f90*/  BSSY.RECONVERGENT B2, `(.L_x_5) ;  /* 0x0000169000027945 */ /* 0x000fe20003800200 */
[----:B------:R-:W-:Y:S01]  /*0fa0*/  DMUL R14, R34, R34 ;  /* 0x00000022220e7228 */ /* 0x000fe20000000000 */
[----:B------:R-:W-:Y:S01]  /*0fb0*/  IMAD.MOV.U32 R42, RZ, RZ, R3 ;  /* 0x000000ffff2a7224 */ /* 0x000fe200078e0003 */
[----:B------:R-:W-:Y:S02]  /*0fc0*/  CS2R R40, SRZ ;  /* 0x0000000000287805 */ /* 0x000fe4000001ff00 */
[----:B------:R-:W-:-:S04]  /*0fd0*/  IADD3 R0, PT, PT, -R3, -0x2, R0 ;  /* 0xfffffffe03007810 */ /* 0x000fc80007ffe100 */
[----:B------:R-:W-:-:S13]  /*0fe0*/  ISETP.GE.U32.AND P0, PT, R0, 0x7, PT ;  /* 0x000000070000780c */ /* 0x000fda0003f06070 */
[----:B------:R-:W-:Y:S05]  /*0ff0*/  @!P0 BRA `(.L_x_6) ;  /* 0x0000001400888947 */ /* 0x000fea0003800000 */
[----:B------:R-:W-:Y:S01]  /*1000*/  LOP3.LUT R0, RZ, R3, RZ, 0x33, !PT ;  /* 0x00000003ff007212 */ /* 0x000fe200078e33ff */
[----:B------:R-:W-:Y:S01]  /*1010*/  BSSY.RECONVERGENT B1, `(.L_x_7) ;  /* 0x000015f000017945 */ /* 0x000fe20003800200 */
[----:B------:R-:W-:Y:S01]  /*1020*/  IMAD R37, R3, 0x46, R4 ;  /* 0x0000004603257824 */ /* 0x000fe200078e0204 */
[----:B------:R-:W-:Y:S02]  /*1030*/  CS2R R40, SRZ ;  /* 0x0000000000287805 */ /* 0x000fe4000001ff00 */
[----:B------:R-:W-:Y:S01]  /*1040*/  IADD3 R0, PT, PT, R0, UR17, RZ ;  /* 0x0000001100007c10 */ /* 0x000fe2000fffe0ff */
[----:B------:R-:W-:Y:S02]  /*1050*/  IMAD.MOV.U32 R42, RZ, RZ, R3 ;  /* 0x000000ffff2a7224 */ /* 0x000fe400078e0003 */
[----:B------:R-:W-:Y:S01]  /*1060*/  IMAD.MOV.U32 R16, RZ, RZ, R26 ;  /* 0x000000ffff107224 */ /* 0x000fe200078e001a */
[----:B------:R-:W-:Y:S01]  /*1070*/  LOP3.LUT R0, R0, 0xfffffff8, RZ, 0xc0, !PT ;  /* 0xfffffff800007812 */ /* 0x000fe200078ec0ff */
[----:B------:R-:W-:-:S04]  /*1080*/  IMAD.MOV.U32 R17, RZ, RZ, R27 ;  /* 0x000000ffff117224 */ /* 0x000fc800078e001b */
[----:B------:R-:W-:-:S07]  /*1090*/  IMAD.MOV R36, RZ, RZ, -R0 ;  /* 0x000000ffff247224 */ /* 0x000fce00078e0a00 */
.L_x_26:
[----:B------:R-:W0:Y:S01]  /*10a0*/  LDC.64 R18, c[0x0][0x388] ;  /* 0x0000e200ff127b82 */ /* 0x000e220000000a00 */
[----:B------:R-:W-:-:S05]  /*10b0*/  IADD3 R5, PT, PT, R42, 0x1, RZ ;  /* 0x000000012a057810 */ /* 0x000fca0007ffe0ff */
[----:B0-----:R-:W-:-:S05]  /*10c0*/  IMAD.WIDE.U32 R18, R5, 0x8, R18 ;  /* 0x0000000805127825 */ /* 0x001fca00078e0012 */
[----:B------:R-:W2:Y:S01]  /*10d0*/  LDG.E.64 R6, desc[UR14][R18.64] ;  /* 0x0000000e12067981 */ /* 0x000ea2000c1e1b00 */
[----:B------:R-:W-:Y:S01]  /*10e0*/  DFMA R20, R16, R16, -R14 ;  /* 0x000000101014722b */ /* 0x000fe2000000080e */
[----:B------:R-:W-:Y:S01]  /*10f0*/  IMAD.MOV.U32 R12, RZ, RZ, 0x0 ;  /* 0x00000000ff0c7424 */ /* 0x000fe200078e00ff */
[----:B------:R-:W-:Y:S01]  /*1100*/  BSSY.RECONVERGENT B4, `(.L_x_8) ;  /* 0x000001e000047945 */ /* 0x000fe20003800200 */
[----:B------:R-:W-:-:S03]  /*1110*/  IMAD.MOV.U32 R13, RZ, RZ, 0x3fd80000 ;  /* 0x3fd80000ff0d7424 */ /* 0x000fc600078e00ff */
[----:B------:R-:W0:Y:S02]  /*1120*/  MUFU.RSQ64H R11, R21 ;  /* 0x00000015000b7308 */ /* 0x000e240000001c00 */
[----:B------:R-:W-:Y:S02]  /*1130*/  DSETP.GT.AND P0, PT, R20, RZ, PT ;  /* 0x000000ff1400722a */ /* 0x000fe40003f04000 */
[----:B------:R-:W-:-:S05]  /*1140*/  VIADD R10, R21, 0xfcb00000 ;  /* 0xfcb00000150a7836 */ /* 0x000fca0000000000 */
[----:B------:R-:W-:Y:S01]  /*1150*/  ISETP.GE.U32.AND P1, PT, R10, 0x7ca00000, PT ;  /* 0x7ca000000a00780c */ /* 0x000fe20003f26070 */
[----:B0-----:R-:W-:-:S08]  /*1160*/  DMUL R8, R10, R10 ;  /* 0x0000000a0a087228 */ /* 0x001fd00000000000 */
[----:B------:R-:W-:-:S08]  /*1170*/  DFMA R8, R20, -R8, 1 ;  /* 0x3ff000001408742b */ /* 0x000fd00000000808 */
[----:B------:R-:W-:Y:S02]  /*1180*/  DFMA R12, R8, R12, 0.5 ;  /* 0x3fe00000080c742b */ /* 0x000fe4000000000c */
[----:B------:R-:W-:-:S08]  /*1190*/  DMUL R8, R10, R8 ;  /* 0x000000080a087228 */ /* 0x000fd00000000000 */
[----:B------:R-:W-:-:S08]  /*11a0*/  DFMA R22, R12, R8, R10 ;  /* 0x000000080c16722b */ /* 0x000fd0000000000a */
[----:B------:R-:W-:Y:S02]  /*11b0*/  DMUL R32, R20, R22 ;  /* 0x0000001614207228 */ /* 0x000fe40000000000 */
[----:B------:R-:W-:Y:S01]  /*11c0*/  VIADD R13, R23, 0xfff00000 ;  /* 0xfff00000170d7836 */ /* 0x000fe20000000000 */
[----:B------:R-:W-:-:S05]  /*11d0*/  MOV R12, R22 ;  /* 0x00000016000c7202 */ /* 0x000fca0000000f00 */
[----:B------:R-:W-:-:S08]  /*11e0*/  DFMA R44, R32, -R32, R20 ;  /* 0x80000020202c722b */ /* 0x000fd00000000014 */
[----:B------:R-:W-:Y:S02]  /*11f0*/  DFMA R8, R44, R12, R32 ;  /* 0x0000000c2c08722b */ /* 0x000fe40000000020 */
[----:B--2---:R-:W-:Y:S01]  /*1200*/  DFMA R16, R6, R6, -R14 ;  /* 0x000000060610722b */ /* 0x004fe2000000080e */
[----:B------:R-:W-:Y:S10]  /*1210*/  @!P1 BRA `(.L_x_9) ;  /* 0x0000000000309947 */ /* 0x000ff40003800000 */
[----:B------:R-:W-:Y:S01]  /*1220*/  IMAD.MOV.U32 R6, RZ, RZ, R22 ;  /* 0x000000ffff067224 */ /* 0x000fe200078e0016 */
[----:B------:R-:W-:Y:S01]  /*1230*/  MOV R9, R45 ;  /* 0x0000002d00097202 */ /* 0x000fe20000000f00 */
[----:B------:R-:W-:Y:S01]  /*1240*/  IMAD.MOV.U32 R12, RZ, RZ, R20 ;  /* 0x000000ffff0c7224 */ /* 0x000fe200078e0014 */
[----:B------:R-:W-:Y:S01]  /*1250*/  MOV R0, 0x12c0 ;  /* 0x000012c000007802 */ /* 0x000fe20000000f00 */
[----:B------:R-:W-:Y:S02]  /*1260*/  IMAD.MOV.U32 R11, RZ, RZ, R21 ;  /* 0x000000ffff0b7224 */ /* 0x000fe400078e0015 */
[----:B------:R-:W-:Y:S02]  /*1270*/  IMAD.MOV.U32 R8, RZ, RZ, R44 ;  /* 0x000000ffff087224 */ /* 0x000fe400078e002c */
[----:B------:R-:W-:Y:S02]  /*1280*/  IMAD.MOV.U32 R2, RZ, RZ, R32 ;  /* 0x000000ffff027224 */ /* 0x000fe400078e0020 */
[----:B------:R-:W-:-:S02]  /*1290*/  IMAD.MOV.U32 R5, RZ, RZ, R33 ;  /* 0x000000ffff057224 */ /* 0x000fc400078e0021 */
[----:B------:R-:W-:-:S07]  /*12a0*/  IMAD.MOV.U32 R7, RZ, RZ, R13 ;  /* 0x000000ffff077224 */ /* 0x000fce00078e000d */
[----:B------:R-:W-:Y:S05]  /*12b0*/  CALL.REL.NOINC `($__internal_2_$__cuda_sm20_dsqrt_rn_f64_mediumpath_v1) ;  /* 0x0000029800807944 */ /* 0x000fea0003c00000 */
[----:B------:R-:W-:Y:S01]  /*12c0*/  IMAD.MOV.U32 R8, RZ, RZ, R2 ;  /* 0x000000ffff087224 */ /* 0x000fe200078e0002 */
[----:B------:R-:W-:-:S07]  /*12d0*/  MOV R9, R5 ;  /* 0x0000000500097202 */ /* 0x000fce0000000f00 */
.L_x_9:
[----:B------:R-:W-:Y:S05]  /*12e0*/  BSYNC.RECONVERGENT B4 ;  /* 0x0000000000047941 */ /* 0x000fea0003800200 */
.L_x_8:
[----:B------:R-:W0:Y:S01]  /*12f0*/  MUFU.RSQ64H R11, R17 ;  /* 0x00000011000b7308 */ /* 0x000e220000001c00 */
[----:B------:R-:W-:Y:S01]  /*1300*/  VIADD R10, R17, 0xfcb00000 ;  /* 0xfcb00000110a7836 */ /* 0x000fe20000000000 */
[----:B------:R-:W-:Y:S01]  /*1310*/  BSSY.RECONVERGENT B4, `(.L_x_10) ;  /* 0x000001e000047945 */ /* 0x000fe20003800200 */
[----:B------:R-:W-:Y:S01]  /*1320*/  IMAD.MOV.U32 R12, RZ, RZ, 0x0 ;  /* 0x00000000ff0c7424 */ /* 0x000fe200078e00ff */
[----:B------:R-:W-:Y:S01]  /*1330*/  DSETP.GT.AND P1, PT, R16, RZ, PT ;  /* 0x000000ff1000722a */ /* 0x000fe20003f24000 */
[----:B------:R-:W-:Y:S01]  /*1340*/  IMAD.MOV.U32 R13, RZ, RZ, 0x3fd80000 ;  /* 0x3fd80000ff0d7424 */ /* 0x000fe200078e00ff */
[----:B------:R-:W-:Y:S02]  /*1350*/  ISETP.GE.U32.AND P2, PT, R10, 0x7ca00000, PT ;  /* 0x7ca000000a00780c */ /* 0x000fe40003f46070 */
[----:B------:R-:W-:Y:S02]  /*1360*/  FSEL R22, R8, RZ, P0 ;  /* 0x000000ff08167208 */ /* 0x000fe40000000000 */
[----:B------:R-:W-:Y:S01]  /*1370*/  FSEL R23, R9, RZ, P0 ;  /* 0x000000ff09177208 */ /* 0x000fe20000000000 */
        /* <DEDUP_REMOVED lines=9> */
[----:B------:R-:W-:Y:S01]  /*1410*/  DFMA R6, R44, R12, R32 ;  /* 0x0000000c2c06722b */ /* 0x000fe20000000020 */
        /* <DEDUP_REMOVED lines=13> */
.L_x_11:
[----:B------:R-:W-:Y:S05]  /*14f0*/  BSYNC.RECONVERGENT B4 ;  /* 0x0000000000047941 */ /* 0x000fea0003800200 */
.L_x_10:
[----:B------:R-:W2:Y:S01]  /*1500*/  LDG.E.64 R12, desc[UR14][R18.64+0x8] ;  /* 0x0000080e120c7981 */ /* 0x000ea2000c1e1b00 */
[----:B------:R-:W0:Y:S01]  /*1510*/  LDC.64 R20, c[0x0][0x3a0] ;  /* 0x0000e800ff147b82 */ /* 0x000e220000000a00 */
[----:B------:R-:W-:-:S04]  /*1520*/  VIADD R5, R37, 0x46 ;  /* 0x0000004625057836 */ /* 0x000fc80000000000 */
[----:B0-----:R-:W-:-:S05]  /*1530*/  IMAD.WIDE R20, R5, 0x8, R20 ;  /* 0x0000000805147825 */ /* 0x001fca00078e0214 */
[----:B------:R-:W3:Y:S01]  /*1540*/  LDG.E.64 R32, desc[UR14][R20.64] ;  /* 0x0000000e14207981 */ /* 0x000ee2000c1e1b00 */
[----:B------:R-:W-:Y:S01]  /*1550*/  IMAD.MOV.U32 R16, RZ, RZ, 0x0 ;  /* 0x00000000ff107424 */ /* 0x000fe200078e00ff */
[----:B------:R-:W-:Y:S01]  /*1560*/  BSSY.RECONVERGENT B4, `(.L_x_12) ;  /* 0x0000021000047945 */ /* 0x000fe20003800200 */
[----:B------:R-:W-:Y:S01]  /*1570*/  IMAD.MOV.U32 R17, RZ, RZ, 0x3fd80000 ;  /* 0x3fd80000ff117424 */ /* 0x000fe200078e00ff */
[----:B--2---:R-:W-:-:S06]  /*1580*/  DFMA R12, R12, R12, -R14 ;  /* 0x0000000c0c0c722b */ /* 0x004fcc000000080e */
[----:B------:R-:W0:Y:S02]  /*1590*/  MUFU.RSQ64H R11, R13 ;  /* 0x0000000d000b7308 */ /* 0x000e240000001c00 */
[----:B------:R-:W-:Y:S02]  /*15a0*/  DSETP.GT.AND P0, PT, R12, RZ, PT ;  /* 0x000000ff0c00722a */ /* 0x000fe40003f04000 */
[----:B------:R-:W-:-:S06]  /*15b0*/  VIADD R10, R13, 0xfcb00000 ;  /* 0xfcb000000d0a7836 */ /* 0x000fcc0000000000 */
[----:B0-----:R-:W-:-:S08]  /*15c0*/  DMUL R8, R10, R10 ;  /* 0x0000000a0a087228 */ /* 0x001fd00000000000 */
[----:B------:R-:W-:-:S08]  /*15d0*/  DFMA R8, R12, -R8, 1 ;  /* 0x3ff000000c08742b */ /* 0x000fd00000000808 */
[----:B------:R-:W-:Y:S02]  /*15e0*/  DFMA R16, R8, R16, 0.5 ;  /* 0x3fe000000810742b */ /* 0x000fe40000000010 */
[----:B------:R-:W-:-:S08]  /*15f0*/  DMUL R8, R10, R8 ;  /* 0x000000080a087228 */ /* 0x000fd00000000000 */
[----:B------:R-:W-:Y:S01]  /*1600*/  DFMA R8, R16, R8, R10 ;  /* 0x000000081008722b */ /* 0x000fe2000000000a */
[----:B------:R-:W-:Y:S02]  /*1610*/  FSEL R16, R6, RZ, P1 ;  /* 0x000000ff06107208 */ /* 0x000fe40000800000 */
[----:B------:R-:W-:Y:S02]  /*1620*/  FSEL R17, R7, RZ, P1 ;  /* 0x000000ff07117208 */ /* 0x000fe40000800000 */
[----:B------:R-:W-:-:S03]  /*1630*/  ISETP.GE.U32.AND P1, PT, R10, 0x7ca00000, PT ;  /* 0x7ca000000a00780c */ /* 0x000fc60003f26070 */
[----:B------:R-:W-:Y:S02]  /*1640*/  DMUL R46, R12, R8 ;  /* 0x000000080c2e7228 */ /* 0x000fe40000000000 */
[----:B------:R-:W-:Y:S01]  /*1650*/  DADD R22, R16, -R22 ;  /* 0x0000000010167229 */ /* 0x000fe20000000816 */
[----:B------:R-:W-:Y:S01]  /*1660*/  IADD3 R45, PT, PT, R9, -0x100000, RZ ;  /* 0xfff00000092d7810 */ /* 0x000fe20007ffe0ff */
[----:B------:R-:W-:-:S04]  /*1670*/  IMAD.MOV.U32 R44, RZ, RZ, R8 ;  /* 0x000000ffff2c7224 */ /* 0x000fc800078e0008 */
[----:B------:R-:W-:Y:S02]  /*1680*/  DFMA R48, R46, -R46, R12 ;  /* 0x8000002e2e30722b */ /* 0x000fe4000000000c */
[----:B---3--:R-:W-:-:S06]  /*1690*/  DFMA R32, R22, R32, R40 ;  /* 0x000000201620722b */ /* 0x008fcc0000000028 */
        /* <DEDUP_REMOVED lines=9> */
[----:B------:R-:W-:-:S07]  /*1730*/  IMAD.MOV.U32 R7, RZ, RZ, R45 ;  /* 0x000000ffff077224 */ /* 0x000fce00078e002d */
[----:B------:R-:W-:Y:S05]  /*1740*/  CALL.REL.NOINC `($__internal_2_$__cuda_sm20_dsqrt_rn_f64_mediumpath_v1) ;  /* 0x00000294005c7944 */ /* 0x000fea0003c00000 */
[----:B------:R-:W-:Y:S01]  /*1750*/  IMAD.MOV.U32 R6, RZ, RZ, R2 ;  /* 0x000000ffff067224 */ /* 0x000fe200078e0002 */
[----:B------:R-:W-:-:S07]  /*1760*/  MOV R7, R5 ;  /* 0x0000000500077202 */ /* 0x000fce0000000f00 */
.L_x_13:
[----:B------:R-:W-:Y:S05]  /*1770*/  BSYNC.RECONVERGENT B4 ;  /* 0x0000000000047941 */ /* 0x000fea0003800200 */
.L_x_12:
[----:B------:R-:W2:Y:S04]  /*1780*/  LDG.E.64 R12, desc[UR14][R18.64+0x10] ;  /* 0x0000100e120c7981 */ /* 0x000ea8000c1e1b00 */
[----:B------:R-:W3:Y:S01]  /*1790*/  LDG.E.64 R8, desc[UR14][R20.64+0x230] ;  /* 0x0002300e14087981 */ /* 0x000ee2000c1e1b00 */
[----:B------:R-:W-:Y:S01]  /*17a0*/  IMAD.MOV.U32 R40, RZ, RZ, 0x0 ;  /* 0x00000000ff287424 */ /* 0x000fe200078e00ff */
[----:B------:R-:W-:Y:S01]  /*17b0*/  BSSY.RECONVERGENT B4, `(.L_x_14) ;  /* 0x0000021000047945 */ /* 0x000fe20003800200 */
[----:B------:R-:W-:Y:S01]  /*17c0*/  IMAD.MOV.U32 R41, RZ, RZ, 0x3fd80000 ;  /* 0x3fd80000ff297424 */ /* 0x000fe200078e00ff */
[----:B--2---:R-:W-:-:S06]  /*17d0*/  DFMA R12, R12, R12, -R14 ;  /* 0x0000000c0c0c722b */ /* 0x004fcc000000080e */
[----:B------:R-:W0:Y:S04]  /*17e0*/  MUFU.RSQ64H R11, R13 ;  /* 0x0000000d000b7308 */ /* 0x000e280000001c00 */
[----:B------:R-:W-:-:S05]  /*17f0*/  VIADD R10, R13, 0xfcb00000 ;  /* 0xfcb000000d0a7836 */ /* 0x000fca0000000000 */
[----:B------:R-:W-:Y:S01]  /*1800*/  ISETP.GE.U32.AND P1, PT, R10, 0x7ca00000, PT ;  /* 0x7ca000000a00780c */ /* 0x000fe20003f26070 */
[----:B0-----:R-:W-:-:S08]  /*1810*/  DMUL R22, R10, R10 ;  /* 0x0000000a0a167228 */ /* 0x001fd00000000000 */
[----:B------:R-:W-:-:S08]  /*1820*/  DFMA R22, R12, -R22, 1 ;  /* 0x3ff000000c16742b */ /* 0x000fd00000000816 */
[----:B------:R-:W-:Y:S02]  /*1830*/  DFMA R40, R22, R40, 0.5 ;  /* 0x3fe000001628742b */ /* 0x000fe40000000028 */
[----:B------:R-:W-:-:S08]  /*1840*/  DMUL R22, R10, R22 ;  /* 0x000000160a167228 */ /* 0x000fd00000000000 */
[----:B------:R-:W-:Y:S01]  /*1850*/  DFMA R44, R40, R22, R10 ;  /* 0x00000016282c722b */ /* 0x000fe2000000000a */
[----:B------:R-:W-:Y:S02]  /*1860*/  FSEL R22, R6, RZ, P0 ;  /* 0x000000ff06167208 */ /* 0x000fe40000000000 */
[----:B------:R-:W-:Y:S01]  /*1870*/  FSEL R23, R7, RZ, P0 ;  /* 0x000000ff07177208 */ /* 0x000fe20000000000 */
[----:B------:R-:W-:-:S04]  /*1880*/  DSETP.GT.AND P0, PT, R12, RZ, PT ;  /* 0x000000ff0c00722a */ /* 0x000fc80003f04000 */
[----:B------:R-:W-:Y:S02]  /*1890*/  DMUL R46, R12, R44 ;  /* 0x0000002c0c2e7228 */ /* 0x000fe40000000000 */
[----:B------:R-:W-:Y:S01]  /*18a0*/  DADD R16, -R16, R22 ;  /* 0x0000000010107229 */ /* 0x000fe20000000116 */
[----:B------:R-:W-:Y:S01]  /*18b0*/  VIADD R41, R45, 0xfff00000 ;  /* 0xfff000002d297836 */ /* 0x000fe20000000000 */
[----:B------:R-:W-:-:S04]  /*18c0*/  MOV R40, R44 ;  /* 0x0000002c00287202 */ /* 0x000fc80000000f00 */
        /* <DEDUP_REMOVED lines=13> */
[----:B------:R-:W-:Y:S02]  /*19a0*/  IMAD.MOV.U32 R6, RZ, RZ, R2 ;  /* 0x000000ffff067224 */ /* 0x000fe400078e0002 */
[----:B------:R-:W-:-:S07]  /*19b0*/  IMAD.MOV.U32 R7, RZ, RZ, R5 ;  /* 0x000000ffff077224 */ /* 0x000fce00078e0005 */
.L_x_15:
[----:B------:R-:W-:Y:S05]  /*19c0*/  BSYNC.RECONVERGENT B4 ;  /* 0x0000000000047941 */ /* 0x000fea0003800200 */
.L_x_14:
[----:B------:R-:W2:Y:S04]  /*19d0*/  LDG.E.64 R12, desc[UR14][R18.64+0x18] ;  /* 0x0000180e120c7981 */ /* 0x000ea8000c1e1b00 */
[----:B------:R-:W3:Y:S01]  /*19e0*/  LDG.E.64 R8, desc[UR14][R20.64+0x460] ;  /* 0x0004600e14087981 */ /* 0x000ee2000c1e1b00 */
[----:B------:R-:W-:Y:S01]  /*19f0*/  IMAD.MOV.U32 R40, RZ, RZ, 0x0 ;  /* 0x00000000ff287424 */ /* 0x000fe200078e00ff */
[----:B------:R-:W-:Y:S01]  /*1a00*/  BSSY.RECONVERGENT B4, `(.L_x_16) ;  /* 0x0000021000047945 */ /* 0x000fe20003800200 */
[----:B------:R-:W-:Y:S01]  /*1a10*/  IMAD.MOV.U32 R41, RZ, RZ, 0x3fd80000 ;  /* 0x3fd80000ff297424 */ /* 0x000fe200078e00ff */
[----:B--2---:R-:W-:-:S06]  /*1a20*/  DFMA R12, R12, R12, -R14 ;  /* 0x0000000c0c0c722b */ /* 0x004fcc000000080e */
[----:B------:R-:W0:Y:S04]  /*1a30*/  MUFU.RSQ64H R11, R13 ;  /* 0x0000000d000b7308 */ /* 0x000e280000001c00 */
[----:B------:R-:W-:-:S04]  /*1a40*/  IADD3 R10, PT, PT, R13, -0x3500000, RZ ;  /* 0xfcb000000d0a7810 */ /* 0x000fc80007ffe0ff */
[----:B------:R-:W-:Y:S02]  /*1a50*/  ISETP.GE.U32.AND P1, PT, R10, 0x7ca00000, PT ;  /* 0x7ca000000a00780c */ /* 0x000fe40003f26070 */
        /* <DEDUP_REMOVED lines=10> */
[----:B------:R-:W-:Y:S02]  /*1b00*/  VIADD R41, R45, 0xfff00000 ;  /* 0xfff000002d297836 */ /* 0x000fe40000000000 */
[----:B------:R-:W-:-:S03]  /*1b10*/  IMAD.MOV.U32 R40, RZ, RZ, R44 ;  /* 0x000000ffff287224 */ /* 0x000fc600078e002c */
[----:B------:R-:W-:Y:S02]  /*1b20*/  DFMA R48, R46, -R46, R12 ;  /* 0x8000002e2e30722b */ /* 0x000fe4000000000c */
[----:B---3--:R-:W-:-:S06]  /*1b30*/  DFMA R32, R22, R8, R32 ;  /* 0x000000081620722b */ /* 0x008fcc0000000020 */
[----:B------:R-:W-:Y:S01]  /*1b40*/  DFMA R6, R48, R40, R46 ;  /* 0x000000283006722b */ /* 0x000fe2000000002e */
[----:B------:R-:W-:Y:S10]  /*1b50*/  @!P1 BRA `(.L_x_17) ;  /* 0x00000000002c9947 */ /* 0x000ff40003800000 */
[----:B------:R-:W-:Y:S01]  /*1b60*/  MOV R6, R44 ;  /* 0x0000002c00067202 */ /* 0x000fe20000000f00 */
[----:B------:R-:W-:Y:S01]  /*1b70*/  IMAD.MOV.U32 R11, RZ, RZ, R13 ;  /* 0x000000ffff0b7224 */ /* 0x000fe200078e000d */
[----:B------:R-:W-:Y:S01]  /*1b80*/  MOV R5, R47 ;  /* 0x0000002f00057202 */ /* 0x000fe20000000f00 */
[----:B------:R-:W-:Y:S01]  /*1b90*/  IMAD.MOV.U32 R8, RZ, RZ, R48 ;  /* 0x000000ffff087224 */ /* 0x000fe200078e0030 */
[----:B------:R-:W-:Y:S01]  /*1ba0*/  MOV R0, 0x1bf0 ;  /* 0x00001bf000007802 */ /* 0x000fe20000000f00 */
[----:B------:R-:W-:Y:S02]  /*1bb0*/  IMAD.MOV.U32 R9, RZ, RZ, R49 ;  /* 0x000000ffff097224 */ /* 0x000fe400078e0031 */
[----:B------:R-:W-:Y:S02]  /*1bc0*/  IMAD.MOV.U32 R2, RZ, RZ, R46 ;  /* 0x000000ffff027224 */ /* 0x000fe400078e002e */
[----:B------:R-:W-:-:S07]  /*1bd0*/  IMAD.MOV.U32 R7, RZ, RZ, R41 ;  /* 0x000000ffff077224 */ /* 0x000fce00078e0029 */
[----:B------:R-:W-:Y:S05]  /*1be0*/  CALL.REL.NOINC `($__internal_2_$__cuda_sm20_dsqrt_rn_f64_mediumpath_v1) ;  /* 0x0000029000347944 */ /* 0x000fea0003c00000 */
[----:B------:R-:W-:Y:S02]  /*1bf0*/  IMAD.MOV.U32 R6, RZ, RZ, R2 ;  /* 0x000000ffff067224 */ /* 0x000fe400078e0002 */
[----:B------:R-:W-:-:S07]  /*1c00*/  IMAD.MOV.U32 R7, RZ, RZ, R5 ;  /* 0x000000ffff077224 */ /* 0x000fce00078e0005 */
.L_x_17:
[----:B------:R-:W-:Y:S05]  /*1c10*/  BSYNC.RECONVERGENT B4 ;  /* 0x0000000000047941 */ /* 0x000fea0003800200 */
.L_x_16:
[----:B------:R-:W2:Y:S04]  /*1c20*/  LDG.E.64 R12, desc[UR14][R18.64+0x20] ;  /* 0x0000200e120c7981 */ /* 0x000ea8000c1e1b00 */
[----:B------:R-:W3:Y:S01]  /*1c30*/  LDG.E.64 R8, desc[UR14][R20.64+0x690] ;  /* 0x0006900e14087981 */ /* 0x000ee2000c1e1b00 */
[----:B------:R-:W-:Y:S01]  /*1c40*/  MOV R40, 0x0 ;  /* 0x0000000000287802 */ /* 0x000fe20000000f00 */
[----:B------:R-:W-:Y:S01]  /*1c50*/  IMAD.MOV.U32 R41, RZ, RZ, 0x3fd80000 ;  /* 0x3fd80000ff297424 */ /* 0x000fe200078e00ff */
[----:B------:R-:W-:Y:S01]  /*1c60*/  BSSY.RECONVERGENT B4, `(.L_x_18) ;  /* 0x0000020000047945 */ /* 0x000fe20003800200 */
        /* <DEDUP_REMOVED lines=20> */
[----:B------:R-:W-:Y:S01]  /*1db0*/  IMAD.MOV.U32 R6, RZ, RZ, R44 ;  /* 0x000000ffff067224 */ /* 0x000fe200078e002c */
[----:B------:R-:W-:Y:S01]  /*1dc0*/  MOV R11, R13 ;  /* 0x0000000d000b7202 */ /* 0x000fe20000000f00 */
[----:B------:R-:W-:Y:S01]  /*1dd0*/  IMAD.MOV.U32 R8, RZ, RZ, R48 ;  /* 0x000000ffff087224 */ /* 0x000fe200078e0030 */
[----:B------:R-:W-:Y:S01]  /*1de0*/  MOV R7, R41 ;  /* 0x0000002900077202 */ /* 0x000fe20000000f00 */
[----:B------:R-:W-:Y:S01]  /*1df0*/  IMAD.MOV.U32 R9, RZ, RZ, R49 ;  /* 0x000000ffff097224 */ /* 0x000fe200078e0031 */
[----:B------:R-:W-:Y:S01]  /*1e00*/  MOV R0, 0x1e40 ;  /* 0x00001e4000007802 */ /* 0x000fe20000000f00 */
[----:B------:R-:W-:Y:S02]  /*1e10*/  IMAD.MOV.U32 R2, RZ, RZ, R46 ;  /* 0x000000ffff027224 */ /* 0x000fe400078e002e */
[----:B------:R-:W-:-:S07]  /*1e20*/  IMAD.MOV.U32 R5, RZ, RZ, R47 ;  /* 0x000000ffff057224 */ /* 0x000fce00078e002f */
[----:B------:R-:W-:Y:S05]  /*1e30*/  CALL.REL.NOINC `($__internal_2_$__cuda_sm20_dsqrt_rn_f64_mediumpath_v1) ;  /* 0x0000028c00a07944 */ /* 0x000fea0003c00000 */
[----:B------:R-:W-:Y:S02]  /*1e40*/  IMAD.MOV.U32 R6, RZ, RZ, R2 ;  /* 0x000000ffff067224 */ /* 0x000fe400078e0002 */
[----:B------:R-:W-:-:S07]  /*1e50*/  IMAD.MOV.U32 R7, RZ, RZ, R5 ;  /* 0x000000ffff077224 */ /* 0x000fce00078e0005 */
.L_x_19:
[----:B------:R-:W-:Y:S05]  /*1e60*/  BSYNC.RECONVERGENT B4 ;  /* 0x0000000000047941 */ /* 0x000fea0003800200 */
.L_x_18:
[----:B------:R-:W2:Y:S04]  /*1e70*/  LDG.E.64 R12, desc[UR14][R18.64+0x28] ;  /* 0x0000280e120c7981 */ /* 0x000ea8000c1e1b00 */
[----:B------:R-:W3:Y:S01]  /*1e80*/  LDG.E.64 R8, desc[UR14][R20.64+0x8c0] ;  /* 0x0008c00e14087981 */ /* 0x000ee2000c1e1b00 */
[----:B------:R-:W-:Y:S01]  /*1e90*/  IMAD.MOV.U32 R40, RZ, RZ, 0x0 ;  /* 0x00000000ff287424 */ /* 0x000fe200078e00ff */
[----:B------:R-:W-:Y:S01]  /*1ea0*/  MOV R41, 0x3fd80000 ;  /* 0x3fd8000000297802 */ /* 0x000fe20000000f00 */
        /* <DEDUP_REMOVED lines=30> */
[----:B------:R-:W-:Y:S01]  /*2090*/  MOV R6, R2 ;  /* 0x0000000200067202 */ /* 0x000fe20000000f00 */
[----:B------:R-:W-:-:S07]  /*20a0*/  IMAD.MOV.U32 R7, RZ, RZ, R5 ;  /* 0x000000ffff077224 */ /* 0x000fce00078e0005 */
.L_x_21:
[----:B------:R-:W-:Y:S05]  /*20b0*/  BSYNC.RECONVERGENT B4 ;  /* 0x0000000000047941 */ /* 0x000fea0003800200 */
.L_x_20:
        /* <DEDUP_REMOVED lines=36> */
.L_x_23:
[----:B------:R-:W-:Y:S05]  /*2300*/  BSYNC.RECONVERGENT B4 ;  /* 0x0000000000047941 */ /* 0x000fea0003800200 */
.L_x_22:
[----:B------:R0:W2:Y:S04]  /*2310*/  LDG.E.64 R16, desc[UR14][R18.64+0x38] ;  /* 0x0000380e12107981 */ /* 0x0000a8000c1e1b00 */
[----:B------:R-:W3:Y:S01]  /*2320*/  LDG.E.64 R8, desc[UR14][R20.64+0xd20] ;  /* 0x000d200e14087981 */ /* 0x000ee2000c1e1b00 */
[----:B------:R-:W-:Y:S01]  /*2330*/  IMAD.MOV.U32 R44, RZ, RZ, 0x0 ;  /* 0x00000000ff2c7424 */ /* 0x000fe200078e00ff */
[----:B------:R-:W-:Y:S01]  /*2340*/  BSSY.RECONVERGENT B4, `(.L_x_24) ;  /* 0x0000021000047945 */ /* 0x000fe20003800200 */
[----:B------:R-:W-:Y:S01]  /*2350*/  IMAD.MOV.U32 R45, RZ, RZ, 0x3fd80000 ;  /* 0x3fd80000ff2d7424 */ /* 0x000fe200078e00ff */
[----:B0-----:R-:W-:Y:S02]  /*2360*/  FSEL R18, R6, RZ, P0 ;  /* 0x000000ff06127208 */ /* 0x001fe40000000000 */
[----:B------:R-:W-:-:S06]  /*2370*/  FSEL R19, R7, RZ, P0 ;  /* 0x000000ff07137208 */ /* 0x000fcc0000000000 */
[----:B------:R-:W-:Y:S02]  /*2380*/  DADD R22, -R22, R18 ;  /* 0x0000000016167229 */ /* 0x000fe40000000112 */
[----:B--2---:R-:W-:-:S06]  /*2390*/  DFMA R12, R16, R16, -R14 ;  /* 0x00000010100c722b */ /* 0x004fcc000000080e */
[----:B---3--:R-:W-:Y:S01]  /*23a0*/  DFMA R32, R22, R8, R32 ;  /* 0x000000081620722b */ /* 0x008fe20000000020 */
[----:B------:R-:W0:Y:S01]  /*23b0*/  MUFU.RSQ64H R11, R13 ;  /* 0x0000000d000b7308 */ /* 0x000e220000001c00 */
        /* <DEDUP_REMOVED lines=25> */
.L_x_25:
[----:B------:R-:W-:Y:S05]  /*2550*/  BSYNC.RECONVERGENT B4 ;  /* 0x0000000000047941 */ /* 0x000fea0003800200 */
.L_x_24:
[----:B------:R-:W2:Y:S01]  /*2560*/  LDG.E.64 R20, desc[UR14][R20.64+0xf50] ;  /* 0x000f500e14147981 */ /* 0x000ea2000c1e1b00 */
[----:B------:R-:W-:Y:S01]  /*2570*/  IADD3 R36, PT, PT, R36, 0x8, RZ ;  /* 0x0000000824247810 */ /* 0x000fe20007ffe0ff */
[----:B------:R-:W-:Y:S01]  /*2580*/  VIADD R42, R42, 0x8 ;  /* 0x000000082a2a7836 */ /* 0x000fe20000000000 */
[----:B------:R-:W-:Y:S01]  /*2590*/  FSEL R6, R6, RZ, P0 ;  /* 0x000000ff06067208 */ /* 0x000fe20000000000 */
[----:B------:R-:W-:Y:S01]  /*25a0*/  VIADD R37, R37, 0x230 ;  /* 0x0000023025257836 */ /* 0x000fe20000000000 */
[----:B------:R-:W-:Y:S02]  /*25b0*/  FSEL R7, R7, RZ, P0 ;  /* 0x000000ff07077208 */ /* 0x000fe40000000000 */
[----:B------:R-:W-:-:S04]  /*25c0*/  ISETP.NE.AND P0, PT, R36, RZ, PT ;  /* 0x000000ff2400720c */ /* 0x000fc80003f05270 */
[----:B------:R-:W-:-:S08]  /*25d0*/  DADD R18, -R18, R6 ;  /* 0x0000000012127229 */ /* 0x000fd00000000106 */
[----:B--2---:R-:W-:Y:S01]  /*25e0*/  DFMA R40, R18, R20, R32 ;  /* 0x000000141228722b */ /* 0x004fe20000000020 */
[----:B------:R-:W-:Y:S10]  /*25f0*/  @P0 BRA `(.L_x_26) ;  /* 0xffffffe800a80947 */ /* 0x000ff4000383ffff */
[----:B------:R-:W-:Y:S05]  /*2600*/  BSYNC.RECONVERGENT B1 ;  /* 0x0000000000017941 */ /* 0x000fea0003800200 */
.L_x_7:
[----:B------:R-:W-:-:S07]  /*2610*/  VIADD R17, R42, 0x1 ;  /* 0x000000012a117836 */ /* 0x000fce0000000000 */
.L_x_6:
[----:B------:R-:W-:Y:S05]  /*2620*/  BSYNC.RECONVERGENT B2 ;  /* 0x0000000000027941 */ /* 0x000fea0003800200 */
.L_x_5:
[----:B------:R-:W0:Y:S01]  /*2630*/  LDCU UR10, c[0x0][0x3b4] ;  /* 0x00007680ff0a77ac */ /* 0x000e220008000800 */
[----:B------:R-:W-:-:S05]  /*2640*/  LOP3.LUT R16, RZ, R3, RZ, 0x33, !PT ;  /* 0x00000003ff107212 */ /* 0x000fca00078e33ff */
[----:B0-----:R-:W-:-:S05]  /*2650*/  VIADD R0, R16, UR10 ;  /* 0x0000000a10007c36 */ /* 0x001fca0008000000 */
[----:B------:R-:W-:-:S13]  /*2660*/  LOP3.LUT P0, R0, R0, 0x7, RZ, 0xc0, !PT ;  /* 0x0000000700007812 */ /* 0x000fda000780c0ff */
[----:B------:R-:W-:Y:S05]  /*2670*/  @!P0 BRA `(.L_x_4) ;  /* 0x0000001800588947 */ /* 0x000fea0003800000 */
[----:B------:R-:W-:Y:S01]  /*2680*/  IADD3 R0, PT, PT, R0, -0x1, RZ ;  /* 0xffffffff00007810 */ /* 0x000fe20007ffe0ff */
[----:B------:R-:W-:Y:S03]  /*2690*/  BSSY.RECONVERGENT B1, `(.L_x_27) ;  /* 0x00000c5000017945 */ /* 0x000fe60003800200 */
[----:B------:R-:W-:-:S13]  /*26a0*/  ISETP.GE.U32.AND P0, PT, R0, 0x3, PT ;  /* 0x000000030000780c */ /* 0x000fda0003f06070 */
[----:B------:R-:W-:Y:S05]  /*26b0*/  @!P0 BRA `(.L_x_28) ;  /* 0x0000000c00088947 */ /* 0x000fea0003800000 */
[----:B------:R-:W0:Y:S02]  /*26c0*/  LDC.64 R20, c[0x0][0x388] ;  /* 0x0000e200ff147b82 */ /* 0x000e240000000a00 */
[----:B0-----:R-:W-:-:S06]  /*26d0*/  IMAD.WIDE.U32 R6, R42, 0x8, R20 ;  /* 0x000000082a067825 */ /* 0x001fcc00078e0014 */
[----:B------:R-:W2:Y:S01]  /*26e0*/  LDG.E.64 R6, desc[UR14][R6.64] ;  /* 0x0000000e06067981 */ /* 0x000ea2000c1e1b00 */
[----:B------:R-:W-:-:S05]  /*26f0*/  IMAD.WIDE.U32 R20, R17, 0x8, R20 ;  /* 0x0000000811147825 */ /* 0x000fca00078e0014 */
[----:B------:R-:W3:Y:S01]  /*2700*/  LDG.E.64 R18, desc[UR14][R20.64] ;  /* 0x0000000e14127981 */ /* 0x000ee2000c1e1b00 */
[----:B------:R-:W-:Y:S01]  /*2710*/  IMAD.MOV.U32 R12, RZ, RZ, 0x0 ;  /* 0x00000000ff0c7424 */ /* 0x000fe200078e00ff */
[----:B------:R-:W-:Y:S01]  /*2720*/  BSSY.RECONVERGENT B2, `(.L_x_29) ;  /* 0x000001e000027945 */ /* 0x000fe20003800200 */
[----:B------:R-:W-:Y:S01]  /*2730*/  IMAD.MOV.U32 R13, RZ, RZ, 0x3fd80000 ;  /* 0x3fd80000ff0d7424 */ /* 0x000fe200078e00ff */
[----:B--2---:R-:W-:-:S06]  /*2740*/  DFMA R22, R6, R6, -R14 ;  /* 0x000000060616722b */ /* 0x004fcc000000080e */
[----:B------:R-:W0:Y:S01]  /*2750*/  MUFU.RSQ64H R11, R23 ;  /* 0x00000017000b7308 */ /* 0x000e220000001c00 */
[----:B---3--:R-:W-:Y:S02]  /*2760*/  DFMA R18, R18, R18, -R14 ;  /* 0x000000121212722b */ /* 0x008fe4000000080e */
[----:B------:R-:W-:Y:S01]  /*2770*/  DSETP.GT.AND P1, PT, R22, RZ, PT ;  /* 0x000000ff1600722a */ /* 0x000fe20003f24000 */
        /* <DEDUP_REMOVED lines=24> */
.L_x_30:
[----:B------:R-:W-:Y:S05]  /*2900*/  BSYNC.RECONVERGENT B2 ;  /* 0x0000000000027941 */ /* 0x000fea0003800200 */
.L_x_29:
[----:B------:R-:W0:Y:S01]  /*2910*/  MUFU.RSQ64H R11, R19 ;  /* 0x00000013000b7308 */ /* 0x000e220000001c00 */
[----:B------:R-:W-:Y:S01]  /*2920*/  IADD3 R10, PT, PT, R19, -0x3500000, RZ ;  /* 0xfcb00000130a7810 */ /* 0x000fe20007ffe0ff */
[----:B------:R-:W-:Y:S01]  /*2930*/  IMAD.MOV.U32 R12, RZ, RZ, 0x0 ;  /* 0x00000000ff0c7424 */ /* 0x000fe200078e00ff */
[----:B------:R-:W-:Y:S01]  /*2940*/  BSSY.RECONVERGENT B2, `(.L_x_31) ;  /* 0x000001d000027945 */ /* 0x000fe20003800200 */
[----:B------:R-:W-:Y:S01]  /*2950*/  IMAD.MOV.U32 R13, RZ, RZ, 0x3fd80000 ;  /* 0x3fd80000ff0d7424 */ /* 0x000fe200078e00ff */
[----:B------:R-:W-:Y:S01]  /*2960*/  ISETP.GE.U32.AND P2, PT, R10, 0x7ca00000, PT ;  /* 0x7ca000000a00780c */ /* 0x000fe20003f46070 */
[----:B------:R-:W-:Y:S01]  /*2970*/  DSETP.GT.AND P0, PT, R18, RZ, PT ;  /* 0x000000ff1200722a */ /* 0x000fe20003f04000 */
        /* <DEDUP_REMOVED lines=8> */
[----:B------:R-:W-:Y:S02]  /*2a00*/  VIADD R13, R23, 0xfff00000 ;  /* 0xfff00000170d7836 */ /* 0x000fe40000000000 */
[----:B------:R-:W-:-:S04]  /*2a10*/  IMAD.MOV.U32 R12, RZ, RZ, R22 ;  /* 0x000000ffff0c7224 */ /* 0x000fc800078e0016 */
[----:B------:R-:W-:-:S08]  /*2a20*/  DFMA R42, R36, -R36, R18 ;  /* 0x80000024242a722b */ /* 0x000fd00000000012 */
        /* <DEDUP_REMOVED lines=14> */
.L_x_32:
[----:B------:R-:W-:Y:S05]  /*2b10*/  BSYNC.RECONVERGENT B2 ;  /* 0x0000000000027941 */ /* 0x000fea0003800200 */
.L_x_31:
[----:B------:R-:W2:Y:S01]  /*2b20*/  LDG.E.64 R10, desc[UR14][R20.64+0x8] ;  /* 0x0000080e140a7981 */ /* 0x000ea2000c1e1b00 */
[----:B------:R-:W0:Y:S01]  /*2b30*/  LDC.64 R18, c[0x0][0x3a0] ;  /* 0x0000e800ff127b82 */ /* 0x000e220000000a00 */
[----:B------:R-:W-:-:S04]  /*2b40*/  IMAD R5, R17, 0x46, R4 ;  /* 0x0000004611057824 */ /* 0x000fc800078e0204 */
[----:B0-----:R-:W-:-:S05]  /*2b50*/  IMAD.WIDE R18, R5, 0x8, R18 ;  /* 0x0000000805127825 */ /* 0x001fca00078e0212 */
        /* <DEDUP_REMOVED lines=17> */
[----:B------:R-:W-:Y:S01]  /*2c70*/  DADD R32, R22, -R32 ;  /* 0x0000000016207229 */ /* 0x000fe20000000820 */
        /* <DEDUP_REMOVED lines=18> */
.L_x_34:
[----:B------:R-:W-:Y:S05]  /*2da0*/  BSYNC.RECONVERGENT B2 ;  /* 0x0000000000027941 */ /* 0x000fea0003800200 */
.L_x_33:
        /* <DEDUP_REMOVED lines=37> */
.L_x_36:
[----:B------:R-:W-:Y:S05]  /*3000*/  BSYNC.RECONVERGENT B2 ;  /* 0x0000000000027941 */ /* 0x000fea0003800200 */
.L_x_35:
[----:B------:R-:W2:Y:S04]  /*3010*/  LDG.E.64 R20, desc[UR14][R20.64+0x18] ;  /* 0x0000180e14147981 */ /* 0x000ea8000c1e1b00 */
[----:B------:R-:W3:Y:S01]  /*3020*/  LDG.E.64 R8, desc[UR14][R18.64+0x460] ;  /* 0x0004600e12087981 */ /* 0x000ee2000c1e1b00 */
[----:B------:R-:W-:Y:S01]  /*3030*/  IMAD.MOV.U32 R36, RZ, RZ, 0x0 ;  /* 0x00000000ff247424 */ /* 0x000fe200078e00ff */
[----:B------:R-:W-:Y:S01]  /*3040*/  BSSY.RECONVERGENT B2, `(.L_x_37) ;  /* 0x0000023000027945 */ /* 0x000fe20003800200 */
[----:B------:R-:W-:Y:S01]  /*3050*/  IMAD.MOV.U32 R37, RZ, RZ, 0x3fd80000 ;  /* 0x3fd80000ff257424 */ /* 0x000fe200078e00ff */
[----:B------:R-:W-:Y:S01]  /*3060*/  IADD3 R42, PT, PT, R17, 0x3, RZ ;  /* 0x00000003112a7810 */ /* 0x000fe20007ffe0ff */
[----:B--2---:R-:W-:Y:S01]  /*3070*/  DFMA R40, R20, R20, -R14 ;  /* 0x000000141428722b */ /* 0x004fe2000000080e */
[----:B------:R-:W-:-:S02]  /*3080*/  FSEL R20, R6, RZ, P0 ;  /* 0x000000ff06147208 */ /* 0x000fc40000000000 */
[----:B------:R-:W-:-:S03]  /*3090*/  FSEL R21, R7, RZ, P0 ;  /* 0x000000ff07157208 */ /* 0x000fc60000000000 */
[----:B------:R-:W0:Y:S02]  /*30a0*/  MUFU.RSQ64H R11, R41 ;  /* 0x00000029000b7308 */ /* 0x000e240000001c00 */
[----:B------:R-:W-:Y:S02]  /*30b0*/  DSETP.GT.AND P0, PT, R40, RZ, PT ;  /* 0x000000ff2800722a */ /* 0x000fe40003f04000 */
[----:B------:R-:W-:Y:S01]  /*30c0*/  IADD3 R10, PT, PT, R41, -0x3500000, RZ ;  /* 0xfcb00000290a7810 */ /* 0x000fe20007ffe0ff */
[----:B------:R-:W-:-:S03]  /*30d0*/  DADD R32, -R32, R20 ;  /* 0x0000000020207229 */ /* 0x000fc60000000114 */
[----:B------:R-:W-:-:S05]  /*30e0*/  ISETP.GE.U32.AND P1, PT, R10, 0x7ca00000, PT ;  /* 0x7ca000000a00780c */ /* 0x000fca0003f26070 */
[----:B---3--:R-:W-:Y:S02]  /*30f0*/  DFMA R22, R32, R8, R22 ;  /* 0x000000082016722b */ /* 0x008fe40000000016 */
        /* <DEDUP_REMOVED lines=23> */
.L_x_38:
[----:B------:R-:W-:Y:S05]  /*3270*/  BSYNC.RECONVERGENT B2 ;  /* 0x0000000000027941 */ /* 0x000fea0003800200 */
.L_x_37:
[----:B------:R-:W2:Y:S01]  /*3280*/  LDG.E.64 R18, desc[UR14][R18.64+0x690] ;  /* 0x0006900e12127981 */ /* 0x000ea2000c1e1b00 */
[----:B------:R-:W-:Y:S01]  /*3290*/  FSEL R6, R6, RZ, P0 ;  /* 0x000000ff06067208 */ /* 0x000fe20000000000 */
[----:B------:R-:W-:Y:S01]  /*32a0*/  VIADD R17, R17, 0x4 ;  /* 0x0000000411117836 */ /* 0x000fe20000000000 */
[----:B------:R-:W-:-:S06]  /*32b0*/  FSEL R7, R7, RZ, P0 ;  /* 0x000000ff07077208 */ /* 0x000fcc0000000000 */
[----:B------:R-:W-:-:S08]  /*32c0*/  DADD R20, -R20, R6 ;  /* 0x0000000014147229 */ /* 0x000fd00000000106 */
[----:B--2---:R-:W-:-:S11]  /*32d0*/  DFMA R40, R20, R18, R22 ;  /* 0x000000121428722b */ /* 0x004fd60000000016 */
.L_x_28:
[----:B------:R-:W-:Y:S05]  /*32e0*/  BSYNC.RECONVERGENT B1 ;  /* 0x0000000000017941 */ /* 0x000fea0003800200 */
.L_x_27:
[----:B------:R-:W0:Y:S02]  /*32f0*/  LDCU UR10, c[0x0][0x3b4] ;  /* 0x00007680ff0a77ac */ /* 0x000e240008000800 */
[----:B0-----:R-:W-:-:S05]  /*3300*/  VIADD R0, R16, UR10 ;  /* 0x0000000a10007c36 */ /* 0x001fca0008000000 */
[----:B------:R-:W-:-:S13]  /*3310*/  LOP3.LUT P0, R0, R0, 0x3, RZ, 0xc0, !PT ;  /* 0x0000000300007812 */ /* 0x000fda000780c0ff */
[----:B------:R-:W-:Y:S05]  /*3320*/  @!P0 BRA `(.L_x_4) ;  /* 0x0000000c002c8947 */ /* 0x000fea0003800000 */
[----:B------:R-:W-:Y:S01]  /*3330*/  ISETP.NE.AND P0, PT, R0, 0x1, PT ;  /* 0x000000010000780c */ /* 0x000fe20003f05270 */
[----:B------:R-:W-:-:S12]  /*3340*/  BSSY.RECONVERGENT B1, `(.L_x_39) ;  /* 0x0000077000017945 */ /* 0x000fd80003800200 */
[----:B------:R-:W-:Y:S05]  /*3350*/  @!P0 BRA `(.L_x_40) ;  /* 0x0000000400d48947 */ /* 0x000fea0003800000 */
[----:B------:R-:W0:Y:S02]  /*3360*/  LDC.64 R20, c[0x0][0x388] ;  /* 0x0000e200ff147b82 */ /* 0x000e240000000a00 */
[----:B0-----:R-:W-:-:S05]  /*3370*/  IMAD.WIDE.U32 R22, R42, 0x8, R20 ;  /* 0x000000082a167825 */ /* 0x001fca00078e0014 */
[----:B------:R-:W2:Y:S01]  /*3380*/  LDG.E.64 R6, desc[UR14][R22.64] ;  /* 0x0000000e16067981 */ /* 0x000ea2000c1e1b00 */
[----:B------:R-:W-:-:S05]  /*3390*/  IMAD.WIDE.U32 R20, R17, 0x8, R20 ;  /* 0x0000000811147825 */ /* 0x000fca00078e0014 */
[----:B------:R-:W3:Y:S01]  /*33a0*/  LDG.E.64 R18, desc[UR14][R20.64] ;  /* 0x0000000e14127981 */ /* 0x000ee2000c1e1b00 */
[----:B------:R-:W-:Y:S01]  /*33b0*/  IMAD.MOV.U32 R8, RZ, RZ, 0x0 ;  /* 0x00000000ff087424 */ /* 0x000fe200078e00ff */
[----:B------:R-:W-:Y:S01]  /*33c0*/  MOV R9, 0x3fd80000 ;  /* 0x3fd8000000097802 */ /* 0x000fe20000000f00 */
[----:B------:R-:W-:Y:S01]  /*33d0*/  BSSY.RECONVERGENT B2, `(.L_x_41) ;  /* 0x000001c000027945 */ /* 0x000fe20003800200 */
        /* <DEDUP_REMOVED lines=25> */
[----:B------:R-:W-:Y:S01]  /*3570*/  IMAD.MOV.U32 R8, RZ, RZ, R2 ;  /* 0x000000ffff087224 */ /* 0x000fe200078e0002 */
[----:B------:R-:W-:-:S07]  /*3580*/  MOV R9, R5 ;  /* 0x0000000500097202 */ /* 0x000fce0000000f00 */
.L_x_42:
[----:B------:R-:W-:Y:S05]  /*3590*/  BSYNC.RECONVERGENT B2 ;  /* 0x0000000000027941 */ /* 0x000fea0003800200 */
.L_x_41:
        /* <DEDUP_REMOVED lines=32> */
.L_x_44:
[----:B------:R-:W-:Y:S05]  /*37a0*/  BSYNC.RECONVERGENT B2 ;  /* 0x0000000000027941 */ /* 0x000fea0003800200 */
.L_x_43:
[----:B------:R-:W2:Y:S01]  /*37b0*/  LDG.E.64 R20, desc[UR14][R20.64+0x8] ;  /* 0x0000080e14147981 */ /* 0x000ea2000c1e1b00 */
[----:B------:R-:W0:Y:S01]  /*37c0*/  LDC.64 R18, c[0x0][0x3a0] ;  /* 0x0000e800ff127b82 */ /* 0x000e220000000a00 */
[----:B------:R-:W-:-:S04]  /*37d0*/  IMAD R5, R17, 0x46, R4 ;  /* 0x0000004611057824 */ /* 0x000fc800078e0204 */
[----:B0-----:R-:W-:-:S05]  /*37e0*/  IMAD.WIDE R18, R5, 0x8, R18 ;  /* 0x0000000805127825 */ /* 0x001fca00078e0212 */
[----:B------:R-:W3:Y:S01]  /*37f0*/  LDG.E.64 R8, desc[UR14][R18.64] ;  /* 0x0000000e12087981 */ /* 0x000ee2000c1e1b00 */
[----:B------:R-:W-:Y:S01]  /*3800*/  IMAD.MOV.U32 R36, RZ, RZ, 0x0 ;  /* 0x00000000ff247424 */ /* 0x000fe200078e00ff */
[----:B------:R-:W-:Y:S01]  /*3810*/  BSSY.RECONVERGENT B2, `(.L_x_45) ;  /* 0x0000023000027945 */ /* 0x000fe20003800200 */
[----:B------:R-:W-:Y:S02]  /*3820*/  IMAD.MOV.U32 R37, RZ, RZ, 0x3fd80000 ;  /* 0x3fd80000ff257424 */ /* 0x000fe400078e00ff */
[----:B------:R-:W-:Y:S01]  /*3830*/  VIADD R42, R17, 0x1 ;  /* 0x00000001112a7836 */ /* 0x000fe20000000000 */
        /* <DEDUP_REMOVED lines=30> */
[----:B------:R-:W-:Y:S01]  /*3a20*/  MOV R6, R2 ;  /* 0x0000000200067202 */ /* 0x000fe20000000f00 */
[----:B------:R-:W-:-:S07]  /*3a30*/  IMAD.MOV.U32 R7, RZ, RZ, R5 ;  /* 0x000000ffff077224 */ /* 0x000fce00078e0005 */
.L_x_46:
[----:B------:R-:W-:Y:S05]  /*3a40*/  BSYNC.RECONVERGENT B2 ;  /* 0x0000000000027941 */ /* 0x000fea0003800200 */
.L_x_45:
[----:B------:R-:W2:Y:S01]  /*3a50*/  LDG.E.64 R18, desc[UR14][R18.64+0x230] ;  /* 0x0002300e12127981 */ /* 0x000ea2000c1e1b00 */
[----:B------:R-:W-:Y:S01]  /*3a60*/  FSEL R6, R6, RZ, P0 ;  /* 0x000000ff06067208 */ /* 0x000fe20000000000 */
[----:B------:R-:W-:Y:S01]  /*3a70*/  VIADD R17, R17, 0x2 ;  /* 0x0000000211117836 */ /* 0x000fe20000000000 */
[----:B------:R-:W-:-:S06]  /*3a80*/  FSEL R7, R7, RZ, P0 ;  /* 0x000000ff07077208 */ /* 0x000fcc0000000000 */
[----:B------:R-:W-:-:S08]  /*3a90*/  DADD R20, -R20, R6 ;  /* 0x0000000014147229 */ /* 0x000fd00000000106 */
[----:B--2---:R-:W-:-:S11]  /*3aa0*/  DFMA R40, R20, R18, R40 ;  /* 0x000000121428722b */ /* 0x004fd60000000028 */
.L_x_40:
[----:B------:R-:W-:Y:S05]  /*3ab0*/  BSYNC.RECONVERGENT B1 ;  /* 0x0000000000017941 */ /* 0x000fea0003800200 */
.L_x_39:
[----:B------:R-:W0:Y:S02]  /*3ac0*/  LDCU UR10, c[0x0][0x3b4] ;  /* 0x00007680ff0a77ac */ /* 0x000e240008000800 */
[----:B0-----:R-:W-:-:S05]  /*3ad0*/  VIADD R0, R16, UR10 ;  /* 0x0000000a10007c36 */ /* 0x001fca0008000000 */
[----:B------:R-:W-:-:S04]  /*3ae0*/  LOP3.LUT R0, R0, 0x1, RZ, 0xc0, !PT ;  /* 0x0000000100007812 */ /* 0x000fc800078ec0ff */
[----:B------:R-:W-:-:S13]  /*3af0*/  ISETP.NE.U32.AND P0, PT, R0, 0x1, PT ;  /* 0x000000010000780c */ /* 0x000fda0003f05070 */
[----:B------:R-:W-:Y:S05]  /*3b00*/  @P0 BRA `(.L_x_4) ;  /* 0x0000000400340947 */ /* 0x000fea0003800000 */
[----:B------:R-:W0:Y:S02]  /*3b10*/  LDC.64 R6, c[0x0][0x388] ;  /* 0x0000e200ff067b82 */ /* 0x000e240000000a00 */
[----:B0-----:R-:W-:-:S06]  /*3b20*/  IMAD.WIDE.U32 R8, R42, 0x8, R6 ;  /* 0x000000082a087825 */ /* 0x001fcc00078e0006 */
[----:B------:R-:W2:Y:S01]  /*3b30*/  LDG.E.64 R8, desc[UR14][R8.64] ;  /* 0x0000000e08087981 */ /* 0x000ea2000c1e1b00 */
[----:B------:R-:W-:-:S06]  /*3b40*/  IMAD.WIDE.U32 R6, R17, 0x8, R6 ;  /* 0x0000000811067825 */ /* 0x000fcc00078e0006 */
[----:B------:R-:W3:Y:S01]  /*3b50*/  LDG.E.64 R6, desc[UR14][R6.64] ;  /* 0x0000000e06067981 */ /* 0x000ee2000c1e1b00 */
[----:B------:R-:W-:Y:S01]  /*3b60*/  MOV R18, 0x0 ;  /* 0x0000000000127802 */ /* 0x000fe20000000f00 */
[----:B------:R-:W-:Y:S01]  /*3b70*/  IMAD.MOV.U32 R19, RZ, RZ, 0x3fd80000 ;  /* 0x3fd80000ff137424 */ /* 0x000fe200078e00ff */
        /* <DEDUP_REMOVED lines=26> */
[----:B------:R-:W-:Y:S01]  /*3d20*/  MOV R6, R2 ;  /* 0x0000000200067202 */ /* 0x000fe20000000f00 */
[----:B------:R-:W-:-:S07]  /*3d30*/  IMAD.MOV.U32 R7, RZ, RZ, R5 ;  /* 0x000000ffff077224 */ /* 0x000fce00078e0005 */
.L_x_48:
[----:B------:R-:W-:Y:S05]  /*3d40*/  BSYNC.RECONVERGENT B1 ;  /* 0x0000000000017941 */ /* 0x000fea0003800200 */
.L_x_47:
        /* <DEDUP_REMOVED lines=15> */
[----:B------:R-:W-:Y:S01]  /*3e40*/  IADD3 R13, PT, PT, R21, -0x100000, RZ ;  /* 0xfff00000150d7810 */ /* 0x000fe20007ffe0ff */
[----:B------:R-:W-:-:S05]  /*3e50*/  IMAD.MOV.U32 R12, RZ, RZ, R20 ;  /* 0x000000ffff0c7224 */ /* 0x000fca00078e0014 */
        /* <DEDUP_REMOVED lines=15> */
.L_x_50:
[----:B------:R-:W-:Y:S05]  /*3f50*/  BSYNC.RECONVERGENT B1 ;  /* 0x0000000000017941 */ /* 0x000fea0003800200 */
.L_x_49:
[----:B------:R-:W0:Y:S01]  /*3f60*/  LDC.64 R6, c[0x0][0x3a0] ;  /* 0x0000e800ff067b82 */ /* 0x000e220000000a00 */
[----:B------:R-:W-:-:S04]  /*3f70*/  IMAD R17, R17, 0x46, R4 ;  /* 0x0000004611117824 */ /* 0x000fc800078e0204 */
[----:B0-----:R-:W-:-:S06]  /*3f80*/  IMAD.WIDE R6, R17, 0x8, R6 ;  /* 0x0000000811067825 */ /* 0x001fcc00078e0206 */
[----:B------:R-:W2:Y:S01]  /*3f90*/  LDG.E.64 R6, desc[UR14][R6.64] ;  /* 0x0000000e06067981 */ /* 0x000ea2000c1e1b00 */
[----:B------:R-:W-:Y:S02]  /*3fa0*/  FSEL R8, R8, RZ, P0 ;  /* 0x000000ff08087208 */ /* 0x000fe40000000000 */
[----:B------:R-:W-:-:S06]  /*3fb0*/  FSEL R9, R9, RZ, P0 ;  /* 0x000000ff09097208 */ /* 0x000fcc0000000000 */
[----:B------:R-:W-:-:S08]  /*3fc0*/  DADD R18, R8, -R18 ;  /* 0x0000000008127229 */ /* 0x000fd00000000812 */
[----:B--2---:R-:W-:-:S11]  /*3fd0*/  DFMA R40, R18, R6, R40 ;  /* 0x000000061228722b */ /* 0x004fd60000000028 */
.L_x_4:
[----:B------:R-:W-:Y:S05]  /*3fe0*/  BSYNC.RECONVERGENT B3 ;  /* 0x0000000000037941 */ /* 0x000fea0003800200 */
.L_x_3:
[----:B------:R-:W0:Y:S02]  /*3ff0*/  LDCU.64 UR10, c[0x0][0x398] ;  /* 0x00007300ff0a77ac */ /* 0x000e240008000a00 */
[----:B0-----:R-:W-:-:S06]  /*4000*/  UIMAD.WIDE.U32 UR10, UR12, 0x8, UR10 ;  /* 0x000000080c0a78a5 */ /* 0x001fcc000f8e000a */
[----:B------:R-:W-:Y:S02]  /*4010*/  IMAD.U32 R32, RZ, RZ, UR10 ;  /* 0x0000000aff207e24 */ /* 0x000fe4000f8e00ff */
[----:B------:R-:W-:-:S06]  /*4020*/  IMAD.U32 R33, RZ, RZ, UR11 ;  /* 0x0000000bff217e24 */ /* 0x000fcc000f8e00ff */
[----:B------:R-:W5:Y:S01]  /*4030*/  LDG.E.64 R32, desc[UR14][R32.64] ;  /* 0x0000000e20207981 */ /* 0x000f62000c1e1b00 */
[C---:B------:R-:W-:Y:S01]  /*4040*/  DSETP.GT.AND P0, PT, R40.reuse, 8, PT ;  /* 0x402000002800742a */ /* 0x040fe20003f04000 */
[----:B------:R-:W-:Y:S01]  /*4050*/  BSSY.RECONVERGENT B1, `(.L_x_51) ;  /* 0x00008a6000017945 */ /* 0x000fe20003800200 */
[----:B------:R-:W-:-:S12]  /*4060*/  DMUL R18, R40, 0.5 ;  /* 0x3fe0000028127828 */ /* 0x000fd80000000000 */
[----:B------:R-:W-:Y:S05]  /*4070*/  @!P0 BRA `(.L_x_52) ;  /* 0x0000000800d88947 */ /* 0x000fea0003800000 */
[----:B------:R-:W-:Y:S01]  /*4080*/  IMAD.MOV.U32 R6, RZ, RZ, 0x652b82fe ;  /* 0x652b82feff067424 */ /* 0x000fe200078e00ff */
[----:B------:R-:W-:Y:S01]  /*4090*/  MOV R7, 0x3ff71547 ;  /* 0x3ff7154700077802 */ /* 0x000fe20000000f00 */
[----:B------:R-:W-:Y:S01]  /*40a0*/  UMOV UR10, 0xfefa39ef ;  /* 0xfefa39ef000a7882 */ /* 0x000fe20000000000 */
[----:B------:R-:W-:Y:S01]  /*40b0*/  UMOV UR11, 0x3fe62e42 ;  /* 0x3fe62e42000b7882 */ /* 0x000fe20000000000 */
[----:B------:R-:W0:Y:S01]  /*40c0*/  MUFU.RCP64H R13, R41 ;  /* 0x00000029000d7308 */ /* 0x000e220000001800 */
[----:B------:R-:W-:Y:S01]  /*40d0*/  IMAD.MOV.U32 R12, RZ, RZ, 0x1 ;  /* 0x00000001ff0c7424 */ /* 0x000fe200078e00ff */
[----:B------:R-:W-:Y:S01]  /*40e0*/  DADD R16, -RZ, -R40 ;  /* 0x00000000ff107229 */ /* 0x000fe20000000928 */
[----:B------:R-:W-:Y:S01]  /*40f0*/  BSSY.RECONVERGENT B0, `(.L_x_53) ;  /* 0x0000039000007945 */ /* 0x000fe20003800200 */
[----:B------:R-:W-:-:S08]  /*4100*/  DFMA R6, R40, -R6, 6.75539944105574400000e+15 ;  /* 0x433800002806742b */ /* 0x000fd00000000806 */
[----:B------:R-:W-:Y:S01]  /*4110*/  DADD R8, R6, -6.75539944105574400000e+15 ;  /* 0xc338000006087429 */ /* 0x000fe20000000000 */
[----:B------:R-:W-:Y:S01]  /*4120*/  FSETP.GEU.AND P0, PT, |R17|, 4.1917929649353027344, PT ;  /* 0x4086232b1100780b */ /* 0x000fe20003f0e200 */
[----:B0-----:R-:W-:-:S06]  /*4130*/  DFMA R14, R12, -R40, 1 ;  /* 0x3ff000000c0e742b */ /* 0x001fcc0000000828 */
[----:B------:R-:W-:Y:S01]  /*4140*/  DFMA R10, R8, -UR10, -R40 ;  /* 0x8000000a080a7c2b */ /* 0x000fe20008000828 */
[----:B------:R-:W-:Y:S01]  /*4150*/  UMOV UR10, 0x3b39803f ;  /* 0x3b39803f000a7882 */ /* 0x000fe20000000000 */
[----:B------:R-:W-:Y:S01]  /*4160*/  UMOV UR11, 0x3c7abc9e ;  /* 0x3c7abc9e000b7882 */ /* 0x000fe20000000000 */
[----:B------:R-:W-:-:S05]  /*4170*/  DFMA R14, R14, R14, R14 ;  /* 0x0000000e0e0e722b */ /* 0x000fca000000000e */
[----:B------:R-:W-:Y:S01]  /*4180*/  DFMA R10, R8, -UR10, R10 ;  /* 0x8000000a080a7c2b */ /* 0x000fe2000800000a */
[----:B------:R-:W-:Y:S01]  /*4190*/  UMOV UR10, 0x69ce2bdf ;  /* 0x69ce2bdf000a7882 */ /* 0x000fe20000000000 */
[----:B------:R-:W-:Y:S01]  /*41a0*/  IMAD.MOV.U32 R8, RZ, RZ, -0x35dec16 ;  /* 0xfca213eaff087424 */ /* 0x000fe200078e00ff */
[----:B------:R-:W-:Y:S01]  /*41b0*/  UMOV UR11, 0x3e5ade15 ;  /* 0x3e5ade15000b7882 */ /* 0x000fe20000000000 */
[----:B------:R-:W-:Y:S01]  /*41c0*/  IMAD.MOV.U32 R9, RZ, RZ, 0x3e928af3 ;  /* 0x3e928af3ff097424 */ /* 0x000fe200078e00ff */
[----:B------:R-:W-:-:S05]  /*41d0*/  DFMA R14, R12, R14, R12 ;  /* 0x0000000e0c0e722b */ /* 0x000fca000000000c */
        /* <DEDUP_REMOVED lines=24> */
[----:B------:R-:W-:-:S08]  /*4360*/  DFMA R8, R10, R8, UR10 ;  /* 0x0000000a0a087e2b */ /* 0x000fd00008000008 */
[----:B------:R-:W-:-:S08]  /*4370*/  DFMA R8, R10, R8, 1 ;  /* 0x3ff000000a08742b */ /* 0x000fd00000000008 */
[----:B------:R-:W-:Y:S02]  /*4380*/  DFMA R10, R10, R8, 1 ;  /* 0x3ff000000a0a742b */ /* 0x000fe40000000008 */
[----:B------:R-:W-:-:S08]  /*4390*/  DFMA R8, R14, -R40, 1 ;  /* 0x3ff000000e08742b */ /* 0x000fd00000000828 */
[----:B------:R-:W-:Y:S01]  /*43a0*/  DFMA R14, R14, R8, R14 ;  /* 0x000000080e0e722b */ /* 0x000fe2000000000e */
[----:B------:R-:W-:Y:S01]  /*43b0*/  IMAD R37, R6, 0x100000, R11 ;  /* 0x0010000006257824 */ /* 0x000fe200078e020b */
[----:B------:R-:W-:Y:S01]  /*43c0*/  MOV R36, R10 ;  /* 0x0000000a00247202 */ /* 0x000fe20000000f00 */
[----:B------:R-:W-:Y:S08]  /*43d0*/  @!P0 BRA `(.L_x_54) ;  /* 0x0000000000288947 */ /* 0x000ff00003800000 */
[----:B------:R-:W-:Y:S02]  /*43e0*/  FSETP.GEU.AND P0, PT, |R17|, 4.2275390625, PT ;  /* 0x408748001100780b */ /* 0x000fe40003f0e200 */
[----:B------:R-:W-:-:S11]  /*43f0*/  CS2R R36, SRZ ;  /* 0x0000000000247805 */ /* 0x000fd6000001ff00 */
[----:B------:R-:W-:Y:S01]  /*4400*/  @!P0 LEA.HI R0, R6, R6, RZ, 0x1 ;  /* 0x0000000606008211 */ /* 0x000fe200078f08ff */
[----:B------:R-:W-:-:S03]  /*4410*/  @!P0 IMAD.MOV.U32 R8, RZ, RZ, RZ ;  /* 0x000000ffff088224 */ /* 0x000fc600078e00ff */
[----:B------:R-:W-:-:S05]  /*4420*/  @!P0 SHF.R.S32.HI R7, RZ, 0x1, R0 ;  /* 0x00000001ff078819 */ /* 0x000fca0000011400 */
[----:B------:R-:W-:Y:S02]  /*4430*/  @!P0 IMAD.IADD R6, R6, 0x1, -R7 ;  /* 0x0000000106068824 */ /* 0x000fe400078e0a07 */
[----:B------:R-:W-:-:S03]  /*4440*/  @!P0 IMAD R7, R7, 0x100000, R11 ;  /* 0x0010000007078824 */ /* 0x000fc600078e020b */
[----:B------:R-:W-:Y:S01]  /*4450*/  @!P0 LEA R9, R6, 0x3ff00000, 0x14 ;  /* 0x3ff0000006098811 */ /* 0x000fe200078ea0ff */
[----:B------:R-:W-:-:S06]  /*4460*/  @!P0 IMAD.MOV.U32 R6, RZ, RZ, R10 ;  /* 0x000000ffff068224 */ /* 0x000fcc00078e000a */
[----:B------:R-:W-:-:S11]  /*4470*/  @!P0 DMUL R36, R6, R8 ;  /* 0x0000000806248228 */ /* 0x000fd60000000000 */
.L_x_54:
[----:B------:R-:W-:Y:S05]  /*4480*/  BSYNC.RECONVERGENT B0 ;  /* 0x0000000000007941 */ /* 0x000fea0003800200 */
.L_x_53:
[----:B------:R-:W-:Y:S01]  /*4490*/  UMOV UR10, 0xf01b866e ;  /* 0xf01b866e000a7882 */ /* 0x000fe20000000000 */
[----:B------:R-:W-:Y:S01]  /*44a0*/  UMOV UR11, 0x3ff921f9 ;  /* 0x3ff921f9000b7882 */ /* 0x000fe20000000000 */
[----:B------:R-:W-:Y:S01]  /*44b0*/  BSSY.RECONVERGENT B2, `(.L_x_55) ;  /* 0x000000d000027945 */ /* 0x000fe20003800200 */
[----:B------:R-:W-:-:S08]  /*44c0*/  DMUL R48, R14, UR10 ;  /* 0x0000000a0e307c28 */ /* 0x000fd00008000000 */
[----:B------:R-:W-:-:S08]  /*44d0*/  DFMA R6, R48, -R40, UR10 ;  /* 0x0000000a30067e2b */ /* 0x000fd00008000828 */
[----:B------:R-:W-:-:S10]  /*44e0*/  DFMA R48, R14, R6, R48 ;  /* 0x000000060e30722b */ /* 0x000fd40000000030 */
[----:B------:R-:W-:-:S05]  /*44f0*/  FFMA R0, RZ, R41, R49 ;  /* 0x00000029ff007223 */ /* 0x000fca0000000031 */
[----:B------:R-:W-:-:S13]  /*4500*/  FSETP.GT.AND P0, PT, |R0|, 1.469367938527859385e-39, PT ;  /* 0x001000000000780b */ /* 0x000fda0003f04200 */
[----:B------:R-:W-:Y:S05]  /*4510*/  @P0 BRA `(.L_x_56) ;  /* 0x0000000000180947 */ /* 0x000fea0003800000 */
[----:B------:R-:W-:Y:S01]  /*4520*/  MOV R46, 0xf01b866e ;  /* 0xf01b866e002e7802 */ /* 0x000fe20000000f00 */
[----:B------:R-:W-:Y:S01]  /*4530*/  IMAD.MOV.U32 R47, RZ, RZ, 0x3ff921f9 ;  /* 0x3ff921f9ff2f7424 */ /* 0x000fe200078e00ff */
[----:B------:R-:W-:Y:S01]  /*4540*/  MOV R6, 0x4580 ;  /* 0x0000458000067802 */ /* 0x000fe20000000f00 */
[----:B------:R-:W-:Y:S02]  /*4550*/  IMAD.MOV.U32 R44, RZ, RZ, R40 ;  /* 0x000000ffff2c7224 */ /* 0x000fe400078e0028 */
[----:B------:R-:W-:-:S07]  /*4560*/  IMAD.MOV.U32 R45, RZ, RZ, R41 ;  /* 0x000000ffff2d7224 */ /* 0x000fce00078e0029 */
[----:B-----5:R-:W-:Y:S05]  /*4570*/  CALL.REL.NOINC `($__internal_1_$__cuda_sm20_div_rn_f64_full) ;  /* 0x0000026000687944 */ /* 0x020fea0003c00000 */
.L_x_56:
[----:B------:R-:W-:Y:S05]  /*4580*/  BSYNC.RECONVERGENT B2 ;  /* 0x0000000000027941 */ /* 0x000fea0003800200 */
.L_x_55:
[----:B------:R-:W0:Y:S01]  /*4590*/  MUFU.RSQ64H R11, R49 ;  /* 0x00000031000b7308 */ /* 0x000e220000001c00 */
[----:B------:R-:W-:Y:S01]  /*45a0*/  VIADD R10, R49, 0xfcb00000 ;  /* 0xfcb00000310a7836 */ /* 0x000fe20000000000 */
[----:B------:R-:W-:Y:S01]  /*45b0*/  MOV R8, 0x0 ;  /* 0x0000000000087802 */ /* 0x000fe20000000f00 */
[----:B------:R-:W-:Y:S01]  /*45c0*/  IMAD.MOV.U32 R9, RZ, RZ, 0x3fd80000 ;  /* 0x3fd80000ff097424 */ /* 0x000fe200078e00ff */
[----:B------:R-:W-:Y:S02]  /*45d0*/  BSSY.RECONVERGENT B2, `(.L_x_57) ;  /* 0x0000019000027945 */ /* 0x000fe40003800200 */
[----:B------:R-:W-:Y:S01]  /*45e0*/  ISETP.GE.U32.AND P0, PT, R10, 0x7ca00000, PT ;  /* 0x7ca000000a00780c */ /* 0x000fe20003f06070 */
[----:B0-----:R-:W-:-:S08]  /*45f0*/  DMUL R6, R10, R10 ;  /* 0x0000000a0a067228 */ /* 0x001fd00000000000 */
[----:B------:R-:W-:-:S08]  /*4600*/  DFMA R6, -R6, R48, 1 ;  /* 0x3ff000000606742b */ /* 0x000fd00000000130 */
        /* <DEDUP_REMOVED lines=18> */
[----:B-----5:R-:W-:Y:S05]  /*4730*/  CALL.REL.NOINC `($__internal_2_$__cuda_sm20_dsqrt_rn_f64_mediumpath_v1) ;  /* 0x0000026400607944 */ /* 0x020fea0003c00000 */
[----:B------:R-:W-:Y:S02]  /*4740*/  IMAD.MOV.U32 R6, RZ, RZ, R2 ;  /* 0x000000ffff067224 */ /* 0x000fe400078e0002 */
[----:B------:R-:W-:-:S07]  /*4750*/  IMAD.MOV.U32 R7, RZ, RZ, R5 ;  /* 0x000000ffff077224 */ /* 0x000fce00078e0005 */
.L_x_58:
[----:B------:R-:W-:Y:S05]  /*4760*/  BSYNC.RECONVERGENT B2 ;  /* 0x0000000000027941 */ /* 0x000fea0003800200 */
.L_x_57:
[----:B------:R-:W0:Y:S01]  /*4770*/  MUFU.RCP64H R9, R41 ;  /* 0x0000002900097308 */ /* 0x000e220000001800 */
[----:B------:R-:W-:Y:S01]  /*4780*/  IMAD.MOV.U32 R8, RZ, RZ, 0x1 ;  /* 0x00000001ff087424 */ /* 0x000fe200078e00ff */
[----:B------:R-:W-:Y:S01]  /*4790*/  BSSY.RECONVERGENT B2, `(.L_x_59) ;  /* 0x0000013000027945 */ /* 0x000fe20003800200 */
[----:B------:R-:W-:-:S04]  /*47a0*/  DMUL R36, R6, R36 ;  /* 0x0000002406247228 */ /* 0x000fc80000000000 */
[----:B0-----:R-:W-:-:S08]  /*47b0*/  DFMA R10, R8, -R40, 1 ;  /* 0x3ff00000080a742b */ /* 0x001fd00000000828 */
[----:B------:R-:W-:-:S08]  /*47c0*/  DFMA R10, R10, R10, R10 ;  /* 0x0000000a0a0a722b */ /* 0x000fd0000000000a */
[----:B------:R-:W-:-:S08]  /*47d0*/  DFMA R10, R8, R10, R8 ;  /* 0x0000000a080a722b */ /* 0x000fd00000000008 */
[----:B------:R-:W-:-:S08]  /*47e0*/  DFMA R8, R10, -R40, 1 ;  /* 0x3ff000000a08742b */ /* 0x000fd00000000828 */
[----:B------:R-:W-:-:S08]  /*47f0*/  DFMA R10, R10, R8, R10 ;  /* 0x000000080a0a722b */ /* 0x000fd0000000000a */
[----:B------:R-:W-:-:S08]  /*4800*/  DMUL R48, R10, -1.625 ;  /* 0xbffa00000a307828 */ /* 0x000fd00000000000 */
[----:B------:R-:W-:-:S08]  /*4810*/  DFMA R8, R48, -R40, -1.625 ;  /* 0xbffa00003008742b */ /* 0x000fd00000000828 */
[----:B------:R-:W-:-:S10]  /*4820*/  DFMA R48, R10, R8, R48 ;  /* 0x000000080a30722b */ /* 0x000fd40000000030 */
[----:B------:R-:W-:-:S05]  /*4830*/  FFMA R0, RZ, R41, R49 ;  /* 0x00000029ff007223 */ /* 0x000fca0000000031 */
[----:B------:R-:W-:-:S13]  /*4840*/  FSETP.GT.AND P0, PT, |R0|, 1.469367938527859385e-39, PT ;  /* 0x001000000000780b */ /* 0x000fda0003f04200 */
[----:B------:R-:W-:Y:S05]  /*4850*/  @P0 BRA `(.L_x_60) ;  /* 0x0000000000180947 */ /* 0x000fea0003800000 */
[----:B------:R-:W-:Y:S01]  /*4860*/  MOV R46, RZ ;  /* 0x000000ff002e7202 */ /* 0x000fe20000000f00 */
[----:B------:R-:W-:Y:S01]  /*4870*/  IMAD.MOV.U32 R47, RZ, RZ, -0x40060000 ;  /* 0xbffa0000ff2f7424 */ /* 0x000fe200078e00ff */
[----:B------:R-:W-:Y:S01]  /*4880*/  MOV R6, 0x48c0 ;  /* 0x000048c000067802 */ /* 0x000fe20000000f00 */
[----:B------:R-:W-:Y:S02]  /*4890*/  IMAD.MOV.U32 R44, RZ, RZ, R40 ;  /* 0x000000ffff2c7224 */ /* 0x000fe400078e0028 */
[----:B------:R-:W-:-:S07]  /*48a0*/  IMAD.MOV.U32 R45, RZ, RZ, R41 ;  /* 0x000000ffff2d7224 */ /* 0x000fce00078e0029 */
[----:B-----5:R-:W-:Y:S05]  /*48b0*/  CALL.REL.NOINC `($__internal_1_$__cuda_sm20_div_rn_f64_full) ;  /* 0x0000025c00987944 */ /* 0x020fea0003c00000 */
.L_x_60:
[----:B------:R-:W-:Y:S05]  /*48c0*/  BSYNC.RECONVERGENT B2 ;  /* 0x0000000000027941 */ /* 0x000fea0003800200 */
.L_x_59:
[----:B------:R-:W-:Y:S01]  /*48d0*/  DMUL R12, R40, R40 ;  /* 0x00000028280c7228 */ /* 0x000fe20000000000 */
[----:B------:R-:W-:Y:S01]  /*48e0*/  IMAD.MOV.U32 R6, RZ, RZ, 0x1 ;  /* 0x00000001ff067424 */ /* 0x000fe200078e00ff */
[----:B------:R-:W-:Y:S01]  /*48f0*/  BSSY.RECONVERGENT B2, `(.L_x_61) ;  /* 0x0000016000027945 */ /* 0x000fe20003800200 */
[----:B------:R-:W-:-:S03]  /*4900*/  DADD R14, R48, 1 ;  /* 0x3ff00000300e7429 */ /* 0x000fc60000000000 */
[----:B------:R-:W0:Y:S02]  /*4910*/  MUFU.RCP64H R7, R13 ;  /* 0x0000000d00077308 */ /* 0x000e240000001800 */
[----:B0-----:R-:W-:-:S08]  /*4920*/  DFMA R8, -R12, R6, 1 ;  /* 0x3ff000000c08742b */ /* 0x001fd00000000106 */
[----:B------:R-:W-:-:S08]  /*4930*/  DFMA R8, R8, R8, R8 ;  /* 0x000000080808722b */ /* 0x000fd00000000008 */
[----:B------:R-:W-:-:S08]  /*4940*/  DFMA R8, R6, R8, R6 ;  /* 0x000000080608722b */ /* 0x000fd00000000006 */
[----:B------:R-:W-:-:S08]  /*4950*/  DFMA R6, -R12, R8, 1 ;  /* 0x3ff000000c06742b */ /* 0x000fd00000000108 */
[----:B------:R-:W-:-:S08]  /*4960*/  DFMA R6, R8, R6, R8 ;  /* 0x000000060806722b */ /* 0x000fd00000000008 */
[----:B------:R-:W-:-:S08]  /*4970*/  DMUL R8, R6, 5.1328125 ;  /* 0x4014880006087828 */ /* 0x000fd00000000000 */
[----:B------:R-:W-:-:S08]  /*4980*/  DFMA R10, -R12, R8, 5.1328125 ;  /* 0x401488000c0a742b */ /* 0x000fd00000000108 */
[----:B------:R-:W-:-:S10]  /*4990*/  DFMA R6, R6, R10, R8 ;  /* 0x0000000a0606722b */ /* 0x000fd40000000008 */
[----:B------:R-:W-:-:S05]  /*49a0*/  FFMA R0, RZ, R13, R7 ;  /* 0x0000000dff007223 */ /* 0x000fca0000000007 */
[----:B------:R-:W-:-:S13]  /*49b0*/  FSETP.GT.AND P0, PT, |R0|, 1.469367938527859385e-39, PT ;  /* 0x001000000000780b */ /* 0x000fda0003f04200 */
[----:B------:R-:W-:Y:S05]  /*49c0*/  @P0 BRA `(.L_x_62) ;  /* 0x0000000000200947 */ /* 0x000fea0003800000 */
[----:B------:R-:W-:Y:S01]  /*49d0*/  MOV R46, RZ ;  /* 0x000000ff002e7202 */ /* 0x000fe20000000f00 */
[----:B------:R-:W-:Y:S01]  /*49e0*/  IMAD.MOV.U32 R47, RZ, RZ, 0x40148800 ;  /* 0x40148800ff2f7424 */ /* 0x000fe200078e00ff */
[----:B------:R-:W-:Y:S01]  /*49f0*/  MOV R6, 0x4a30 ;  /* 0x00004a3000067802 */ /* 0x000fe20000000f00 */
[----:B------:R-:W-:Y:S02]  /*4a00*/  IMAD.MOV.U32 R44, RZ, RZ, R12 ;  /* 0x000000ffff2c7224 */ /* 0x000fe400078e000c */
[----:B------:R-:W-:-:S07]  /*4a10*/  IMAD.MOV.U32 R45, RZ, RZ, R13 ;  /* 0x000000ffff2d7224 */ /* 0x000fce00078e000d */
[----:B-----5:R-:W-:Y:S05]  /*4a20*/  CALL.REL.NOINC `($__internal_1_$__cuda_sm20_div_rn_f64_full) ;  /* 0x0000025c003c7944 */ /* 0x020fea0003c00000 */
[----:B------:R-:W-:Y:S01]  /*4a30*/  IMAD.MOV.U32 R6, RZ, RZ, R48 ;  /* 0x000000ffff067224 */ /* 0x000fe200078e0030 */
[----:B------:R-:W-:-:S07]  /*4a40*/  MOV R7, R49 ;  /* 0x0000003100077202 */ /* 0x000fce0000000f00 */
.L_x_62:
[----:B------:R-:W-:Y:S05]  /*4a50*/  BSYNC.RECONVERGENT B2 ;  /* 0x0000000000027941 */ /* 0x000fea0003800200 */
.L_x_61:
[----:B------:R-:W-:Y:S01]  /*4a60*/  DMUL R44, R12, R40 ;  /* 0x000000280c2c7228 */ /* 0x000fe20000000000 */
[----:B------:R-:W-:Y:S01]  /*4a70*/  IMAD.MOV.U32 R8, RZ, RZ, 0x1 ;  /* 0x00000001ff087424 */ /* 0x000fe200078e00ff */
[----:B------:R-:W-:Y:S01]  /*4a80*/  BSSY.RECONVERGENT B2, `(.L_x_63) ;  /* 0x0000012000027945 */ /* 0x000fe20003800200 */
[----:B------:R-:W-:-:S03]  /*4a90*/  DADD R14, R14, R6 ;  /* 0x000000000e0e7229 */ /* 0x000fc60000000006 */
[----:B------:R-:W0:Y:S02]  /*4aa0*/  MUFU.RCP64H R9, R45 ;  /* 0x0000002d00097308 */ /* 0x000e240000001800 */
[----:B0-----:R-:W-:-:S08]  /*4ab0*/  DFMA R10, -R44, R8, 1 ;  /* 0x3ff000002c0a742b */ /* 0x001fd00000000108 */
[----:B------:R-:W-:-:S08]  /*4ac0*/  DFMA R10, R10, R10, R10 ;  /* 0x0000000a0a0a722b */ /* 0x000fd0000000000a */
[----:B------:R-:W-:-:S08]  /*4ad0*/  DFMA R10, R8, R10, R8 ;  /* 0x0000000a080a722b */ /* 0x000fd00000000008 */
[----:B------:R-:W-:-:S08]  /*4ae0*/  DFMA R8, -R44, R10, 1 ;  /* 0x3ff000002c08742b */ /* 0x000fd0000000010a */
[----:B------:R-:W-:-:S08]  /*4af0*/  DFMA R8, R10, R8, R10 ;  /* 0x000000080a08722b */ /* 0x000fd0000000000a */
[----:B------:R-:W-:-:S08]  /*4b00*/  DMUL R48, R8, -22.1630859375 ;  /* 0xc03629c008307828 */ /* 0x000fd00000000000 */
[----:B------:R-:W-:-:S08]  /*4b10*/  DFMA R10, -R44, R48, -22.1630859375 ;  /* 0xc03629c02c0a742b */ /* 0x000fd00000000130 */
[----:B------:R-:W-:-:S10]  /*4b20*/  DFMA R48, R8, R10, R48 ;  /* 0x0000000a0830722b */ /* 0x000fd40000000030 */
[----:B------:R-:W-:-:S05]  /*4b30*/  FFMA R0, RZ, R45, R49 ;  /* 0x0000002dff007223 */ /* 0x000fca0000000031 */
[----:B------:R-:W-:-:S13]  /*4b40*/  FSETP.GT.AND P0, PT, |R0|, 1.469367938527859385e-39, PT ;  /* 0x001000000000780b */ /* 0x000fda0003f04200 */
[----:B------:R-:W-:Y:S05]  /*4b50*/  @P0 BRA `(.L_x_64) ;  /* 0x0000000000100947 */ /* 0x000fea0003800000 */
[----:B------:R-:W-:Y:S01]  /*4b60*/  IMAD.MOV.U32 R46, RZ, RZ, RZ ;  /* 0x000000ffff2e7224 */ /* 0x000fe200078e00ff */
[----:B------:R-:W-:Y:S01]  /*4b70*/  MOV R6, 0x4ba0 ;  /* 0x00004ba000067802 */ /* 0x000fe20000000f00 */
[----:B------:R-:W-:-:S07]  /*4b80*/  IMAD.MOV.U32 R47, RZ, RZ, -0x3fc9d640 ;  /* 0xc03629c0ff2f7424 */ /* 0x000fce00078e00ff */
[----:B-----5:R-:W-:Y:S05]  /*4b90*/  CALL.REL.NOINC `($__internal_1_$__cuda_sm20_div_rn_f64_full) ;  /* 0x0000025800e07944 */ /* 0x020fea0003c00000 */
.L_x_64:
[----:B------:R-:W-:Y:S05]  /*4ba0*/  BSYNC.RECONVERGENT B2 ;  /* 0x0000000000027941 */ /* 0x000fea0003800200 */
.L_x_63:
[----:B------:R-:W-:-:S08]  /*4bb0*/  DADD R14, R14, R48 ;  /* 0x000000000e0e7229 */ /* 0x000fd00000000030 */
[----:B------:R-:W-:Y:S01]  /*4bc0*/  DMUL R36, R36, R14 ;  /* 0x0000000e24247228 */ /* 0x000fe20000000000 */
[----:B------:R-:W-:Y:S10]  /*4bd0*/  BRA `(.L_x_65) ;  /* 0x0000007c00b47947 */ /* 0x000ff40003800000 */
.L_x_52:
[----:B------:R-:W-:Y:S01]  /*4be0*/  UMOV UR10, 0x9999999a ;  /* 0x9999999a000a7882 */ /* 0x000fe20000000000 */
[----:B------:R-:W-:Y:S02]  /*4bf0*/  UMOV UR11, 0x3fa99999 ;  /* 0x3fa99999000b7882 */ /* 0x000fe40000000000 */
[----:B------:R-:W-:-:S14]  /*4c00*/  DSETP.GEU.AND P0, PT, R40, UR10, PT ;  /* 0x0000000a28007e2a */ /* 0x000fdc000bf0e000 */
[----:B------:R-:W-:Y:S05]  /*4c10*/  @P0 BRA `(.L_x_66) ;  /* 0x0000005c00ac0947 */ /* 0x000fea0003800000 */
[----:B------:R-:W-:Y:S01]  /*4c20*/  IMAD.U32 R6, RZ, RZ, UR6 ;  /* 0x00000006ff067e24 */ /* 0x000fe2000f8e00ff */
[----:B------:R-:W-:Y:S01]  /*4c30*/  MOV R7, UR7 ;  /* 0x0000000700077c02 */ /* 0x000fe20008000f00 */
[----:B------:R-:W-:-:S05]  /*4c40*/  DADD R10, -RZ, |UR6| ;  /* 0x40000006ff0a7e29 */ /* 0x000fca0008000100 */
[----:B------:R-:W-:-:S05]  /*4c50*/  DSETP.GT.AND P0, PT, |R6|, 1, PT ;  /* 0x3ff000000600742a */ /* 0x000fca0003f04200 */
[----:B------:R-:W-:Y:S02]  /*4c60*/  IMAD.MOV.U32 R6, RZ, RZ, R10 ;  /* 0x000000ffff067224 */ /* 0x000fe400078e000a */
[----:B------:R-:W-:-:S07]  /*4c70*/  IMAD.MOV.U32 R7, RZ, RZ, R11 ;  /* 0x000000ffff077224 */ /* 0x000fce00078e000b */
[----:B------:R-:W-:Y:S05]  /*4c80*/  @!P0 BRA `(.L_x_67) ;  /* 0x0000000000308947 */ /* 0x000fea0003800000 */
[----:B------:R-:W0:Y:S01]  /*4c90*/  MUFU.RCP64H R7, R11 ;  /* 0x0000000b00077308 */ /* 0x000e220000001800 */
[----:B------:R-:W-:Y:S01]  /*4ca0*/  IMAD.U32 R8, RZ, RZ, UR6 ;  /* 0x00000006ff087e24 */ /* 0x000fe2000f8e00ff */
[----:B------:R-:W-:Y:S01]  /*4cb0*/  MOV R6, RZ ;  /* 0x000000ff00067202 */ /* 0x000fe20000000f00 */
[----:B------:R-:W-:Y:S02]  /*4cc0*/  IMAD.U32 R9, RZ, RZ, UR7 ;  /* 0x00000007ff097e24 */ /* 0x000fe4000f8e00ff */
[----:B------:R-:W-:Y:S02]  /*4cd0*/  IMAD.U32 R12, RZ, RZ, UR6 ;  /* 0x00000006ff0c7e24 */ /* 0x000fe4000f8e00ff */
[----:B------:R-:W-:-:S06]  /*4ce0*/  IMAD.U32 R13, RZ, RZ, UR7 ;  /* 0x00000007ff0d7e24 */ /* 0x000fcc000f8e00ff */
[----:B------:R-:W-:Y:S02]  /*4cf0*/  DSETP.NEU.AND P1, PT, |R12|, +INF , PT ;  /* 0x7ff000000c00742a */ /* 0x000fe40003f2d200 */
[----:B0-----:R-:W-:-:S08]  /*4d00*/  DFMA R8, R6, -|R8|, 1 ;  /* 0x3ff000000608742b */ /* 0x001fd00000000c08 */
[----:B------:R-:W-:-:S08]  /*4d10*/  DFMA R8, R8, R8, R8 ;  /* 0x000000080808722b */ /* 0x000fd00000000008 */
[----:B------:R-:W-:-:S10]  /*4d20*/  DFMA R8, R6, R8, R6 ;  /* 0x000000080608722b */ /* 0x000fd40000000006 */
[----:B------:R-:W-:Y:S02]  /*4d30*/  FSEL R6, R8, RZ, P1 ;  /* 0x000000ff08067208 */ /* 0x000fe40000800000 */
[----:B------:R-:W-:-:S07]  /*4d40*/  FSEL R7, R9, RZ, P1 ;  /* 0x000000ff09077208 */ /* 0x000fce0000800000 */
.L_x_67:
[----:B------:R-:W-:Y:S01]  /*4d50*/  DMUL R8, R6, R6 ;  /* 0x0000000606087228 */ /* 0x000fe20000000000 */
[----:B------:R-:W-:Y:S01]  /*4d60*/  IMAD.MOV.U32 R10, RZ, RZ, -0x2449a4b7 ;  /* 0xdbb65b49ff0a7424 */ /* 0x000fe200078e00ff */
[----:B------:R-:W-:Y:S01]  /*4d70*/  UMOV UR10, 0x2a25ff7e ;  /* 0x2a25ff7e000a7882 */ /* 0x000fe20000000000 */
[----:B------:R-:W-:Y:S01]  /*4d80*/  IMAD.MOV.U32 R11, RZ, RZ, 0x3f2d3b63 ;  /* 0x3f2d3b63ff0b7424 */ /* 0x000fe200078e00ff */
[----:B------:R-:W-:Y:S01]  /*4d90*/  UMOV UR11, 0x3ef53e1d ;  /* 0x3ef53e1d000b7882 */ /* 0x000fe20000000000 */
[----:B------:R-:W-:Y:S01]  /*4da0*/  FSETP.GEU.AND P2, PT, |R31|, 6.5827683646048100446e-37, PT ;  /* 0x036000001f00780b */ /* 0x000fe20003f4e200 */
[----:B------:R-:W-:Y:S03]  /*4db0*/  BSSY.RECONVERGENT B2, `(.L_x_68) ;  /* 0x000005d000027945 */ /* 0x000fe60003800200 */
[----:B------:R-:W-:Y:S01]  /*4dc0*/  DFMA R10, R8, -UR10, R10 ;  /* 0x8000000a080a7c2b */ /* 0x000fe2000800000a */
[----:B------:R-:W-:Y:S01]  /*4dd0*/  UMOV UR10, 0x8dde082e ;  /* 0x8dde082e000a7882 */ /* 0x000fe20000000000 */
[----:B------:R-:W-:-:S06]  /*4de0*/  UMOV UR11, 0x3f531278 ;  /* 0x3f531278000b7882 */ /* 0x000fcc0000000000 */
[----:B------:R-:W-:Y:S01]  /*4df0*/  DFMA R10, R8, R10, -UR10 ;  /* 0x8000000a080a7e2b */ /* 0x000fe2000800000a */
[----:B------:R-:W-:Y:S01]  /*4e00*/  UMOV UR10, 0xc8249315 ;  /* 0xc8249315000a7882 */ /* 0x000fe20000000000 */
[----:B------:R-:W-:-:S06]  /*4e10*/  UMOV UR11, 0x3f6f9690 ;  /* 0x3f6f9690000b7882 */ /* 0x000fcc0000000000 */
[----:B------:R-:W-:Y:S01]  /*4e20*/  DFMA R10, R8, R10, UR10 ;  /* 0x0000000a080a7e2b */ /* 0x000fe2000800000a */
        /* <DEDUP_REMOVED lines=10> */
[----:B------:R-:W-:Y:S01]  /*4ed0*/  UMOV UR11, 0x3fa17156 ;  /* 0x3fa17156000b7882 */ /* 0x000fe20000000000 */
[----:B------:R-:W0:Y:S01]  /*4ee0*/  MUFU.RCP64H R11, UR9 ;  /* 0x00000009000b7d08 */ /* 0x000e220008001800 */
[----:B------:R-:W-:-:S04]  /*4ef0*/  IMAD.MOV.U32 R10, RZ, RZ, RZ ;  /* 0x000000ffff0a7224 */ /* 0x000fc800078e00ff */
[----:B------:R-:W-:Y:S01]  /*4f00*/  DFMA R12, R8, R12, UR10 ;  /* 0x0000000a080c7e2b */ /* 0x000fe2000800000c */
[----:B------:R-:W-:Y:S01]  /*4f10*/  UMOV UR10, 0x841450e4 ;  /* 0x841450e4000a7882 */ /* 0x000fe20000000000 */
[----:B------:R-:W-:-:S06]  /*4f20*/  UMOV UR11, 0x3fa4f44d ;  /* 0x3fa4f44d000b7882 */ /* 0x000fcc0000000000 */
[----:B------:R-:W-:Y:S01]  /*4f30*/  DFMA R14, R8, R12, -UR10 ;  /* 0x8000000a080e7e2b */ /* 0x000fe2000800000c */
[----:B------:R-:W-:Y:S01]  /*4f40*/  UMOV UR10, 0x3f36bb95 ;  /* 0x3f36bb95000a7882 */ /* 0x000fe20000000000 */
[----:B------:R-:W-:Y:S01]  /*4f50*/  MOV R12, UR8 ;  /* 0x00000008000c7c02 */ /* 0x000fe20008000f00 */
[----:B------:R-:W-:Y:S01]  /*4f60*/  IMAD.U32 R13, RZ, RZ, UR9 ;  /* 0x00000009ff0d7e24 */ /* 0x000fe2000f8e00ff */
[----:B------:R-:W-:-:S04]  /*4f70*/  UMOV UR11, 0x3fa7ee3d ;  /* 0x3fa7ee3d000b7882 */ /* 0x000fc80000000000 */
[----:B------:R-:W-:Y:S01]  /*4f80*/  DFMA R14, R8, R14, UR10 ;  /* 0x0000000a080e7e2b */ /* 0x000fe2000800000e */
[----:B------:R-:W-:Y:S01]  /*4f90*/  UMOV UR10, 0xe04a9fd1 ;  /* 0xe04a9fd1000a7882 */ /* 0x000fe20000000000 */
[----:B0-----:R-:W-:Y:S01]  /*4fa0*/  DFMA R12, R10, -R12, 1 ;  /* 0x3ff000000a0c742b */ /* 0x001fe2000000080c */
[----:B------:R-:W-:-:S05]  /*4fb0*/  UMOV UR11, 0x3faad32a ;  /* 0x3faad32a000b7882 */ /* 0x000fca0000000000 */
[----:B------:R-:W-:Y:S01]  /*4fc0*/  DFMA R14, R8, R14, -UR10 ;  /* 0x8000000a080e7e2b */ /* 0x000fe2000800000e */
[----:B------:R-:W-:Y:S01]  /*4fd0*/  UMOV UR10, 0x3d66954f ;  /* 0x3d66954f000a7882 */ /* 0x000fe20000000000 */
[----:B------:R-:W-:Y:S01]  /*4fe0*/  DFMA R12, R12, R12, R12 ;  /* 0x0000000c0c0c722b */ /* 0x000fe2000000000c */
[----:B------:R-:W-:-:S05]  /*4ff0*/  UMOV UR11, 0x3fae1781 ;  /* 0x3fae1781000b7882 */ /* 0x000fca0000000000 */
[----:B------:R-:W-:Y:S01]  /*5000*/  DFMA R14, R8, R14, UR10 ;  /* 0x0000000a080e7e2b */ /* 0x000fe2000800000e */
[----:B------:R-:W-:Y:S01]  /*5010*/  UMOV UR10, 0xca9a5bcd ;  /* 0xca9a5bcd000a7882 */ /* 0x000fe20000000000 */
[----:B------:R-:W-:Y:S01]  /*5020*/  DFMA R12, R10, R12, R10 ;  /* 0x0000000c0a0c722b */ /* 0x000fe2000000000a */
[----:B------:R-:W-:Y:S01]  /*5030*/  UMOV UR11, 0x3fb11089 ;  /* 0x3fb11089000b7882 */ /* 0x000fe20000000000 */
[----:B------:R-:W-:Y:S02]  /*5040*/  IMAD.MOV.U32 R10, RZ, RZ, 0x0 ;  /* 0x00000000ff0a7424 */ /* 0x000fe400078e00ff */
[----:B------:R-:W-:Y:S02]  /*5050*/  IMAD.MOV.U32 R11, RZ, RZ, 0x3fb00000 ;  /* 0x3fb00000ff0b7424 */ /* 0x000fe400078e00ff */
[----:B------:R-:W-:Y:S01]  /*5060*/  DFMA R14, R8, R14, -UR10 ;  /* 0x8000000a080e7e2b */ /* 0x000fe2000800000e */
[----:B------:R-:W-:Y:S01]  /*5070*/  UMOV UR10, 0x2db51738 ;  /* 0x2db51738000a7882 */ /* 0x000fe20000000000 */
[----:B------:R-:W-:-:S02]  /*5080*/  UMOV UR11, 0x3fb3b12b ;  /* 0x3fb3b12b000b7882 */ /* 0x000fc40000000000 */
[----:B------:R-:W-:Y:S01]  /*5090*/  DFMA R12, R12, R10, UR8 ;  /* 0x000000080c0c7e2b */ /* 0x000fe2000800000a */
[----:B------:R-:W-:-:S03]  /*50a0*/  MOV R10, 0x1 ;  /* 0x00000001000a7802 */ /* 0x000fc60000000f00 */
[----:B------:R-:W-:Y:S01]  /*50b0*/  DFMA R14, R8, R14, UR10 ;  /* 0x0000000a080e7e2b */ /* 0x000fe2000800000e */
[----:B------:R-:W-:Y:S01]  /*50c0*/  UMOV UR10, 0x22f8dc5c ;  /* 0x22f8dc5c000a7882 */ /* 0x000fe20000000000 */
[----:B------:R-:W-:Y:S02]  /*50d0*/  UMOV UR11, 0x3fb745d0 ;  /* 0x3fb745d0000b7882 */ /* 0x000fe40000000000 */
[----:B------:R-:W-:-:S04]  /*50e0*/  DADD R12, R12, R12 ;  /* 0x000000000c0c7229 */ /* 0x000fc8000000000c */
[----:B------:R-:W-:Y:S01]  /*50f0*/  DFMA R14, R8, R14, -UR10 ;  /* 0x8000000a080e7e2b */ /* 0x000fe2000800000e */
[----:B------:R-:W-:Y:S01]  /*5100*/  UMOV UR10, 0x9dfe927 ;  /* 0x09dfe927000a7882 */ /* 0x000fe20000000000 */
[----:B------:R-:W0:Y:S01]  /*5110*/  MUFU.RCP64H R11, R13 ;  /* 0x0000000d000b7308 */ /* 0x000e220000001800 */
[----:B------:R-:W-:-:S05]  /*5120*/  UMOV UR11, 0x3fbc71c7 ;  /* 0x3fbc71c7000b7882 */ /* 0x000fca0000000000 */
[----:B------:R-:W-:Y:S01]  /*5130*/  DFMA R14, R8, R14, UR10 ;  /* 0x0000000a080e7e2b */ /* 0x000fe2000800000e */
[----:B------:R-:W-:Y:S01]  /*5140*/  UMOV UR10, 0x91fa1744 ;  /* 0x91fa1744000a7882 */ /* 0x000fe20000000000 */
[----:B------:R-:W-:-:S06]  /*5150*/  UMOV UR11, 0x3fc24924 ;  /* 0x3fc24924000b7882 */ /* 0x000fcc0000000000 */
[----:B------:R-:W-:Y:S01]  /*5160*/  DFMA R14, R8, R14, -UR10 ;  /* 0x8000000a080e7e2b */ /* 0x000fe2000800000e */
[----:B------:R-:W-:Y:S01]  /*5170*/  UMOV UR10, 0x999840d2 ;  /* 0x999840d2000a7882 */ /* 0x000fe20000000000 */
[----:B------:R-:W-:Y:S01]  /*5180*/  UMOV UR11, 0x3fc99999 ;  /* 0x3fc99999000b7882 */ /* 0x000fe20000000000 */
[----:B0-----:R-:W-:-:S05]  /*5190*/  DFMA R16, -R12, R10, 1 ;  /* 0x3ff000000c10742b */ /* 0x001fca000000010a */
[----:B------:R-:W-:Y:S01]  /*51a0*/  DFMA R14, R8, R14, UR10 ;  /* 0x0000000a080e7e2b */ /* 0x000fe2000800000e */
[----:B------:R-:W-:Y:S01]  /*51b0*/  UMOV UR10, 0x5555544c ;  /* 0x5555544c000a7882 */ /* 0x000fe20000000000 */
[----:B------:R-:W-:Y:S01]  /*51c0*/  UMOV UR11, 0x3fd55555 ;  /* 0x3fd55555000b7882 */ /* 0x000fe20000000000 */
[----:B------:R-:W-:-:S05]  /*51d0*/  DFMA R16, R16, R16, R16 ;  /* 0x000000101010722b */ /* 0x000fca0000000010 */
[----:B------:R-:W-:Y:S01]  /*51e0*/  DFMA R14, R8, R14, -UR10 ;  /* 0x8000000a080e7e2b */ /* 0x000fe2000800000e */
[----:B------:R-:W-:Y:S01]  /*51f0*/  UMOV UR10, 0x54442d18 ;  /* 0x54442d18000a7882 */ /* 0x000fe20000000000 */
[----:B------:R-:W-:Y:S01]  /*5200*/  UMOV UR11, 0x3ff921fb ;  /* 0x3ff921fb000b7882 */ /* 0x000fe20000000000 */
[----:B------:R-:W-:-:S05]  /*5210*/  DFMA R16, R10, R16, R10 ;  /* 0x000000100a10722b */ /* 0x000fca000000000a */
[----:B------:R-:W-:-:S03]  /*5220*/  DMUL R14, R8, R14 ;  /* 0x0000000e080e7228 */ /* 0x000fc60000000000 */
[----:B------:R-:W-:-:S05]  /*5230*/  DFMA R10, -R12, R16, 1 ;  /* 0x3ff000000c0a742b */ /* 0x000fca0000000110 */
[----:B------:R-:W-:-:S03]  /*5240*/  DFMA R14, R14, R6, R6 ;  /* 0x000000060e0e722b */ /* 0x000fc60000000006 */
[----:B------:R-:W-:-:S05]  /*5250*/  DFMA R10, R16, R10, R16 ;  /* 0x0000000a100a722b */ /* 0x000fca0000000010 */
[----:B------:R-:W-:-:S03]  /*5260*/  DADD R6, -R14, UR10 ;  /* 0x0000000a0e067e29 */ /* 0x000fc60008000100 */
[----:B------:R-:W-:-:S07]  /*5270*/  DMUL R48, R30, R10 ;  /* 0x0000000a1e307228 */ /* 0x000fce0000000000 */
[----:B------:R-:W-:Y:S01]  /*5280*/  FSEL R0, R7, R15, P0 ;  /* 0x0000000f07007208 */ /* 0x000fe20000000000 */
[----:B------:R-:W-:Y:S01]  /*5290*/  DFMA R8, -R12, R48, R30 ;  /* 0x000000300c08722b */ /* 0x000fe2000000011e */
[----:B------:R-:W-:Y:S02]  /*52a0*/  FSEL R14, R6, R14, P0 ;  /* 0x0000000e060e7208 */ /* 0x000fe40000000000 */
[----:B------:R-:W-:-:S05]  /*52b0*/  R2UR UR10, R0 ;  /* 0x00000000000a72ca */ /* 0x000fca00000e0000 */
[----:B------:R-:W-:-:S08]  /*52c0*/  DFMA R48, R10, R8, R48 ;  /* 0x000000080a30722b */ /* 0x000fd00000000030 */
[----:B------:R-:W-:Y:S02]  /*52d0*/  ULOP3.LUT UR10, UR10, 0x80000000, UR7, 0xb8, !UPT ;  /* 0x800000000a0a7892 */ /* 0x000fe4000f8eb807 */
[----:B------:R-:W-:-:S04]  /*52e0*/  FFMA R0, RZ, R13, R49 ;  /* 0x0000000dff007223 */ /* 0x000fc80000000031 */
[----:B------:R-:W-:Y:S01]  /*52f0*/  IMAD.U32 R15, RZ, RZ, UR10 ;  /* 0x0000000aff0f7e24 */ /* 0x000fe2000f8e00ff */
[----:B------:R-:W-:-:S13]  /*5300*/  FSETP.GT.AND P1, PT, |R0|, 1.469367938527859385e-39, PT ;  /* 0x001000000000780b */ /* 0x000fda0003f24200 */
[----:B------:R-:W-:Y:S05]  /*5310*/  @P1 BRA P2, `(.L_x_69) ;  /* 0x0000000000181947 */ /* 0x000fea0001000000 */
[----:B------:R-:W-:Y:S01]  /*5320*/  IMAD.MOV.U32 R46, RZ, RZ, R30 ;  /* 0x000000ffff2e7224 */ /* 0x000fe200078e001e */
[----:B------:R-:W-:Y:S01]  /*5330*/  MOV R45, R13 ;  /* 0x0000000d002d7202 */ /* 0x000fe20000000f00 */
[----:B------:R-:W-:Y:S01]  /*5340*/  IMAD.MOV.U32 R47, RZ, RZ, R31 ;  /* 0x000000ffff2f7224 */ /* 0x000fe200078e001f */
[----:B------:R-:W-:Y:S01]  /*5350*/  MOV R6, 0x5380 ;  /* 0x0000538000067802 */ /* 0x000fe20000000f00 */
[----:B------:R-:W-:-:S07]  /*5360*/  IMAD.MOV.U32 R44, RZ, RZ, R12 ;  /* 0x000000ffff2c7224 */ /* 0x000fce00078e000c */
[----:B-----5:R-:W-:Y:S05]  /*5370*/  CALL.REL.NOINC `($__internal_1_$__cuda_sm20_div_rn_f64_full) ;  /* 0x0000025000e87944 */ /* 0x020fea0003c00000 */
.L_x_69:
[----:B------:R-:W-:Y:S05]  /*5380*/  BSYNC.RECONVERGENT B2 ;  /* 0x0000000000027941 */ /* 0x000fea0003800200 */
.L_x_68:
[----:B------:R-:W0:Y:S01]  /*5390*/  MUFU.RCP64H R7, R13 ;  /* 0x0000000d00077308 */ /* 0x000e220000001800 */
[----:B------:R-:W-:Y:S01]  /*53a0*/  IMAD.MOV.U32 R6, RZ, RZ, 0x1 ;  /* 0x00000001ff067424 */ /* 0x000fe200078e00ff */
[----:B------:R-:W-:Y:S01]  /*53b0*/  FSETP.GEU.AND P1, PT, |R49|, 6.5827683646048100446e-37, PT ;  /* 0x036000003100780b */ /* 0x000fe20003f2e200 */
[----:B------:R-:W-:Y:S04]  /*53c0*/  BSSY.RECONVERGENT B2, `(.L_x_70) ;  /* 0x0000014000027945 */ /* 0x000fe80003800200 */
[----:B0-----:R-:W-:-:S08]  /*53d0*/  DFMA R8, -R12, R6, 1 ;  /* 0x3ff000000c08742b */ /* 0x001fd00000000106 */
[----:B------:R-:W-:-:S08]  /*53e0*/  DFMA R8, R8, R8, R8 ;  /* 0x000000080808722b */ /* 0x000fd00000000008 */
[----:B------:R-:W-:-:S08]  /*53f0*/  DFMA R8, R6, R8, R6 ;  /* 0x000000080608722b */ /* 0x000fd00000000006 */
[----:B------:R-:W-:-:S08]  /*5400*/  DFMA R6, -R12, R8, 1 ;  /* 0x3ff000000c06742b */ /* 0x000fd00000000108 */
[----:B------:R-:W-:-:S08]  /*5410*/  DFMA R10, R8, R6, R8 ;  /* 0x00000006080a722b */ /* 0x000fd00000000008 */
[----:B------:R-:W-:-:S08]  /*5420*/  DMUL R6, R10, R48 ;  /* 0x000000300a067228 */ /* 0x000fd00000000000 */
[----:B------:R-:W-:-:S08]  /*5430*/  DFMA R8, -R12, R6, R48 ;  /* 0x000000060c08722b */ /* 0x000fd00000000130 */
[----:B------:R-:W-:-:S10]  /*5440*/  DFMA R6, R10, R8, R6 ;  /* 0x000000080a06722b */ /* 0x000fd40000000006 */
[----:B------:R-:W-:-:S05]  /*5450*/  FFMA R0, RZ, R13, R7 ;  /* 0x0000000dff007223 */ /* 0x000fca0000000007 */
        /* <DEDUP_REMOVED lines=8> */
[----:B------:R-:W-:Y:S02]  /*54e0*/  IMAD.MOV.U32 R6, RZ, RZ, R48 ;  /* 0x000000ffff067224 */ /* 0x000fe400078e0030 */
[----:B------:R-:W-:-:S07]  /*54f0*/  IMAD.MOV.U32 R7, RZ, RZ, R49 ;  /* 0x000000ffff077224 */ /* 0x000fce00078e0031 */
.L_x_71:
[----:B------:R-:W-:Y:S05]  /*5500*/  BSYNC.RECONVERGENT B2 ;  /* 0x0000000000027941 */ /* 0x000fea0003800200 */
.L_x_70:
[----:B------:R-:W0:Y:S01]  /*5510*/  MUFU.RCP64H R11, 6 ;  /* 0x40180000000b7908 */ /* 0x000e220000001800 */
[----:B------:R-:W-:Y:S01]  /*5520*/  IMAD.MOV.U32 R18, RZ, RZ, 0x0 ;  /* 0x00000000ff127424 */ /* 0x000fe200078e00ff */
[----:B------:R-:W-:Y:S01]  /*5530*/  MOV R10, 0x1 ;  /* 0x00000001000a7802 */ /* 0x000fe20000000f00 */
[----:B------:R-:W-:Y:S01]  /*5540*/  IMAD.MOV.U32 R19, RZ, RZ, 0x40180000 ;  /* 0x40180000ff137424 */ /* 0x000fe200078e00ff */
[C---:B------:R-:W-:Y:S01]  /*5550*/  DADD R6, R14.reuse, R6 ;  /* 0x000000000e067229 */ /* 0x040fe20000000006 */
[----:B------:R-:W-:Y:S01]  /*5560*/  IMAD.MOV.U32 R8, RZ, RZ, 0x0 ;  /* 0x00000000ff087424 */ /* 0x000fe200078e00ff */
[----:B------:R-:W-:Y:S01]  /*5570*/  UMOV UR10, 0xf01b866e ;  /* 0xf01b866e000a7882 */ /* 0x000fe20000000000 */
[----:B------:R-:W-:Y:S01]  /*5580*/  IMAD.MOV.U32 R9, RZ, RZ, 0x40d00000 ;  /* 0x40d00000ff097424 */ /* 0x000fe200078e00ff */
[----:B------:R-:W-:Y:S01]  /*5590*/  UMOV UR11, 0x3fe921f9 ;  /* 0x3fe921f9000b7882 */ /* 0x000fe20000000000 */
[----:B------:R-:W-:Y:S01]  /*55a0*/  BSSY.RECONVERGENT B2, `(.L_x_72) ;  /* 0x0000021000027945 */ /* 0x000fe20003800200 */
[----:B------:R-:W-:-:S02]  /*55b0*/  DADD R14, R14, -UR10 ;  /* 0x8000000a0e0e7e29 */ /* 0x000fc40008000000 */
[----:B------:R-:W-:Y:S02]  /*55c0*/  DADD R6, R6, -UR10 ;  /* 0x8000000a06067e29 */ /* 0x000fe40008000000 */
[----:B------:R-:W-:Y:S02]  /*55d0*/  DFMA R8, -R28, R8, -16383 ;  /* 0xc0cfff801c08742b */ /* 0x000fe40000000108 */
[----:B0-----:R-:W-:-:S06]  /*55e0*/  DFMA R12, R10, -R18, 1 ;  /* 0x3ff000000a0c742b */ /* 0x001fcc0000000812 */
[----:B------:R-:W-:Y:S02]  /*55f0*/  DADD R8, -R8, 2 ;  /* 0x4000000008087429 */ /* 0x000fe40000000100 */
[----:B------:R-:W-:Y:S02]  /*5600*/  DFMA R16, R12, R12, R12 ;  /* 0x0000000c0c10722b */ /* 0x000fe4000000000c */
[----:B------:R-:W-:-:S06]  /*5610*/  DMUL R12, R40, R40 ;  /* 0x00000028280c7228 */ /* 0x000fcc0000000000 */
[----:B------:R-:W-:Y:S02]  /*5620*/  DFMA R16, R10, R16, R10 ;  /* 0x000000100a10722b */ /* 0x000fe4000000000a */
[----:B------:R-:W-:Y:S01]  /*5630*/  DMUL R56, R12, R40 ;  /* 0x000000280c387228 */ /* 0x000fe20000000000 */
[----:B------:R-:W0:Y:S01]  /*5640*/  MUFU.RCP64H R11, R9 ;  /* 0x00000009000b7308 */ /* 0x000e220000001800 */
[----:B------:R-:W-:-:S04]  /*5650*/  IMAD.MOV.U32 R10, RZ, RZ, RZ ;  /* 0x000000ffff0a7224 */ /* 0x000fc800078e00ff */
[----:B------:R-:W-:Y:S02]  /*5660*/  DFMA R18, R16, -R18, 1 ;  /* 0x3ff000001012742b */ /* 0x000fe40000000812 */
[----:B------:R-:W-:-:S06]  /*5670*/  DMUL R46, R56, -5 ;  /* 0xc0140000382e7828 */ /* 0x000fcc0000000000 */
[----:B------:R-:W-:Y:S02]  /*5680*/  DFMA R18, R16, R18, R16 ;  /* 0x000000121012722b */ /* 0x000fe40000000010 */
[----:B0-----:R-:W-:Y:S02]  /*5690*/  DFMA R16, -R8, R10, 1 ;  /* 0x3ff000000810742b */ /* 0x001fe4000000010a */
[----:B------:R-:W-:Y:S01]  /*56a0*/  FSETP.GEU.AND P1, PT, |R47|, 6.5827683646048100446e-37, PT ;  /* 0x036000002f00780b */ /* 0x000fe20003f2e200 */
[----:B------:R-:W-:Y:S01]  /*56b0*/  IMAD.MOV.U32 R8, RZ, RZ, 0x0 ;  /* 0x00000000ff087424 */ /* 0x000fe200078e00ff */
[----:B------:R-:W-:Y:S02]  /*56c0*/  MOV R9, 0x40000000 ;  /* 0x4000000000097802 */ /* 0x000fe40000000f00 */
[----:B------:R-:W-:Y:S02]  /*56d0*/  DMUL R48, R46, R18 ;  /* 0x000000122e307228 */ /* 0x000fe40000000000 */
[----:B------:R-:W-:-:S06]  /*56e0*/  DFMA R16, R16, R16, R16 ;  /* 0x000000101010722b */ /* 0x000fcc0000000010 */
[----:B------:R-:W-:Y:S02]  /*56f0*/  DFMA R20, R48, -6, R46 ;  /* 0xc01800003014782b */ /* 0x000fe4000000002e */
[----:B------:R-:W-:-:S06]  /*5700*/  DFMA R16, R10, R16, R10 ;  /* 0x000000100a10722b */ /* 0x000fcc000000000a */
[----:B------:R-:W-:Y:S02]  /*5710*/  DFMA R48, R18, R20, R48 ;  /* 0x000000141230722b */ /* 0x000fe40000000030 */
[----:B------:R-:W-:-:S08]  /*5720*/  DFMA R16, R16, -R8, 1 ;  /* 0x3ff000001010742b */ /* 0x000fd00000000808 */
[----:B------:R-:W-:Y:S01]  /*5730*/  FFMA R0, RZ, 2.375, R49 ;  /* 0x40180000ff007823 */ /* 0x000fe20000000031 */
[----:B------:R-:W-:-:S04]  /*5740*/  DFMA R36, |R16|, -R40, R6 ;  /* 0x800000281024722b */ /* 0x000fc80000000206 */
[----:B------:R-:W-:-:S13]  /*5750*/  FSETP.GT.AND P0, PT, |R0|, 1.469367938527859385e-39, PT ;  /* 0x001000000000780b */ /* 0x000fda0003f04200 */
[----:B------:R-:W-:Y:S05]  /*5760*/  @P0 BRA P1, `(.L_x_73) ;  /* 0x0000000000100947 */ /* 0x000fea0000800000 */
[----:B------:R-:W-:Y:S01]  /*5770*/  IMAD.MOV.U32 R44, RZ, RZ, RZ ;  /* 0x000000ffff2c7224 */ /* 0x000fe200078e00ff */
[----:B------:R-:W-:Y:S01]  /*5780*/  MOV R6, 0x57b0 ;  /* 0x000057b000067802 */ /* 0x000fe20000000f00 */
[----:B------:R-:W-:-:S07]  /*5790*/  IMAD.MOV.U32 R45, RZ, RZ, 0x40180000 ;  /* 0x40180000ff2d7424 */ /* 0x000fce00078e00ff */
[----:B-----5:R-:W-:Y:S05]  /*57a0*/  CALL.REL.NOINC `($__internal_1_$__cuda_sm20_div_rn_f64_full) ;  /* 0x0000024c00dc7944 */ /* 0x020fea0003c00000 */
.L_x_73:
[----:B------:R-:W-:Y:S05]  /*57b0*/  BSYNC.RECONVERGENT B2 ;  /* 0x0000000000027941 */ /* 0x000fea0003800200 */
.L_x_72:
[----:B------:R-:W-:Y:S01]  /*57c0*/  DFMA R14, R12, R14, R48 ;  /* 0x0000000e0c0e722b */ /* 0x000fe20000000030 */
[----:B------:R-:W-:Y:S01]  /*57d0*/  IMAD.MOV.U32 R19, RZ, RZ, 0x1 ;  /* 0x00000001ff137424 */ /* 0x000fe200078e00ff */
[----:B------:R-:W-:Y:S01]  /*57e0*/  MOV R17, RZ ;  /* 0x000000ff00117202 */ /* 0x000fe20000000f00 */
[----:B------:R-:W-:Y:S02]  /*57f0*/  IMAD.MOV.U32 R0, RZ, RZ, 0x2 ;  /* 0x00000002ff007424 */ /* 0x000fe400078e00ff */
[----:B------:R-:W-:Y:S02]  /*5800*/  IMAD.MOV.U32 R54, RZ, RZ, 0x0 ;  /* 0x00000000ff367424 */ /* 0x000fe400078e00ff */
[----:B------:R-:W-:Y:S01]  /*5810*/  IMAD.MOV.U32 R55, RZ, RZ, -0x40100000 ;  /* 0xbff00000ff377424 */ /* 0x000fe200078e00ff */
[----:B------:R-:W-:Y:S01]  /*5820*/  DADD R36, R36, R14 ;  /* 0x0000000024247229 */ /* 0x000fe2000000000e */
[----:B------:R-:W-:Y:S02]  /*5830*/  IMAD.MOV.U32 R52, RZ, RZ, 0x0 ;  /* 0x00000000ff347424 */ /* 0x000fe400078e00ff */
[----:B------:R-:W-:-:S08]  /*5840*/  IMAD.MOV.U32 R53, RZ, RZ, 0x40180000 ;  /* 0x40180000ff357424 */ /* 0x000fd000078e00ff */
.L_x_172:
[C---:B------:R-:W-:Y:S01]  /*5850*/  IADD3 R6, PT, PT, R19.reuse, 0x3, RZ ;  /* 0x0000000313067810 */ /* 0x040fe20007ffe0ff */
[----:B------:R-:W-:Y:S01]  /*5860*/  DMUL R56, R56, R40 ;  /* 0x0000002838387228 */ /* 0x000fe20000000000 */
[----:B------:R-:W-:Y:S01]  /*5870*/  LOP3.LUT R2, R19, 0x1, RZ, 0xc0, !PT ;  /* 0x0000000113027812 */ /* 0x000fe200078ec0ff */
[--C-:B------:R-:W-:Y:S01]  /*5880*/  IMAD.MOV.U32 R14, RZ, RZ, R19.reuse ;  /* 0x000000ffff0e7224 */ /* 0x100fe200078e0013 */
[----:B------:R-:W-:Y:S02]  /*5890*/  SHF.R.U32.HI R13, RZ, 0x1, R19 ;  /* 0x00000001ff0d7819 */ /* 0x000fe40000011613 */
[----:B------:R-:W0:Y:S01]  /*58a0*/  I2F.F64.U32 R6, R6 ;  /* 0x0000000600067312 */ /* 0x000e220000201800 */
[----:B------:R-:W-:Y:S01]  /*58b0*/  ISETP.NE.U32.AND P0, PT, R2, 0x1, PT ;  /* 0x000000010200780c */ /* 0x000fe20003f05070 */
[----:B0-----:R-:W-:-:S12]  /*58c0*/  DMUL R52, R6, R52 ;  /* 0x0000003406347228 */ /* 0x001fd80000000000 */
[----:B------:R-:W-:Y:S05]  /*58d0*/  @P0 BRA `(.L_x_74) ;  /* 0x0000001c00880947 */ /* 0x000fea0003800000 */
[C---:B------:R-:W-:Y:S01]  /*58e0*/  LOP3.LUT R12, R19.reuse, 0x3, RZ, 0xc0, !PT ;  /* 0x00000003130c7812 */ /* 0x040fe200078ec0ff */
[----:B------:R-:W-:Y:S01]  /*58f0*/  IMAD.MOV.U32 R15, RZ, RZ, RZ ;  /* 0x000000ffff0f7224 */ /* 0x000fe200078e00ff */
[----:B------:R-:W-:Y:S02]  /*5900*/  LOP3.LUT R13, R19, 0x7ffffffc, RZ, 0xc0, !PT ;  /* 0x7ffffffc130d7812 */ /* 0x000fe400078ec0ff */
[----:B------:R-:W-:-:S07]  /*5910*/  CS2R R62, SRZ ;  /* 0x00000000003e7805 */ /* 0x000fce000001ff00 */
.L_x_110:
[----:B------:R-:W-:Y:S01]  /*5920*/  IMAD R60, R15, -0x2, R19 ;  /* 0xfffffffe0f3c7824 */ /* 0x000fe200078e0213 */
[----:B------:R-:W-:Y:S01]  /*5930*/  ISETP.GE.U32.AND P0, PT, R17, 0x3, PT ;  /* 0x000000031100780c */ /* 0x000fe20003f06070 */
[----:B------:R-:W-:Y:S01]  /*5940*/  IMAD.IADD R5, R19, 0x1, -R15 ;  /* 0x0000000113057824 */ /* 0x000fe200078e0a0f */
[----:B------:R-:W-:Y:S01]  /*5950*/  MOV R64, 0x0 ;  /* 0x0000000000407802 */ /* 0x000fe20000000f00 */
[----:B------:R-:W-:Y:S02]  /*5960*/  IMAD.MOV.U32 R16, RZ, RZ, 0x1 ;  /* 0x00000001ff107424 */ /* 0x000fe400078e00ff */
[----:B------:R-:W0:Y:S01]  /*5970*/  I2F.F64 R60, R60 ;  /* 0x0000003c003c7312 */ /* 0x000e220000201c00 */
[----:B------:R-:W-:Y:S01]  /*5980*/  IMAD.MOV.U32 R65, RZ, RZ, 0x3ff00000 ;  /* 0x3ff00000ff417424 */ /* 0x000fe200078e00ff */
[----:B0-----:R-:W-:-:S06]  /*5990*/  DMUL R58, R60, 5 ;  /* 0x401400003c3a7828 */ /* 0x001fcc0000000000 */
[----:B------:R-:W-:Y:S05]  /*59a0*/  @!P0 BRA `(.L_x_75) ;  /* 0x0000000c00748947 */ /* 0x000fea0003800000 */
[----:B------:R-:W-:Y:S02]  /*59b0*/  IMAD.MOV.U32 R16, RZ, RZ, 0x1 ;  /* 0x00000001ff107424 */ /* 0x000fe400078e00ff */
[----:B------:R-:W-:Y:S02]  /*59c0*/  IMAD.MOV.U32 R64, RZ, RZ, 0x0 ;  /* 0x00000000ff407424 */ /* 0x000fe400078e00ff */
[----:B------:R-:W-:-:S07]  /*59d0*/  IMAD.MOV.U32 R65, RZ, RZ, 0x3ff00000 ;  /* 0x3ff00000ff417424 */ /* 0x000fce00078e00ff */
.L_x_92:
[----:B------:R-:W0:Y:S01]  /*59e0*/  I2F.F64.U32 R66, R16 ;  /* 0x0000001000427312 */ /* 0x000e220000201800 */
[----:B------:R-:W-:Y:S01]  /*59f0*/  HFMA2 R6, -RZ, RZ, 0, 5.9604644775390625e-08 ;  /* 0x00000001ff067431 */ /* 0x000fe200000001ff */
[----:B------:R-:W-:Y:S01]  /*5a00*/  BSSY.RECONVERGENT B2, `(.L_x_76) ;  /* 0x0000017000027945 */ /* 0x000fe20003800200 */
[----:B------:R-:W-:-:S05]  /*5a10*/  ISETP.GT.U32.AND P1, PT, R16, R15, PT ;  /* 0x0000000f1000720c */ /* 0x000fca0003f24070 */
[----:B0-----:R-:W0:Y:S02]  /*5a20*/  MUFU.RCP64H R7, R67 ;  /* 0x0000004300077308 */ /* 0x001e240000001800 */
[----:B0-----:R-:W-:-:S08]  /*5a30*/  DFMA R8, -R66, R6, 1 ;  /* 0x3ff000004208742b */ /* 0x001fd00000000106 */
[----:B------:R-:W-:-:S08]  /*5a40*/  DFMA R8, R8, R8, R8 ;  /* 0x000000080808722b */ /* 0x000fd00000000008 */
[----:B------:R-:W-:Y:S02]  /*5a50*/  DFMA R8, R6, R8, R6 ;  /* 0x000000080608722b */ /* 0x000fe40000000006 */
[----:B------:R-:W-:-:S06]  /*5a60*/  DMUL R6, R66, 0.5 ;  /* 0x3fe0000042067828 */ /* 0x000fcc0000000000 */
[----:B------:R-:W-:Y:S02]  /*5a70*/  DFMA R10, -R66, R8, 1 ;  /* 0x3ff00000420a742b */ /* 0x000fe40000000108 */
[----:B------:R-:W-:-:S06]  /*5a80*/  DMUL R64, R6, R64 ;  /* 0x0000004006407228 */ /* 0x000fcc0000000000 */
[----:B------:R-:W-:-:S04]  /*5a90*/  DFMA R10, R8, R10, R8 ;  /* 0x0000000a080a722b */ /* 0x000fc80000000008 */
[----:B------:R-:W-:-:S04]  /*5aa0*/  FSETP.GEU.AND P2, PT, |R65|, 6.5827683646048100446e-37, PT ;  /* 0x036000004100780b */ /* 0x000fc80003f4e200 */
[----:B------:R-:W-:-:S08]  /*5ab0*/  DMUL R48, R64, R10 ;  /* 0x0000000a40307228 */ /* 0x000fd00000000000 */
[----:B------:R-:W-:-:S08]  /*5ac0*/  DFMA R6, -R66, R48, R64 ;  /* 0x000000304206722b */ /* 0x000fd00000000140 */
[----:B------:R-:W-:-:S10]  /*5ad0*/  DFMA R48, R10, R6, R48 ;  /* 0x000000060a30722b */ /* 0x000fd40000000030 */
[----:B------:R-:W-:-:S05]  /*5ae0*/  FFMA R2, RZ, R67, R49 ;  /* 0x00000043ff027223 */ /* 0x000fca0000000031 */
[----:B------:R-:W-:-:S13]  /*5af0*/  FSETP.GT.AND P0, PT, |R2|, 1.469367938527859385e-39, PT ;  /* 0x001000000200780b */ /* 0x000fda0003f04200 */
[----:B------:R-:W-:Y:S05]  /*5b00*/  @P0 BRA P2, `(.L_x_77) ;  /* 0x0000000000180947 */ /* 0x000fea0001000000 */
[----:B------:R-:W-:Y:S01]  /*5b10*/  IMAD.MOV.U32 R46, RZ, RZ, R64 ;  /* 0x000000ffff2e7224 */ /* 0x000fe200078e0040 */
[----:B------:R-:W-:Y:S01]  /*5b20*/  MOV R6, 0x5b70 ;  /* 0x00005b7000067802 */ /* 0x000fe20000000f00 */
[----:B------:R-:W-:Y:S02]  /*5b30*/  IMAD.MOV.U32 R47, RZ, RZ, R65 ;  /* 0x000000ffff2f7224 */ /* 0x000fe400078e0041 */
[----:B------:R-:W-:Y:S02]  /*5b40*/  IMAD.MOV.U32 R44, RZ, RZ, R66 ;  /* 0x000000ffff2c7224 */ /* 0x000fe400078e0042 */
[----:B------:R-:W-:-:S07]  /*5b50*/  IMAD.MOV.U32 R45, RZ, RZ, R67 ;  /* 0x000000ffff2d7224 */ /* 0x000fce00078e0043 */
[----:B-----5:R-:W-:Y:S05]  /*5b60*/  CALL.REL.NOINC `($__internal_1_$__cuda_sm20_div_rn_f64_full) ;  /* 0x0000024800ec7944 */ /* 0x020fea0003c00000 */
.L_x_77:
[----:B------:R-:W-:Y:S05]  /*5b70*/  BSYNC.RECONVERGENT B2 ;  /* 0x0000000000027941 */ /* 0x000fea0003800200 */
.L_x_76:
[----:B------:R-:W0:Y:S01]  /*5b80*/  MUFU.RCP64H R7, R67 ;  /* 0x0000004300077308 */ /* 0x000e220000001800 */
[----:B------:R-:W-:Y:S01]  /*5b90*/  MOV R6, 0x1 ;  /* 0x0000000100067802 */ /* 0x000fe20000000f00 */
[----:B------:R-:W-:Y:S01]  /*5ba0*/  BSSY.RECONVERGENT B2, `(.L_x_78) ;  /* 0x0000016000027945 */ /* 0x000fe20003800200 */
[----:B------:R-:W-:Y:S02]  /*5bb0*/  FSEL R64, R64, R48, P1 ;  /* 0x0000003040407208 */ /* 0x000fe40000800000 */
[----:B------:R-:W-:Y:S02]  /*5bc0*/  FSEL R65, R65, R49, P1 ;  /* 0x0000003141417208 */ /* 0x000fe40000800000 */
[----:B------:R-:W-:Y:S02]  /*5bd0*/  ISETP.GT.AND P1, PT, R16, R5, PT ;  /* 0x000000051000720c */ /* 0x000fe40003f24270 */
[----:B------:R-:W-:Y:S01]  /*5be0*/  FSETP.GEU.AND P2, PT, |R65|, 6.5827683646048100446e-37, PT ;  /* 0x036000004100780b */ /* 0x000fe20003f4e200 */
        /* <DEDUP_REMOVED lines=17> */
.L_x_79:
[----:B------:R-:W-:Y:S05]  /*5d00*/  BSYNC.RECONVERGENT B2 ;  /* 0x0000000000027941 */ /* 0x000fea0003800200 */
.L_x_78:
[----:B------:R-:W-:Y:S01]  /*5d10*/  IADD3 R66, PT, PT, R16, 0x1, RZ ;  /* 0x0000000110427810 */ /* 0x000fe20007ffe0ff */
[----:B------:R-:W-:Y:S01]  /*5d20*/  IMAD.MOV.U32 R6, RZ, RZ, 0x1 ;  /* 0x00000001ff067424 */ /* 0x000fe200078e00ff */
[----:B------:R-:W-:Y:S01]  /*5d30*/  FSEL R64, R64, R48, P1 ;  /* 0x0000003040407208 */ /* 0x000fe20000800000 */
[----:B------:R-:W-:Y:S01]  /*5d40*/  BSSY.RECONVERGENT B2, `(.L_x_80) ;  /* 0x0000019000027945 */ /* 0x000fe20003800200 */
[----:B------:R-:W-:Y:S02]  /*5d50*/  FSEL R65, R65, R49, P1 ;  /* 0x0000003141417208 */ /* 0x000fe40000800000 */
[----:B------:R-:W0:Y:S01]  /*5d60*/  I2F.F64.U32 R66, R66 ;  /* 0x0000004200427312 */ /* 0x000e220000201800 */
[----:B------:R-:W-:-:S07]  /*5d70*/  ISETP.GE.U32.AND P1, PT, R16, R15, PT ;  /* 0x0000000f1000720c */ /* 0x000fce0003f26070 */
        /* <DEDUP_REMOVED lines=21> */
.L_x_81:
[----:B------:R-:W-:Y:S05]  /*5ed0*/  BSYNC.RECONVERGENT B2 ;  /* 0x0000000000027941 */ /* 0x000fea0003800200 */
.L_x_80:
[----:B------:R-:W0:Y:S01]  /*5ee0*/  MUFU.RCP64H R7, R67 ;  /* 0x0000004300077308 */ /* 0x000e220000001800 */
[----:B------:R-:W-:Y:S01]  /*5ef0*/  IMAD.MOV.U32 R6, RZ, RZ, 0x1 ;  /* 0x00000001ff067424 */ /* 0x000fe200078e00ff */
[----:B------:R-:W-:Y:S01]  /*5f00*/  FSEL R64, R48, R64, !P1 ;  /* 0x0000004030407208 */ /* 0x000fe20004800000 */
[----:B------:R-:W-:Y:S01]  /*5f10*/  BSSY.RECONVERGENT B2, `(.L_x_82) ;  /* 0x0000015000027945 */ /* 0x000fe20003800200 */
[----:B------:R-:W-:Y:S02]  /*5f20*/  FSEL R65, R49, R65, !P1 ;  /* 0x0000004131417208 */ /* 0x000fe40004800000 */
[----:B------:R-:W-:Y:S02]  /*5f30*/  ISETP.GE.AND P1, PT, R16, R5, PT ;  /* 0x000000051000720c */ /* 0x000fe40003f26270 */
        /* <DEDUP_REMOVED lines=18> */
.L_x_83:
[----:B------:R-:W-:Y:S05]  /*6060*/  BSYNC.RECONVERGENT B2 ;  /* 0x0000000000027941 */ /* 0x000fea0003800200 */
.L_x_82:
[----:B------:R-:W-:Y:S01]  /*6070*/  VIADD R2, R16, 0x2 ;  /* 0x0000000210027836 */ /* 0x000fe20000000000 */
[----:B------:R-:W-:Y:S01]  /*6080*/  FSEL R64, R48, R64, !P1 ;  /* 0x0000004030407208 */ /* 0x000fe20004800000 */
[----:B------:R-:W-:Y:S01]  /*6090*/  IMAD.MOV.U32 R6, RZ, RZ, 0x1 ;  /* 0x00000001ff067424 */ /* 0x000fe200078e00ff */
[----:B------:R-:W-:Y:S01]  /*60a0*/  FSEL R65, R49, R65, !P1 ;  /* 0x0000004131417208 */ /* 0x000fe20004800000 */
[----:B------:R-:W0:Y:S01]  /*60b0*/  I2F.F64.U32 R66, R2 ;  /* 0x0000000200427312 */ /* 0x000e220000201800 */
[----:B------:R-:W-:Y:S01]  /*60c0*/  BSSY.RECONVERGENT B2, `(.L_x_84) ;  /* 0x0000017000027945 */ /* 0x000fe20003800200 */
[----:B------:R-:W-:-:S06]  /*60d0*/  ISETP.GT.U32.AND P1, PT, R2, R15, PT ;  /* 0x0000000f0200720c */ /* 0x000fcc0003f24070 */
[----:B0-----:R-:W0:Y:S01]  /*60e0*/  MUFU.RCP64H R7, R67 ;  /* 0x0000004300077308 */ /* 0x001e220000001800 */
[----:B------:R-:W-:-:S08]  /*60f0*/  DMUL R10, R66, 0.5 ;  /* 0x3fe00000420a7828 */ /* 0x000fd00000000000 */
[----:B------:R-:W-:Y:S02]  /*6100*/  DMUL R64, R10, R64 ;  /* 0x000000400a407228 */ /* 0x000fe40000000000 */
[----:B0-----:R-:W-:-:S08]  /*6110*/  DFMA R8, -R66, R6, 1 ;  /* 0x3ff000004208742b */ /* 0x001fd00000000106 */
[----:B------:R-:W-:Y:S01]  /*6120*/  FSETP.GEU.AND P2, PT, |R65|, 6.5827683646048100446e-37, PT ;  /* 0x036000004100780b */ /* 0x000fe20003f4e200 */
        /* <DEDUP_REMOVED lines=16> */
.L_x_85:
[----:B------:R-:W-:Y:S05]  /*6230*/  BSYNC.RECONVERGENT B2 ;  /* 0x0000000000027941 */ /* 0x000fea0003800200 */
.L_x_84:
[----:B------:R-:W0:Y:S01]  /*6240*/  MUFU.RCP64H R7, R67 ;  /* 0x0000004300077308 */ /* 0x000e220000001800 */
[----:B------:R-:W-:Y:S01]  /*6250*/  IMAD.MOV.U32 R6, RZ, RZ, 0x1 ;  /* 0x00000001ff067424 */ /* 0x000fe200078e00ff */
[----:B------:R-:W-:Y:S01]  /*6260*/  FSEL R64, R64, R48, P1 ;  /* 0x0000003040407208 */ /* 0x000fe20000800000 */
[----:B------:R-:W-:Y:S01]  /*6270*/  BSSY.RECONVERGENT B2, `(.L_x_86) ;  /* 0x0000015000027945 */ /* 0x000fe20003800200 */
        /* <DEDUP_REMOVED lines=20> */
.L_x_87:
[----:B------:R-:W-:Y:S05]  /*63c0*/  BSYNC.RECONVERGENT B2 ;  /* 0x0000000000027941 */ /* 0x000fea0003800200 */
.L_x_86:
[----:B------:R-:W-:Y:S01]  /*63d0*/  VIADD R2, R16, 0x3 ;  /* 0x0000000310027836 */ /* 0x000fe20000000000 */
[----:B------:R-:W-:Y:S01]  /*63e0*/  FSEL R64, R64, R48, P1 ;  /* 0x0000003040407208 */ /* 0x000fe20000800000 */
[----:B------:R-:W-:Y:S01]  /*63f0*/  IMAD.MOV.U32 R6, RZ, RZ, 0x1 ;  /* 0x00000001ff067424 */ /* 0x000fe200078e00ff */
[----:B------:R-:W-:Y:S01]  /*6400*/  FSEL R65, R65, R49, P1 ;  /* 0x0000003141417208 */ /* 0x000fe20000800000 */
        /* <DEDUP_REMOVED lines=24> */
.L_x_89:
[----:B------:R-:W-:Y:S05]  /*6590*/  BSYNC.RECONVERGENT B2 ;  /* 0x0000000000027941 */ /* 0x000fea0003800200 */
.L_x_88:
        /* <DEDUP_REMOVED lines=24> */
.L_x_91:
[----:B------:R-:W-:Y:S05]  /*6720*/  BSYNC.RECONVERGENT B2 ;  /* 0x0000000000027941 */ /* 0x000fea0003800200 */
.L_x_90:
[----:B------:R-:W-:Y:S01]  /*6730*/  ISETP.NE.AND P0, PT, R2, R13, PT ;  /* 0x0000000d0200720c */ /* 0x000fe20003f05270 */
[----:B------:R-:W-:Y:S01]  /*6740*/  VIADD R16, R16, 0x4 ;  /* 0x0000000410107836 */ /* 0x000fe20000000000 */
[----:B------:R-:W-:Y:S02]  /*6750*/  FSEL R64, R64, R48, P1 ;  /* 0x0000003040407208 */ /* 0x000fe40000800000 */
[----:B------:R-:W-:-:S09]  /*6760*/  FSEL R65, R65, R49, P1 ;  /* 0x0000003141417208 */ /* 0x000fd20000800000 */
[----:B------:R-:W-:Y:S05]  /*6770*/  @P0 BRA `(.L_x_92) ;  /* 0xfffffff000980947 */ /* 0x000fea000383ffff */
.L_x_75:
[----:B------:R-:W0:Y:S01]  /*6780*/  I2F.F64.U32 R66, R16 ;  /* 0x0000001000427312 */ /* 0x000e220000201800 */
[----:B------:R-:W-:Y:S01]  /*6790*/  IMAD.MOV.U32 R6, RZ, RZ, 0x1 ;  /* 0x00000001ff067424 */ /* 0x000fe200078e00ff */
[----:B------:R-:W-:Y:S01]  /*67a0*/  BSSY.RECONVERGENT B2, `(.L_x_93) ;  /* 0x0000018000027945 */ /* 0x000fe20003800200 */
[----:B------:R-:W-:Y:S02]  /*67b0*/  ISETP.NE.AND P5, PT, R12, 0x1, PT ;  /* 0x000000010c00780c */ /* 0x000fe40003fa5270 */
[----:B------:R-:W-:-:S03]  /*67c0*/  ISETP.GT.U32.AND P1, PT, R16, R15, PT ;  /* 0x0000000f1000720c */ /* 0x000fc60003f24070 */
        /* <DEDUP_REMOVED lines=15> */
[----:B------:R-:W-:Y:S01]  /*68c0*/  MOV R46, R64 ;  /* 0x00000040002e7202 */ /* 0x000fe20000000f00 */
[----:B------:R-:W-:Y:S01]  /*68d0*/  IMAD.MOV.U32 R47, RZ, RZ, R65 ;  /* 0x000000ffff2f7224 */ /* 0x000fe200078e0041 */
[----:B------:R-:W-:Y:S01]  /*68e0*/  MOV R6, 0x6920 ;  /* 0x0000692000067802 */ /* 0x000fe20000000f00 */
[----:B------:R-:W-:Y:S02]  /*68f0*/  IMAD.MOV.U32 R44, RZ, RZ, R66 ;  /* 0x000000ffff2c7224 */ /* 0x000fe400078e0042 */
[----:B------:R-:W-:-:S07]  /*6900*/  IMAD.MOV.U32 R45, RZ, RZ, R67 ;  /* 0x000000ffff2d7224 */ /* 0x000fce00078e0043 */
[----:B-----5:R-:W-:Y:S05]  /*6910*/  CALL.REL.NOINC `($__internal_1_$__cuda_sm20_div_rn_f64_full) ;  /* 0x0000023c00807944 */ /* 0x020fea0003c00000 */
.L_x_94:
[----:B------:R-:W-:Y:S05]  /*6920*/  BSYNC.RECONVERGENT B2 ;  /* 0x0000000000027941 */ /* 0x000fea0003800200 */
.L_x_93:
        /* <DEDUP_REMOVED lines=24> */
.L_x_96:
[----:B------:R-:W-:Y:S05]  /*6ab0*/  BSYNC.RECONVERGENT B2 ;  /* 0x0000000000027941 */ /* 0x000fea0003800200 */
.L_x_95:
[----:B------:R-:W-:Y:S02]  /*6ac0*/  FSEL R64, R64, R48, P1 ;  /* 0x0000003040407208 */ /* 0x000fe40000800000 */
[----:B------:R-:W-:Y:S01]  /*6ad0*/  FSEL R65, R65, R49, P1 ;  /* 0x0000003141417208 */ /* 0x000fe20000800000 */
[----:B------:R-:W-:Y:S06]  /*6ae0*/  @!P5 BRA `(.L_x_97) ;  /* 0x0000000400b0d947 */ /* 0x000fec0003800000 */
[C---:B------:R-:W-:Y:S01]  /*6af0*/  VIADD R66, R16.reuse, 0x1 ;  /* 0x0000000110427836 */ /* 0x040fe20000000000 */
[----:B------:R-:W-:Y:S01]  /*6b00*/  MOV R6, 0x1 ;  /* 0x0000000100067802 */ /* 0x000fe20000000f00 */
[----:B------:R-:W-:Y:S01]  /*6b10*/  BSSY.RECONVERGENT B2, `(.L_x_98) ;  /* 0x0000018000027945 */ /* 0x000fe20003800200 */
[----:B------:R-:W-:-:S03]  /*6b20*/  ISETP.GE.U32.AND P1, PT, R16, R15, PT ;  /* 0x0000000f1000720c */ /* 0x000fc60003f26070 */
[----:B------:R-:W0:Y:S08]  /*6b30*/  I2F.F64.U32 R66, R66 ;  /* 0x0000004200427312 */ /* 0x000e300000201800 */
        /* <DEDUP_REMOVED lines=21> */
.L_x_99:
[----:B------:R-:W-:Y:S05]  /*6c90*/  BSYNC.RECONVERGENT B2 ;  /* 0x0000000000027941 */ /* 0x000fea0003800200 */
.L_x_98:
[----:B------:R-:W0:Y:S01]  /*6ca0*/  MUFU.RCP64H R7, R67 ;  /* 0x0000004300077308 */ /* 0x000e220000001800 */
[----:B------:R-:W-:Y:S01]  /*6cb0*/  MOV R6, 0x1 ;  /* 0x0000000100067802 */ /* 0x000fe20000000f00 */
[----:B------:R-:W-:Y:S01]  /*6cc0*/  BSSY.RECONVERGENT B2, `(.L_x_100) ;  /* 0x0000016000027945 */ /* 0x000fe20003800200 */
[----:B------:R-:W-:Y:S02]  /*6cd0*/  FSEL R64, R48, R64, !P1 ;  /* 0x0000004030407208 */ /* 0x000fe40004800000 */
        /* <DEDUP_REMOVED lines=20> */
.L_x_101:
[----:B------:R-:W-:Y:S05]  /*6e20*/  BSYNC.RECONVERGENT B2 ;  /* 0x0000000000027941 */ /* 0x000fea0003800200 */
.L_x_100:
[----:B------:R-:W-:Y:S01]  /*6e30*/  IADD3 R16, PT, PT, R16, 0x2, RZ ;  /* 0x0000000210107810 */ /* 0x000fe20007ffe0ff */
[----:B------:R-:W-:Y:S01]  /*6e40*/  IMAD.MOV.U32 R6, RZ, RZ, 0x1 ;  /* 0x00000001ff067424 */ /* 0x000fe200078e00ff */
[----:B------:R-:W-:Y:S01]  /*6e50*/  FSEL R64, R48, R64, !P1 ;  /* 0x0000004030407208 */ /* 0x000fe20004800000 */
[----:B------:R-:W-:Y:S01]  /*6e60*/  BSSY.RECONVERGENT B2, `(.L_x_102) ;  /* 0x0000019000027945 */ /* 0x000fe20003800200 */
[----:B------:R-:W0:Y:S01]  /*6e70*/  I2F.F64.U32 R66, R16 ;  /* 0x0000001000427312 */ /* 0x000e220000201800 */
[----:B------:R-:W-:Y:S02]  /*6e80*/  FSEL R65, R49, R65, !P1 ;  /* 0x0000004131417208 */ /* 0x000fe40004800000 */
        /* <DEDUP_REMOVED lines=22> */
.L_x_103:
[----:B------:R-:W-:Y:S05]  /*6ff0*/  BSYNC.RECONVERGENT B2 ;  /* 0x0000000000027941 */ /* 0x000fea0003800200 */
.L_x_102:
        /* <DEDUP_REMOVED lines=24> */
.L_x_105:
[----:B------:R-:W-:Y:S05]  /*7180*/  BSYNC.RECONVERGENT B2 ;  /* 0x0000000000027941 */ /* 0x000fea0003800200 */
.L_x_104:
[----:B------:R-:W-:Y:S02]  /*7190*/  FSEL R64, R64, R48, P1 ;  /* 0x0000003040407208 */ /* 0x000fe40000800000 */
[----:B------:R-:W-:-:S07]  /*71a0*/  FSEL R65, R65, R49, P1 ;  /* 0x0000003141417208 */ /* 0x000fce0000800000 */
.L_x_97:
[----:B------:R-:W-:Y:S01]  /*71b0*/  IMAD.MOV.U32 R6, RZ, RZ, 0x652b82fe ;  /* 0x652b82feff067424 */ /* 0x000fe200078e00ff */
[----:B------:R-:W-:Y:S01]  /*71c0*/  UMOV UR10, 0xfefa39ef ;  /* 0xfefa39ef000a7882 */ /* 0x000fe20000000000 */
[----:B------:R-:W-:Y:S01]  /*71d0*/  IMAD.MOV.U32 R7, RZ, RZ, 0x3ff71547 ;  /* 0x3ff71547ff077424 */ /* 0x000fe200078e00ff */
[----:B------:R-:W-:Y:S01]  /*71e0*/  UMOV UR11, 0x3fe62e42 ;  /* 0x3fe62e42000b7882 */ /* 0x000fe20000000000 */
[----:B------:R-:W-:-:S04]  /*71f0*/  FSETP.GEU.AND P0, PT, |R59|, 4.1917929649353027344, PT ;  /* 0x4086232b3b00780b */ /* 0x000fc80003f0e200 */
[----:B------:R-:W-:-:S08]  /*7200*/  DFMA R6, R58, R6, 6.75539944105574400000e+15 ;  /* 0x433800003a06742b */ /* 0x000fd00000000006 */
[----:B------:R-:W-:-:S08]  /*7210*/  DADD R8, R6, -6.75539944105574400000e+15 ;  /* 0xc338000006087429 */ /* 0x000fd00000000000 */
[----:B------:R-:W-:Y:S01]  /*7220*/  DFMA R10, R8, -UR10, R58 ;  /* 0x8000000a080a7c2b */ /* 0x000fe2000800003a */
[----:B------:R-:W-:Y:S01]  /*7230*/  UMOV UR10, 0x3b39803f ;  /* 0x3b39803f000a7882 */ /* 0x000fe20000000000 */
[----:B------:R-:W-:-:S06]  /*7240*/  UMOV UR11, 0x3c7abc9e ;  /* 0x3c7abc9e000b7882 */ /* 0x000fcc0000000000 */
[----:B------:R-:W-:Y:S01]  /*7250*/  DFMA R8, R8, -UR10, R10 ;  /* 0x8000000a08087c2b */ /* 0x000fe2000800000a */
[----:B------:R-:W-:Y:S01]  /*7260*/  UMOV UR10, 0x69ce2bdf ;  /* 0x69ce2bdf000a7882 */ /* 0x000fe20000000000 */
[----:B------:R-:W-:Y:S01]  /*7270*/  IMAD.MOV.U32 R10, RZ, RZ, -0x35dec16 ;  /* 0xfca213eaff0a7424 */ /* 0x000fe200078e00ff */
[----:B------:R-:W-:Y:S01]  /*7280*/  UMOV UR11, 0x3e5ade15 ;  /* 0x3e5ade15000b7882 */ /* 0x000fe20000000000 */
[----:B------:R-:W-:-:S06]  /*7290*/  IMAD.MOV.U32 R11, RZ, RZ, 0x3e928af3 ;  /* 0x3e928af3ff0b7424 */ /* 0x000fcc00078e00ff */
        /* <DEDUP_REMOVED lines=20> */
[----:B------:R-:W0:Y:S01]  /*73e0*/  MUFU.RCP64H R11, R61 ;  /* 0x0000003d000b7308 */ /* 0x000e220000001800 */
[----:B------:R-:W-:Y:S01]  /*73f0*/  UMOV UR11, 0x3fc55555 ;  /* 0x3fc55555000b7882 */ /* 0x000fe20000000000 */
[----:B------:R-:W-:-:S04]  /*7400*/  MOV R10, 0x1 ;  /* 0x00000001000a7802 */ /* 0x000fc80000000f00 */
[----:B------:R-:W-:Y:S01]  /*7410*/  DFMA R20, R8, R20, UR10 ;  /* 0x0000000a08147e2b */ /* 0x000fe20008000014 */
[----:B------:R-:W-:Y:S01]  /*7420*/  UMOV UR10, 0xb ;  /* 0x0000000b000a7882 */ /* 0x000fe20000000000 */
[----:B------:R-:W-:-:S06]  /*7430*/  UMOV UR11, 0x3fe00000 ;  /* 0x3fe00000000b7882 */ /* 0x000fcc0000000000 */
[----:B------:R-:W-:Y:S02]  /*7440*/  DFMA R20, R8, R20, UR10 ;  /* 0x0000000a08147e2b */ /* 0x000fe40008000014 */
[----:B0-----:R-:W-:-:S06]  /*7450*/  DFMA R22, -R60, R10, 1 ;  /* 0x3ff000003c16742b */ /* 0x001fcc000000010a */
[----:B------:R-:W-:Y:S02]  /*7460*/  DFMA R20, R8, R20, 1 ;  /* 0x3ff000000814742b */ /* 0x000fe40000000014 */
[----:B------:R-:W-:-:S06]  /*7470*/  DFMA R22, R22, R22, R22 ;  /* 0x000000161616722b */ /* 0x000fcc0000000016 */
[----:B------:R-:W-:Y:S02]  /*7480*/  DFMA R20, R8, R20, 1 ;  /* 0x3ff000000814742b */ /* 0x000fe40000000014 */
[----:B------:R-:W-:-:S08]  /*7490*/  DFMA R10, R10, R22, R10 ;  /* 0x000000160a0a722b */ /* 0x000fd0000000000a */
[----:B------:R-:W-:Y:S01]  /*74a0*/  IMAD R23, R6, 0x100000, R21 ;  /* 0x0010000006177824 */ /* 0x000fe200078e0215 */
[----:B------:R-:W-:Y:S01]  /*74b0*/  DFMA R8, -R60, R10, 1 ;  /* 0x3ff000003c08742b */ /* 0x000fe2000000010a */
[----:B------:R-:W-:Y:S01]  /*74c0*/  IMAD.MOV.U32 R22, RZ, RZ, R20 ;  /* 0x000000ffff167224 */ /* 0x000fe200078e0014 */
[----:B------:R-:W-:Y:S09]  /*74d0*/  @!P0 BRA `(.L_x_106) ;  /* 0x0000000000348947 */ /* 0x000ff20003800000 */
[----:B------:R-:W-:Y:S01]  /*74e0*/  FSETP.GEU.AND P1, PT, |R59|, 4.2275390625, PT ;  /* 0x408748003b00780b */ /* 0x000fe20003f2e200 */
[C---:B------:R-:W-:Y:S02]  /*74f0*/  DADD R22, R58.reuse, +INF ;  /* 0x7ff000003a167429 */ /* 0x040fe40000000000 */
[----:B------:R-:W-:-:S08]  /*7500*/  DSETP.GEU.AND P0, PT, R58, RZ, PT ;  /* 0x000000ff3a00722a */ /* 0x000fd00003f0e000 */
[----:B------:R-:W-:Y:S02]  /*7510*/  FSEL R22, R22, RZ, P0 ;  /* 0x000000ff16167208 */ /* 0x000fe40000000000 */
[----:B------:R-:W-:Y:S01]  /*7520*/  FSEL R23, R23, RZ, P0 ;  /* 0x000000ff17177208 */ /* 0x000fe20000000000 */
[----:B------:R-:W-:Y:S06]  /*7530*/  @P1 BRA `(.L_x_106) ;  /* 0x00000000001c1947 */ /* 0x000fec0003800000 */
[----:B------:R-:W-:Y:S02]  /*7540*/  LEA.HI R2, R6, R6, RZ, 0x1 ;  /* 0x0000000606027211 */ /* 0x000fe400078f08ff */
[----:B------:R-:W-:Y:S02]  /*7550*/  MOV R22, RZ ;  /* 0x000000ff00167202 */ /* 0x000fe40000000f00 */
[----:B------:R-:W-:-:S05]  /*7560*/  SHF.R.S32.HI R5, RZ, 0x1, R2 ;  /* 0x00000001ff057819 */ /* 0x000fca0000011402 */
[----:B------:R-:W-:Y:S02]  /*7570*/  IMAD.IADD R6, R6, 0x1, -R5 ;  /* 0x0000000106067824 */ /* 0x000fe400078e0a05 */
[----:B------:R-:W-:-:S03]  /*7580*/  IMAD R21, R5, 0x100000, R21 ;  /* 0x0010000005157824 */ /* 0x000fc600078e0215 */
[----:B------:R-:W-:-:S06]  /*7590*/  LEA R23, R6, 0x3ff00000, 0x14 ;  /* 0x3ff0000006177811 */ /* 0x000fcc00078ea0ff */
[----:B------:R-:W-:-:S11]  /*75a0*/  DMUL R22, R20, R22 ;  /* 0x0000001614167228 */ /* 0x000fd60000000000 */
.L_x_106:
[----:B------:R-:W-:Y:S01]  /*75b0*/  DADD R22, R22, -1 ;  /* 0xbff0000016167429 */ /* 0x000fe20000000000 */
[----:B------:R-:W-:Y:S01]  /*75c0*/  BSSY.RECONVERGENT B2, `(.L_x_107) ;  /* 0x000000e000027945 */ /* 0x000fe20003800200 */
[----:B------:R-:W-:-:S06]  /*75d0*/  DFMA R8, R10, R8, R10 ;  /* 0x000000080a08722b */ /* 0x000fcc000000000a */
[----:B------:R-:W-:-:S08]  /*75e0*/  DMUL R46, R22, R64 ;  /* 0x00000040162e7228 */ /* 0x000fd00000000000 */
[----:B------:R-:W-:Y:S02]  /*75f0*/  DMUL R48, R46, R8 ;  /* 0x000000082e307228 */ /* 0x000fe40000000000 */
[----:B------:R-:W-:-:S06]  /*7600*/  FSETP.GEU.AND P1, PT, |R47|, 6.5827683646048100446e-37, PT ;  /* 0x036000002f00780b */ /* 0x000fcc0003f2e200 */
[----:B------:R-:W-:-:S08]  /*7610*/  DFMA R6, -R60, R48, R46 ;  /* 0x000000303c06722b */ /* 0x000fd0000000012e */
[----:B------:R-:W-:-:S10]  /*7620*/  DFMA R48, R8, R6, R48 ;  /* 0x000000060830722b */ /* 0x000fd40000000030 */
[----:B------:R-:W-:-:S05]  /*7630*/  FFMA R2, RZ, R61, R49 ;  /* 0x0000003dff027223 */ /* 0x000fca0000000031 */
[----:B------:R-:W-:-:S13]  /*7640*/  FSETP.GT.AND P0, PT, |R2|, 1.469367938527859385e-39, PT ;  /* 0x001000000200780b */ /* 0x000fda0003f04200 */
[----:B------:R-:W-:Y:S05]  /*7650*/  @P0 BRA P1, `(.L_x_108) ;  /* 0x0000000000100947 */ /* 0x000fea0000800000 */
[----:B------:R-:W-:Y:S01]  /*7660*/  IMAD.MOV.U32 R44, RZ, RZ, R60 ;  /* 0x000000ffff2c7224 */ /* 0x000fe200078e003c */
[----:B------:R-:W-:Y:S01]  /*7670*/  MOV R6, 0x76a0 ;  /* 0x000076a000067802 */ /* 0x000fe20000000f00 */
[----:B------:R-:W-:-:S07]  /*7680*/  IMAD.MOV.U32 R45, RZ, RZ, R61 ;  /* 0x000000ffff2d7224 */ /* 0x000fce00078e003d */
[----:B-----5:R-:W-:Y:S05]  /*7690*/  CALL.REL.NOINC `($__internal_1_$__cuda_sm20_div_rn_f64_full) ;  /* 0x0000023000207944 */ /* 0x020fea0003c00000 */
.L_x_108:
[----:B------:R-:W-:Y:S05]  /*76a0*/  BSYNC.RECONVERGENT B2 ;  /* 0x0000000000027941 */ /* 0x000fea0003800200 */
.L_x_107:
[----:B------:R-:W-:Y:S01]  /*76b0*/  VIADD R15, R15, 0x1 ;  /* 0x000000010f0f7836 */ /* 0x000fe20000000000 */
[----:B------:R-:W-:-:S04]  /*76c0*/  DADD R62, R48, R62 ;  /* 0x00000000303e7229 */ /* 0x000fc8000000003e */
[----:B------:R-:W-:-:S13]  /*76d0*/  ISETP.NE.AND P0, PT, R15, R0, PT ;  /* 0x000000000f00720c */ /* 0x000fda0003f05270 */
[----:B------:R-:W-:Y:S05]  /*76e0*/  @!P0 BRA `(.L_x_109) ;  /* 0x00000030007c8947 */ /* 0x000fea0003800000 */
[----:B------:R-:W-:Y:S05]  /*76f0*/  BRA `(.L_x_110) ;  /* 0xffffffe000887947 */ /* 0x000fea000383ffff */
.L_x_74:
[----:B------:R-:W-:Y:S01]  /*7700*/  LOP3.LUT R0, R19, 0x7ffffffc, RZ, 0xc0, !PT ;  /* 0x7ffffffc13007812 */ /* 0x000fe200078ec0ff */
[----:B------:R-:W-:Y:S01]  /*7710*/  IMAD.MOV.U32 R16, RZ, RZ, RZ ;  /* 0x000000ffff107224 */ /* 0x000fe200078e00ff */
[----:B------:R-:W-:Y:S02]  /*7720*/  VIMNMX.U32 R12, PT, PT, R13, 0x1, !PT ;  /* 0x000000010d0c7848 */ /* 0x000fe40007fe0000 */
[----:B------:R-:W-:-:S07]  /*7730*/  CS2R R58, SRZ ;  /* 0x00000000003a7805 */ /* 0x000fce000001ff00 */
.L_x_142:
[C---:B------:R-:W-:Y:S01]  /*7740*/  IMAD R62, R16.reuse, -0x2, R19 ;  /* 0xfffffffe103e7824 */ /* 0x040fe200078e0213 */
[----:B------:R-:W-:Y:S01]  /*7750*/  ISETP.GE.U32.AND P5, PT, R17, 0x3, PT ;  /* 0x000000031100780c */ /* 0x000fe20003fa6070 */
[----:B------:R-:W-:Y:S01]  /*7760*/  IMAD.MOV.U32 R15, RZ, RZ, 0x1 ;  /* 0x00000001ff0f7424 */ /* 0x000fe200078e00ff */
[----:B------:R-:W-:Y:S01]  /*7770*/  IADD3 R2, PT, PT, -R16, R19, RZ ;  /* 0x0000001310027210 */ /* 0x000fe20007ffe1ff */
[----:B------:R-:W-:Y:S02]  /*7780*/  IMAD.MOV.U32 R64, RZ, RZ, 0x0 ;  /* 0x00000000ff407424 */ /* 0x000fe400078e00ff */
[----:B------:R-:W0:Y:S01]  /*7790*/  I2F.F64 R62, R62 ;  /* 0x0000003e003e7312 */ /* 0x000e220000201c00 */
[----:B------:R-:W-:Y:S01]  /*77a0*/  IMAD.MOV.U32 R65, RZ, RZ, 0x3ff00000 ;  /* 0x3ff00000ff417424 */ /* 0x000fe200078e00ff */
[----:B0-----:R-:W-:-:S06]  /*77b0*/  DMUL R60, R62, 5 ;  /* 0x401400003e3c7828 */ /* 0x001fcc0000000000 */
[----:B------:R-:W-:Y:S05]  /*77c0*/  @!P5 BRA `(.L_x_111) ;  /* 0x0000000c0074d947 */ /* 0x000fea0003800000 */
[----:B------:R-:W-:Y:S01]  /*77d0*/  IMAD.MOV.U32 R15, RZ, RZ, 0x1 ;  /* 0x00000001ff0f7424 */ /* 0x000fe200078e00ff */
[----:B------:R-:W-:Y:S01]  /*77e0*/  MOV R64, 0x0 ;  /* 0x0000000000407802 */ /* 0x000fe20000000f00 */
[----:B------:R-:W-:-:S07]  /*77f0*/  IMAD.MOV.U32 R65, RZ, RZ, 0x3ff00000 ;  /* 0x3ff00000ff417424 */ /* 0x000fce00078e00ff */
.L_x_128:
[----:B------:R-:W0:Y:S01]  /*7800*/  I2F.F64.U32 R66, R15 ;  /* 0x0000000f00427312 */ /* 0x000e220000201800 */
[----:B------:R-:W-:Y:S01]  /*7810*/  IMAD.MOV.U32 R6, RZ, RZ, 0x1 ;  /* 0x00000001ff067424 */ /* 0x000fe200078e00ff */
        /* <DEDUP_REMOVED lines=23> */
.L_x_113:
[----:B------:R-:W-:Y:S05]  /*7990*/  BSYNC.RECONVERGENT B2 ;  /* 0x0000000000027941 */ /* 0x000fea0003800200 */
.L_x_112:
        /* <DEDUP_REMOVED lines=24> */
.L_x_115:
[----:B------:R-:W-:Y:S05]  /*7b20*/  BSYNC.RECONVERGENT B2 ;  /* 0x0000000000027941 */ /* 0x000fea0003800200 */
.L_x_114:
[----:B------:R-:W-:Y:S01]  /*7b30*/  VIADD R66, R15, 0x1 ;  /* 0x000000010f427836 */ /* 0x000fe20000000000 */
[----:B------:R-:W-:Y:S01]  /*7b40*/  FSEL R64, R64, R48, P1 ;  /* 0x0000003040407208 */ /* 0x000fe20000800000 */
[----:B------:R-:W-:Y:S01]  /*7b50*/  IMAD.MOV.U32 R6, RZ, RZ, 0x1 ;  /* 0x00000001ff067424 */ /* 0x000fe200078e00ff */
[----:B------:R-:W-:Y:S01]  /*7b60*/  FSEL R65, R65, R49, P1 ;  /* 0x0000003141417208 */ /* 0x000fe20000800000 */
[----:B------:R-:W-:Y:S01]  /*7b70*/  BSSY.RECONVERGENT B2, `(.L_x_116) ;  /* 0x0000018000027945 */ /* 0x000fe20003800200 */
[----:B------:R-:W-:Y:S01]  /*7b80*/  ISETP.GE.U32.AND P1, PT, R15, R16, PT ;  /* 0x000000100f00720c */ /* 0x000fe20003f26070 */
        /* <DEDUP_REMOVED lines=22> */
.L_x_117:
[----:B------:R-:W-:Y:S05]  /*7cf0*/  BSYNC.RECONVERGENT B2 ;  /* 0x0000000000027941 */ /* 0x000fea0003800200 */
.L_x_116:
        /* <DEDUP_REMOVED lines=24> */
.L_x_119:
[----:B------:R-:W-:Y:S05]  /*7e80*/  BSYNC.RECONVERGENT B2 ;  /* 0x0000000000027941 */ /* 0x000fea0003800200 */
.L_x_118:
        /* <DEDUP_REMOVED lines=28> */
.L_x_121:
[----:B------:R-:W-:Y:S05]  /*8050*/  BSYNC.RECONVERGENT B2 ;  /* 0x0000000000027941 */ /* 0x000fea0003800200 */
.L_x_120:
        /* <DEDUP_REMOVED lines=24> */
.L_x_123:
[----:B------:R-:W-:Y:S05]  /*81e0*/  BSYNC.RECONVERGENT B2 ;  /* 0x0000000000027941 */ /* 0x000fea0003800200 */
.L_x_122:
[----:B------:R-:W-:Y:S01]  /*81f0*/  VIADD R5, R15, 0x3 ;  /* 0x000000030f057836 */ /* 0x000fe20000000000 */
[----:B------:R-:W-:Y:S01]  /*8200*/  MOV R6, 0x1 ;  /* 0x0000000100067802 */ /* 0x000fe20000000f00 */
[----:B------:R-:W-:Y:S01]  /*8210*/  BSSY.RECONVERGENT B2, `(.L_x_124) ;  /* 0x000001a000027945 */ /* 0x000fe20003800200 */
[----:B------:R-:W-:Y:S01]  /*8220*/  FSEL R64, R64, R48, P1 ;  /* 0x0000003040407208 */ /* 0x000fe20000800000 */
[----:B------:R-:W0:Y:S01]  /*8230*/  I2F.F64.U32 R66, R5 ;  /* 0x0000000500427312 */ /* 0x000e220000201800 */
[----:B------:R-:W-:Y:S02]  /*8240*/  FSEL R65, R65, R49, P1 ;  /* 0x0000003141417208 */ /* 0x000fe40000800000 */
[----:B------:R-:W-:-:S05]  /*8250*/  ISETP.GT.U32.AND P1, PT, R5, R16, PT ;  /* 0x000000100500720c */ /* 0x000fca0003f24070 */
        /* <DEDUP_REMOVED lines=21> */
.L_x_125:
[----:B------:R-:W-:Y:S05]  /*83b0*/  BSYNC.RECONVERGENT B2 ;  /* 0x0000000000027941 */ /* 0x000fea0003800200 */
.L_x_124:
        /* <DEDUP_REMOVED lines=24> */
.L_x_127:
[----:B------:R-:W-:Y:S05]  /*8540*/  BSYNC.RECONVERGENT B2 ;  /* 0x0000000000027941 */ /* 0x000fea0003800200 */
.L_x_126:
[----:B------:R-:W-:Y:S02]  /*8550*/  ISETP.NE.AND P0, PT, R5, R0, PT ;  /* 0x000000000500720c */ /* 0x000fe40003f05270 */
[----:B------:R-:W-:Y:S02]  /*8560*/  FSEL R64, R64, R48, P1 ;  /* 0x0000003040407208 */ /* 0x000fe40000800000 */
[----:B------:R-:W-:Y:S02]  /*8570*/  FSEL R65, R65, R49, P1 ;  /* 0x0000003141417208 */ /* 0x000fe40000800000 */
[----:B------:R-:W-:-:S07]  /*8580*/  IADD3 R15, PT, PT, R15, 0x4, RZ ;  /* 0x000000040f0f7810 */ /* 0x000fce0007ffe0ff */
[----:B------:R-:W-:Y:S05]  /*8590*/  @P0 BRA `(.L_x_128) ;  /* 0xfffffff000980947 */ /* 0x000fea000383ffff */
.L_x_111:
[----:B------:R-:W-:-:S13]  /*85a0*/  LOP3.LUT P6, RZ, R19, 0x2, RZ, 0xc0, !PT ;  /* 0x0000000213ff7812 */ /* 0x000fda00078cc0ff */
[----:B------:R-:W-:Y:S05]  /*85b0*/  @!P6 BRA `(.L_x_129) ;  /* 0x0000000400ace947 */ /* 0x000fea0003800000 */
        /* <DEDUP_REMOVED lines=25> */
.L_x_131:
[----:B------:R-:W-:Y:S05]  /*8750*/  BSYNC.RECONVERGENT B2 ;  /* 0x0000000000027941 */ /* 0x000fea0003800200 */
.L_x_130:
        /* <DEDUP_REMOVED lines=24> */
.L_x_133:
[----:B------:R-:W-:Y:S05]  /*88e0*/  BSYNC.RECONVERGENT B2 ;  /* 0x0000000000027941 */ /* 0x000fea0003800200 */
.L_x_132:
        /* <DEDUP_REMOVED lines=28> */
.L_x_135:
[----:B------:R-:W-:Y:S05]  /*8ab0*/  BSYNC.RECONVERGENT B2 ;  /* 0x0000000000027941 */ /* 0x000fea0003800200 */
.L_x_134:
        /* <DEDUP_REMOVED lines=24> */
.L_x_137:
[----:B------:R-:W-:Y:S05]  /*8c40*/  BSYNC.RECONVERGENT B2 ;  /* 0x0000000000027941 */ /* 0x000fea0003800200 */
.L_x_136:
[----:B------:R-:W-:Y:S02]  /*8c50*/  FSEL R64, R48, R64, !P1 ;  /* 0x0000004030407208 */ /* 0x000fe40004800000 */
[----:B------:R-:W-:-:S07]  /*8c60*/  FSEL R65, R49, R65, !P1 ;  /* 0x0000004131417208 */ /* 0x000fce0004800000 */
.L_x_129:
[----:B------:R-:W-:Y:S01]  /*8c70*/  IMAD.MOV.U32 R6, RZ, RZ, 0x652b82fe ;  /* 0x652b82feff067424 */ /* 0x000fe200078e00ff */
[----:B------:R-:W-:Y:S01]  /*8c80*/  MOV R9, 0x3ff71547 ;  /* 0x3ff7154700097802 */ /* 0x000fe20000000f00 */
[----:B------:R-:W-:Y:S01]  /*8c90*/  IMAD.MOV.U32 R7, RZ, RZ, 0x3ff71547 ;  /* 0x3ff71547ff077424 */ /* 0x000fe200078e00ff */
[----:B------:R-:W-:Y:S01]  /*8ca0*/  UMOV UR10, 0xfefa39ef ;  /* 0xfefa39ef000a7882 */ /* 0x000fe20000000000 */
[----:B------:R-:W-:Y:S01]  /*8cb0*/  IMAD.MOV.U32 R8, RZ, RZ, 0x652b82fe ;  /* 0x652b82feff087424 */ /* 0x000fe200078e00ff */
[----:B------:R-:W-:Y:S01]  /*8cc0*/  UMOV UR11, 0x3fe62e42 ;  /* 0x3fe62e42000b7882 */ /* 0x000fe20000000000 */
[----:B------:R-:W-:Y:S01]  /*8cd0*/  IMAD.MOV.U32 R44, RZ, RZ, -0x35dec16 ;  /* 0xfca213eaff2c7424 */ /* 0x000fe200078e00ff */
[----:B------:R-:W-:Y:S01]  /*8ce0*/  FSETP.GEU.AND P0, PT, |R61|, 4.1917929649353027344, PT ;  /* 0x4086232b3d00780b */ /* 0x000fe20003f0e200 */
[C---:B------:R-:W-:Y:S01]  /*8cf0*/  DFMA R6, R60.reuse, R6, 6.75539944105574400000e+15 ;  /* 0x433800003c06742b */ /* 0x040fe20000000006 */
[----:B------:R-:W-:Y:S01]  /*8d00*/  IMAD.MOV.U32 R45, RZ, RZ, 0x3e928af3 ;  /* 0x3e928af3ff2d7424 */ /* 0x000fe200078e00ff */
[----:B------:R-:W-:-:S06]  /*8d10*/  DFMA R8, R60, -R8, 6.75539944105574400000e+15 ;  /* 0x433800003c08742b */ /* 0x000fcc0000000808 */
[----:B------:R-:W-:Y:S02]  /*8d20*/  DADD R22, R6, -6.75539944105574400000e+15 ;  /* 0xc338000006167429 */ /* 0x000fe40000000000 */
[----:B------:R-:W-:-:S06]  /*8d30*/  DADD R20, R8, -6.75539944105574400000e+15 ;  /* 0xc338000008147429 */ /* 0x000fcc0000000000 */
[--C-:B------:R-:W-:Y:S02]  /*8d40*/  DFMA R10, R22, -UR10, R60.reuse ;  /* 0x8000000a160a7c2b */ /* 0x100fe4000800003c */
[----:B------:R-:W-:Y:S01]  /*8d50*/  DFMA R42, R20, -UR10, -R60 ;  /* 0x8000000a142a7c2b */ /* 0x000fe2000800083c */
[----:B------:R-:W-:Y:S01]  /*8d60*/  UMOV UR10, 0x3b39803f ;  /* 0x3b39803f000a7882 */ /* 0x000fe20000000000 */
[----:B------:R-:W-:-:S04]  /*8d70*/  UMOV UR11, 0x3c7abc9e ;  /* 0x3c7abc9e000b7882 */ /* 0x000fc80000000000 */
[----:B------:R-:W-:Y:S02]  /*8d80*/  DFMA R22, R22, -UR10, R10 ;  /* 0x8000000a16167c2b */ /* 0x000fe4000800000a */
[----:B------:R-:W-:Y:S01]  /*8d90*/  DFMA R10, R20, -UR10, R42 ;  /* 0x8000000a140a7c2b */ /* 0x000fe2000800002a */
[----:B------:R-:W-:Y:S01]  /*8da0*/  UMOV UR10, 0x69ce2bdf ;  /* 0x69ce2bdf000a7882 */ /* 0x000fe20000000000 */
[----:B------:R-:W-:-:S04]  /*8db0*/  UMOV UR11, 0x3e5ade15 ;  /* 0x3e5ade15000b7882 */ /* 0x000fc80000000000 */
[--C-:B------:R-:W-:Y:S02]  /*8dc0*/  DFMA R20, R22, UR10, R44.reuse ;  /* 0x0000000a16147c2b */ /* 0x100fe4000800002c */
[----:B------:R-:W-:Y:S01]  /*8dd0*/  DFMA R42, R10, UR10, R44 ;  /* 0x0000000a0a2a7c2b */ /* 0x000fe2000800002c */
[----:B------:R-:W-:Y:S01]  /*8de0*/  UMOV UR10, 0x62401315 ;  /* 0x62401315000a7882 */ /* 0x000fe20000000000 */
[----:B------:R-:W-:-:S04]  /*8df0*/  UMOV UR11, 0x3ec71dee ;  /* 0x3ec71dee000b7882 */ /* 0x000fc80000000000 */
[----:B------:R-:W-:Y:S02]  /*8e00*/  DFMA R20, R22, R20, UR10 ;  /* 0x0000000a16147e2b */ /* 0x000fe40008000014 */
[----:B------:R-:W-:Y:S01]  /*8e10*/  DFMA R42, R10, R42, UR10 ;  /* 0x0000000a0a2a7e2b */ /* 0x000fe2000800002a */
        /* <DEDUP_REMOVED lines=19> */
[----:B------:R-:W0:Y:S01]  /*8f50*/  MUFU.RCP64H R21, R63 ;  /* 0x0000003f00157308 */ /* 0x000e220000001800 */
[----:B------:R-:W-:Y:S01]  /*8f60*/  DFMA R44, R10, R44, UR10 ;  /* 0x0000000a0a2c7e2b */ /* 0x000fe2000800002c */
[----:B------:R-:W-:Y:S01]  /*8f70*/  UMOV UR10, 0x55555511 ;  /* 0x55555511000a7882 */ /* 0x000fe20000000000 */
[----:B------:R-:W-:Y:S01]  /*8f80*/  UMOV UR11, 0x3fc55555 ;  /* 0x3fc55555000b7882 */ /* 0x000fe20000000000 */
[----:B------:R-:W-:Y:S02]  /*8f90*/  IMAD.MOV.U32 R20, RZ, RZ, 0x1 ;  /* 0x00000001ff147424 */ /* 0x000fe400078e00ff */
[----:B------:R-:W-:-:S03]  /*8fa0*/  DFMA R42, R22, R42, UR10 ;  /* 0x0000000a162a7e2b */ /* 0x000fc6000800002a */
[----:B------:R-:W-:Y:S01]  /*8fb0*/  DFMA R48, R10, R44, UR10 ;  /* 0x0000000a0a307e2b */ /* 0x000fe2000800002c */
[----:B------:R-:W-:Y:S01]  /*8fc0*/  UMOV UR10, 0xb ;  /* 0x0000000b000a7882 */ /* 0x000fe20000000000 */
[----:B------:R-:W-:-:S03]  /*8fd0*/  UMOV UR11, 0x3fe00000 ;  /* 0x3fe00000000b7882 */ /* 0x000fc60000000000 */
[----:B------:R-:W-:Y:S02]  /*8fe0*/  DFMA R44, R22, R42, UR10 ;  /* 0x0000000a162c7e2b */ /* 0x000fe4000800002a */
[----:B------:R-:W-:Y:S02]  /*8ff0*/  DADD R42, -RZ, -R60 ;  /* 0x00000000ff2a7229 */ /* 0x000fe4000000093c */
[----:B0-----:R-:W-:Y:S02]  /*9000*/  DFMA R46, -R62, R20, 1 ;  /* 0x3ff000003e2e742b */ /* 0x001fe40000000114 */
[----:B------:R-:W-:Y:S02]  /*9010*/  DFMA R48, R10, R48, UR10 ;  /* 0x0000000a0a307e2b */ /* 0x000fe40008000030 */
[----:B------:R-:W-:-:S04]  /*9020*/  DFMA R44, R22, R44, 1 ;  /* 0x3ff00000162c742b */ /* 0x000fc8000000002c */
[----:B------:R-:W-:Y:S01]  /*9030*/  DFMA R46, R46, R46, R46 ;  /* 0x0000002e2e2e722b */ /* 0x000fe2000000002e */
[----:B------:R-:W-:Y:S01]  /*9040*/  FSETP.GEU.AND P2, PT, |R43|, 4.1917929649353027344, PT ;  /* 0x4086232b2b00780b */ /* 0x000fe20003f4e200 */
[----:B------:R-:W-:Y:S02]  /*9050*/  DFMA R48, R10, R48, 1 ;  /* 0x3ff000000a30742b */ /* 0x000fe40000000030 */
[----:B------:R-:W-:-:S04]  /*9060*/  DFMA R44, R22, R44, 1 ;  /* 0x3ff00000162c742b */ /* 0x000fc8000000002c */
[----:B------:R-:W-:Y:S02]  /*9070*/  DFMA R46, R20, R46, R20 ;  /* 0x0000002e142e722b */ /* 0x000fe40000000014 */
[----:B------:R-:W-:-:S04]  /*9080*/  DFMA R48, R10, R48, 1 ;  /* 0x3ff000000a30742b */ /* 0x000fc80000000030 */
[----:B------:R-:W-:Y:S02]  /*9090*/  IMAD R21, R6, 0x100000, R45 ;  /* 0x0010000006157824 */ /* 0x000fe400078e022d */
[----:B------:R-:W-:Y:S01]  /*90a0*/  DFMA R10, -R62, R46, 1 ;  /* 0x3ff000003e0a742b */ /* 0x000fe2000000012e */
[----:B------:R-:W-:-:S03]  /*90b0*/  IMAD.MOV.U32 R20, RZ, RZ, R44 ;  /* 0x000000ffff147224 */ /* 0x000fc600078e002c */
[----:B------:R-:W-:Y:S01]  /*90c0*/  LEA R15, R8, R49, 0x14 ;  /* 0x00000031080f7211 */ /* 0x000fe200078ea0ff */
[----:B------:R-:W-:Y:S06]  /*90d0*/  @!P0 BRA `(.L_x_138) ;  /* 0x0000000000348947 */ /* 0x000fec0003800000 */
[----:B------:R-:W-:Y:S01]  /*90e0*/  FSETP.GEU.AND P1, PT, |R61|, 4.2275390625, PT ;  /* 0x408748003d00780b */ /* 0x000fe20003f2e200 */
[C---:B------:R-:W-:Y:S02]  /*90f0*/  DADD R20, R60.reuse, +INF ;  /* 0x7ff000003c147429 */ /* 0x040fe40000000000 */
[----:B------:R-:W-:-:S08]  /*9100*/  DSETP.GEU.AND P0, PT, R60, RZ, PT ;  /* 0x000000ff3c00722a */ /* 0x000fd00003f0e000 */
[----:B------:R-:W-:Y:S02]  /*9110*/  FSEL R20, R20, RZ, P0 ;  /* 0x000000ff14147208 */ /* 0x000fe40000000000 */
[----:B------:R-:W-:Y:S01]  /*9120*/  FSEL R21, R21, RZ, P0 ;  /* 0x000000ff15157208 */ /* 0x000fe20000000000 */
[----:B------:R-:W-:Y:S06]  /*9130*/  @P1 BRA `(.L_x_138) ;  /* 0x00000000001c1947 */ /* 0x000fec0003800000 */
[----:B------:R-:W-:Y:S01]  /*9140*/  LEA.HI R2, R6, R6, RZ, 0x1 ;  /* 0x0000000606027211 */ /* 0x000fe200078f08ff */
[----:B------:R-:W-:-:S03]  /*9150*/  IMAD.MOV.U32 R20, RZ, RZ, RZ ;  /* 0x000000ffff147224 */ /* 0x000fc600078e00ff */
[----:B------:R-:W-:-:S05]  /*9160*/  SHF.R.S32.HI R5, RZ, 0x1, R2 ;  /* 0x00000001ff057819 */ /* 0x000fca0000011402 */
[----:B------:R-:W-:Y:S02]  /*9170*/  IMAD.IADD R6, R6, 0x1, -R5 ;  /* 0x0000000106067824 */ /* 0x000fe400078e0a05 */
[----:B------:R-:W-:-:S03]  /*9180*/  IMAD R45, R5, 0x100000, R45 ;  /* 0x00100000052d7824 */ /* 0x000fc600078e022d */
[----:B------:R-:W-:-:S06]  /*9190*/  LEA R21, R6, 0x3ff00000, 0x14 ;  /* 0x3ff0000006157811 */ /* 0x000fcc00078ea0ff */
[----:B------:R-:W-:-:S11]  /*91a0*/  DMUL R20, R44, R20 ;  /* 0x000000142c147228 */ /* 0x000fd60000000000 */
.L_x_138:
[----:B------:R-:W-:Y:S01]  /*91b0*/  MOV R6, R48 ;  /* 0x0000003000067202 */ /* 0x000fe20000000f00 */
[----:B------:R-:W-:Y:S01]  /*91c0*/  IMAD.MOV.U32 R7, RZ, RZ, R15 ;  /* 0x000000ffff077224 */ /* 0x000fe200078e000f */
[----:B------:R-:W-:Y:S06]  /*91d0*/  @!P2 BRA `(.L_x_139) ;  /* 0x000000000034a947 */ /* 0x000fec0003800000 */
[----:B------:R-:W-:Y:S01]  /*91e0*/  FSETP.GEU.AND P1, PT, |R43|, 4.2275390625, PT ;  /* 0x408748002b00780b */ /* 0x000fe20003f2e200 */
[C---:B------:R-:W-:Y:S02]  /*91f0*/  DADD R6, -R60.reuse, +INF ;  /* 0x7ff000003c067429 */ /* 0x040fe40000000100 */
[----:B------:R-:W-:-:S08]  /*9200*/  DSETP.GT.AND P0, PT, R60, RZ, PT ;  /* 0x000000ff3c00722a */ /* 0x000fd00003f04000 */
[----:B------:R-:W-:Y:S02]  /*9210*/  FSEL R6, R6, RZ, !P0 ;  /* 0x000000ff06067208 */ /* 0x000fe40004000000 */
[----:B------:R-:W-:Y:S01]  /*9220*/  FSEL R7, R7, RZ, !P0 ;  /* 0x000000ff07077208 */ /* 0x000fe20004000000 */
[----:B------:R-:W-:Y:S06]  /*9230*/  @P1 BRA `(.L_x_139) ;  /* 0x00000000001c1947 */ /* 0x000fec0003800000 */
[----:B------:R-:W-:-:S04]  /*9240*/  LEA.HI R2, R8, R8, RZ, 0x1 ;  /* 0x0000000808027211 */ /* 0x000fc800078f08ff */
[----:B------:R-:W-:-:S05]  /*9250*/  SHF.R.S32.HI R5, RZ, 0x1, R2 ;  /* 0x00000001ff057819 */ /* 0x000fca0000011402 */
[----:B------:R-:W-:Y:S02]  /*9260*/  IMAD.IADD R6, R8, 0x1, -R5 ;  /* 0x0000000108067824 */ /* 0x000fe400078e0a05 */
[----:B------:R-:W-:-:S03]  /*9270*/  IMAD R49, R5, 0x100000, R49 ;  /* 0x0010000005317824 */ /* 0x000fc600078e0231 */
[----:B------:R-:W-:Y:S01]  /*9280*/  LEA R7, R6, 0x3ff00000, 0x14 ;  /* 0x3ff0000006077811 */ /* 0x000fe200078ea0ff */
[----:B------:R-:W-:-:S06]  /*9290*/  IMAD.MOV.U32 R6, RZ, RZ, RZ ;  /* 0x000000ffff067224 */ /* 0x000fcc00078e00ff */
[----:B------:R-:W-:-:S11]  /*92a0*/  DMUL R6, R48, R6 ;  /* 0x0000000630067228 */ /* 0x000fd60000000000 */
.L_x_139:
[----:B------:R-:W-:Y:S01]  /*92b0*/  DADD R6, -R6, R20 ;  /* 0x0000000006067229 */ /* 0x000fe20000000114 */
        /* <DEDUP_REMOVED lines=10> */
[----:B------:R-:W-:Y:S01]  /*9360*/  MOV R44, R62 ;  /* 0x0000003e002c7202 */ /* 0x000fe20000000f00 */
[----:B------:R-:W-:Y:S01]  /*9370*/  IMAD.MOV.U32 R45, RZ, RZ, R63 ;  /* 0x000000ffff2d7224 */ /* 0x000fe200078e003f */
[----:B------:R-:W-:-:S07]  /*9380*/  MOV R6, 0x93a0 ;  /* 0x000093a000067802 */ /* 0x000fce0000000f00 */
[----:B-----5:R-:W-:Y:S05]  /*9390*/  CALL.REL.NOINC `($__internal_1_$__cuda_sm20_div_rn_f64_full) ;  /* 0x0000021000e07944 */ /* 0x020fea0003c00000 */
.L_x_141:
[----:B------:R-:W-:Y:S05]  /*93a0*/  BSYNC.RECONVERGENT B2 ;  /* 0x0000000000027941 */ /* 0x000fea0003800200 */
.L_x_140:
[----:B------:R-:W-:Y:S01]  /*93b0*/  VIADD R16, R16, 0x1 ;  /* 0x0000000110107836 */ /* 0x000fe20000000000 */
[----:B------:R-:W-:-:S04]  /*93c0*/  DADD R58, R48, R58 ;  /* 0x00000000303a7229 */ /* 0x000fc8000000003a */
[----:B------:R-:W-:-:S13]  /*93d0*/  ISETP.NE.AND P0, PT, R16, R12, PT ;  /* 0x0000000c1000720c */ /* 0x000fda0003f05270 */
[----:B------:R-:W-:Y:S05]  /*93e0*/  @P0 BRA `(.L_x_142) ;  /* 0xffffffe000d40947 */ /* 0x000fea000383ffff */
[----:B------:R-:W-:Y:S01]  /*93f0*/  IMAD.IADD R5, R19, 0x1, -R13 ;  /* 0x0000000113057824 */ /* 0x000fe200078e0a0d */
[----:B------:R-:W-:Y:S01]  /*9400*/  MOV R16, 0x0 ;  /* 0x0000000000107802 */ /* 0x000fe20000000f00 */
[----:B------:R-:W-:Y:S02]  /*9410*/  IMAD.MOV.U32 R12, RZ, RZ, 0x1 ;  /* 0x00000001ff0c7424 */ /* 0x000fe400078e00ff */
[----:B------:R-:W-:Y:S01]  /*9420*/  IMAD.MOV.U32 R17, RZ, RZ, 0x3ff00000 ;  /* 0x3ff00000ff117424 */ /* 0x000fe200078e00ff */
[----:B------:R-:W-:Y:S06]  /*9430*/  @!P5 BRA `(.L_x_143) ;  /* 0x0000000c0074d947 */ /* 0x000fec0003800000 */
[----:B------:R-:W-:Y:S02]  /*9440*/  IMAD.MOV.U32 R12, RZ, RZ, 0x1 ;  /* 0x00000001ff0c7424 */ /* 0x000fe400078e00ff */
[----:B------:R-:W-:Y:S02]  /*9450*/  IMAD.MOV.U32 R16, RZ, RZ, 0x0 ;  /* 0x00000000ff107424 */ /* 0x000fe400078e00ff */
[----:B------:R-:W-:-:S07]  /*9460*/  IMAD.MOV.U32 R17, RZ, RZ, 0x3ff00000 ;  /* 0x3ff00000ff117424 */ /* 0x000fce00078e00ff */
.L_x_160:
[----:B------:R-:W0:Y:S01]  /*9470*/  I2F.F64.U32 R60, R12 ;  /* 0x0000000c003c7312 */ /* 0x000e220000201800 */
[----:B------:R-:W-:Y:S01]  /*9480*/  MOV R6, 0x1 ;  /* 0x0000000100067802 */ /* 0x000fe20000000f00 */
        /* <DEDUP_REMOVED lines=23> */
.L_x_145:
[----:B------:R-:W-:Y:S05]  /*9600*/  BSYNC.RECONVERGENT B2 ;  /* 0x0000000000027941 */ /* 0x000fea0003800200 */
.L_x_144:
        /* <DEDUP_REMOVED lines=24> */
.L_x_147:
[----:B------:R-:W-:Y:S05]  /*9790*/  BSYNC.RECONVERGENT B2 ;  /* 0x0000000000027941 */ /* 0x000fea0003800200 */
.L_x_146:
        /* <DEDUP_REMOVED lines=28> */
.L_x_149:
[----:B------:R-:W-:Y:S05]  /*9960*/  BSYNC.RECONVERGENT B2 ;  /* 0x0000000000027941 */ /* 0x000fea0003800200 */
.L_x_148:
        /* <DEDUP_REMOVED lines=24> */
.L_x_151:
[----:B------:R-:W-:Y:S05]  /*9af0*/  BSYNC.RECONVERGENT B2 ;  /* 0x0000000000027941 */ /* 0x000fea0003800200 */
.L_x_150:
[----:B------:R-:W-:Y:S01]  /*9b00*/  VIADD R2, R12, 0x2 ;  /* 0x000000020c027836 */ /* 0x000fe20000000000 */
[----:B------:R-:W-:Y:S01]  /*9b10*/  FSEL R16, R48, R16, !P1 ;  /* 0x0000001030107208 */ /* 0x000fe20004800000 */
[----:B------:R-:W-:Y:S01]  /*9b20*/  IMAD.MOV.U32 R6, RZ, RZ, 0x1 ;  /* 0x00000001ff067424 */ /* 0x000fe200078e00ff */
[----:B------:R-:W-:Y:S01]  /*9b30*/  FSEL R17, R49, R17, !P1 ;  /* 0x0000001131117208 */ /* 0x000fe20004800000 */
[----:B------:R-:W0:Y:S01]  /*9b40*/  I2F.F64.U32 R60, R2 ;  /* 0x00000002003c7312 */ /* 0x000e220000201800 */
[----:B------:R-:W-:Y:S01]  /*9b50*/  BSSY.RECONVERGENT B2, `(.L_x_152) ;  /* 0x0000017000027945 */ /* 0x000fe20003800200 */
[----:B------:R-:W-:-:S06]  /*9b60*/  ISETP.GT.U32.AND P1, PT, R2, R13, PT ;  /* 0x0000000d0200720c */ /* 0x000fcc0003f24070 */
        /* <DEDUP_REMOVED lines=21> */
.L_x_153:
[----:B------:R-:W-:Y:S05]  /*9cc0*/  BSYNC.RECONVERGENT B2 ;  /* 0x0000000000027941 */ /* 0x000fea0003800200 */
.L_x_152:
        /* <DEDUP_REMOVED lines=24> */
.L_x_155:
[----:B------:R-:W-:Y:S05]  /*9e50*/  BSYNC.RECONVERGENT B2 ;  /* 0x0000000000027941 */ /* 0x000fea0003800200 */
.L_x_154:
[----:B------:R-:W-:Y:S01]  /*9e60*/  VIADD R2, R12, 0x3 ;  /* 0x000000030c027836 */ /* 0x000fe20000000000 */
[----:B------:R-:W-:Y:S01]  /*9e70*/  FSEL R16, R16, R48, P1 ;  /* 0x0000003010107208 */ /* 0x000fe20000800000 */
[----:B------:R-:W-:Y:S01]  /*9e80*/  IMAD.MOV.U32 R6, RZ, RZ, 0x1 ;  /* 0x00000001ff067424 */ /* 0x000fe200078e00ff */
[----:B------:R-:W-:Y:S01]  /*9e90*/  FSEL R17, R17, R49, P1 ;  /* 0x0000003111117208 */ /* 0x000fe20000800000 */
        /* <DEDUP_REMOVED lines=24> */
.L_x_157:
[----:B------:R-:W-:Y:S05]  /*a020*/  BSYNC.RECONVERGENT B2 ;  /* 0x0000000000027941 */ /* 0x000fea0003800200 */
.L_x_156:
        /* <DEDUP_REMOVED lines=24> */
.L_x_159:
[----:B------:R-:W-:Y:S05]  /*a1b0*/  BSYNC.RECONVERGENT B2 ;  /* 0x0000000000027941 */ /* 0x000fea0003800200 */
.L_x_158:
[----:B------:R-:W-:Y:S01]  /*a1c0*/  ISETP.NE.AND P0, PT, R2, R0, PT ;  /* 0x000000000200720c */ /* 0x000fe20003f05270 */
[----:B------:R-:W-:Y:S01]  /*a1d0*/  VIADD R12, R12, 0x4 ;  /* 0x000000040c0c7836 */ /* 0x000fe20000000000 */
[----:B------:R-:W-:Y:S02]  /*a1e0*/  FSEL R16, R16, R48, P1 ;  /* 0x0000003010107208 */ /* 0x000fe40000800000 */
[----:B------:R-:W-:-:S09]  /*a1f0*/  FSEL R17, R17, R49, P1 ;  /* 0x0000003111117208 */ /* 0x000fd20000800000 */
[----:B------:R-:W-:Y:S05]  /*a200*/  @P0 BRA `(.L_x_160) ;  /* 0xfffffff000980947 */ /* 0x000fea000383ffff */
.L_x_143:
        /* <DEDUP_REMOVED lines=26> */
.L_x_163:
[----:B------:R-:W-:Y:S05]  /*a3b0*/  BSYNC.RECONVERGENT B2 ;  /* 0x0000000000027941 */ /* 0x000fea0003800200 */
.L_x_162:
        /* <DEDUP_REMOVED lines=24> */
.L_x_165:
[----:B------:R-:W-:Y:S05]  /*a540*/  BSYNC.RECONVERGENT B2 ;  /* 0x0000000000027941 */ /* 0x000fea0003800200 */
.L_x_164:
[----:B------:R-:W-:Y:S01]  /*a550*/  VIADD R60, R12, 0x1 ;  /* 0x000000010c3c7836 */ /* 0x000fe20000000000 */
[----:B------:R-:W-:Y:S01]  /*a560*/  MOV R6, 0x1 ;  /* 0x0000000100067802 */ /* 0x000fe20000000f00 */
[----:B------:R-:W-:Y:S01]  /*a570*/  BSSY.RECONVERGENT B2, `(.L_x_166) ;  /* 0x000001a000027945 */ /* 0x000fe20003800200 */
[----:B------:R-:W-:Y:S02]  /*a580*/  FSEL R16, R16, R48, P1 ;  /* 0x0000003010107208 */ /* 0x000fe40000800000 */
[----:B------:R-:W-:Y:S01]  /*a590*/  FSEL R17, R17, R49, P1 ;  /* 0x0000003111117208 */ /* 0x000fe20000800000 */
        /* <DEDUP_REMOVED lines=23> */
.L_x_167:
[----:B------:R-:W-:Y:S05]  /*a710*/  BSYNC.RECONVERGENT B2 ;  /* 0x0000000000027941 */ /* 0x000fea0003800200 */
.L_x_166:
        /* <DEDUP_REMOVED lines=24> */
.L_x_169:
[----:B------:R-:W-:Y:S05]  /*a8a0*/  BSYNC.RECONVERGENT B2 ;  /* 0x0000000000027941 */ /* 0x000fea0003800200 */
.L_x_168:
[----:B------:R-:W-:Y:S02]  /*a8b0*/  FSEL R16, R48, R16, !P1 ;  /* 0x0000001030107208 */ /* 0x000fe40004800000 */
[----:B------:R-:W-:-:S07]  /*a8c0*/  FSEL R17, R49, R17, !P1 ;  /* 0x0000001131117208 */ /* 0x000fce0004800000 */
.L_x_161:
[----:B------:R-:W-:-:S11]  /*a8d0*/  DFMA R62, R16, 5, R58 ;  /* 0x40140000103e782b */ /* 0x000fd6000000003a */
.L_x_109:
[----:B------:R-:W0:Y:S01]  /*a8e0*/  MUFU.RCP64H R7, R53 ;  /* 0x0000003500077308 */ /* 0x000e220000001800 */
[----:B------:R-:W-:Y:S01]  /*a8f0*/  MOV R6, 0x1 ;  /* 0x0000000100067802 */ /* 0x000fe20000000f00 */
[----:B------:R-:W-:Y:S01]  /*a900*/  BSSY.RECONVERGENT B2, `(.L_x_170) ;  /* 0x0000013000027945 */ /* 0x000fe20003800200 */
[----:B------:R-:W-:-:S04]  /*a910*/  FSETP.GEU.AND P1, PT, |R57|, 6.5827683646048100446e-37, PT ;  /* 0x036000003900780b */ /* 0x000fc80003f2e200 */
        /* <DEDUP_REMOVED lines=17> */
.L_x_171:
[----:B------:R-:W-:Y:S05]  /*aa30*/  BSYNC.RECONVERGENT B2 ;  /* 0x0000000000027941 */ /* 0x000fea0003800200 */
.L_x_170:
[----:B------:R-:W-:Y:S01]  /*aa40*/  IADD3 R0, PT, PT, R19, 0x2, RZ ;  /* 0x0000000213007810 */ /* 0x000fe20007ffe0ff */
[----:B------:R-:W-:-:S03]  /*aa50*/  DMUL R48, R48, R54 ;  /* 0x0000003630307228 */ /* 0x000fc60000000000 */
[----:B------:R-:W-:-:S05]  /*aa60*/  ISETP.NE.AND P0, PT, R0, 0xc, PT ;  /* 0x0000000c0000780c */ /* 0x000fca0003f05270 */
[----:B------:R-:W-:-:S08]  /*aa70*/  DFMA R36, R48, R62, R36 ;  /* 0x0000003e3024722b */ /* 0x000fd00000000024 */
[----:B------:R-:W-:Y:S05]  /*aa80*/  @!P0 BRA `(.L_x_65) ;  /* 0x0000002000088947 */ /* 0x000fea0003800000 */
[----:B------:R-:W-:Y:S01]  /*aa90*/  DADD R54, -RZ, -R54 ;  /* 0x00000000ff367229 */ /* 0x000fe20000000936 */
[----:B------:R-:W-:Y:S02]  /*aaa0*/  VIADD R19, R19, 0x1 ;  /* 0x0000000113137836 */ /* 0x000fe40000000000 */
[----:B------:R-:W-:Y:S01]  /*aab0*/  IMAD.MOV.U32 R17, RZ, RZ, R14 ;  /* 0x000000ffff117224 */ /* 0x000fe200078e000e */
[----:B------:R-:W-:Y:S07]  /*aac0*/  BRA `(.L_x_172) ;  /* 0xffffffac00607947 */ /* 0x000fee000383ffff */
.L_x_66:
[----:B------:R-:W-:Y:S01]  /*aad0*/  ISETP.GT.AND P0, PT, R19, 0xfffff, PT ;  /* 0x000fffff1300780c */ /* 0x000fe20003f04270 */
[----:B------:R-:W-:Y:S01]  /*aae0*/  IMAD.MOV.U32 R8, RZ, RZ, R18 ;  /* 0x000000ffff087224 */ /* 0x000fe200078e0012 */
[----:B------:R-:W-:Y:S01]  /*aaf0*/  MOV R0, R19 ;  /* 0x0000001300007202 */ /* 0x000fe20000000f00 */
[----:B------:R-:W-:Y:S01]  /*ab00*/  IMAD.MOV.U32 R9, RZ, RZ, R19 ;  /* 0x000000ffff097224 */ /* 0x000fe200078e0013 */
[----:B------:R-:W-:Y:S01]  /*ab10*/  UMOV UR10, 0x54442d18 ;  /* 0x54442d18000a7882 */ /* 0x000fe20000000000 */
[----:B------:R-:W-:Y:S01]  /*ab20*/  UMOV UR11, 0x3fe921fb ;  /* 0x3fe921fb000b7882 */ /* 0x000fe20000000000 */
[----:B------:R-:W-:Y:S01]  /*ab30*/  BSSY.RECONVERGENT B0, `(.L_x_173) ;  /* 0x0000053000007945 */ /* 0x000fe20003800200 */
[C---:B------:R-:W-:Y:S01]  /*ab40*/  DADD R12, -R40.reuse, UR10 ;  /* 0x0000000a280c7e29 */ /* 0x040fe20008000100 */
[----:B------:R-:W-:Y:S01]  /*ab50*/  IMAD.MOV.U32 R5, RZ, RZ, -0x3ff ;  /* 0xfffffc01ff057424 */ /* 0x000fe200078e00ff */
[----:B------:R-:W-:-:S04]  /*ab60*/  DMUL R6, R40, UR10 ;  /* 0x0000000a28067c28 */ /* 0x000fc80008000000 */
[----:B------:R-:W-:Y:S01]  /*ab70*/  @!P0 DMUL R8, R18, 1.80143985094819840000e+16 ;  /* 0x4350000012088828 */ /* 0x000fe20000000000 */
[----:B------:R-:W-:-:S03]  /*ab80*/  @!P0 MOV R5, 0xfffffbcb ;  /* 0xfffffbcb00058802 */ /* 0x000fc60000000f00 */
[----:B------:R-:W-:Y:S01]  /*ab90*/  DFMA R12, R6, R40, R12 ;  /* 0x00000028060c722b */ /* 0x000fe2000000000c */
[----:B------:R-:W-:-:S05]  /*aba0*/  IMAD.MOV.U32 R6, RZ, RZ, R18 ;  /* 0x000000ffff067224 */ /* 0x000fca00078e0012 */
[----:B------:R-:W-:Y:S02]  /*abb0*/  @!P0 IMAD.MOV.U32 R0, RZ, RZ, R9 ;  /* 0x000000ffff008224 */ /* 0x000fe400078e0009 */
[----:B------:R-:W-:Y:S02]  /*abc0*/  @!P0 IMAD.MOV.U32 R6, RZ, RZ, R8 ;  /* 0x000000ffff068224 */ /* 0x000fe400078e0008 */
[----:B------:R-:W-:-:S05]  /*abd0*/  VIADD R2, R0, 0xffffffff ;  /* 0xffffffff00027836 */ /* 0x000fca0000000000 */
[----:B------:R-:W-:-:S13]  /*abe0*/  ISETP.GT.U32.AND P1, PT, R2, 0x7feffffe, PT ;  /* 0x7feffffe0200780c */ /* 0x000fda0003f24070 */
[----:B------:R-:W-:Y:S05]  /*abf0*/  @P1 BRA `(.L_x_174) ;  /* 0x0000000400001947 */ /* 0x000fea0003800000 */
[----:B------:R-:W-:Y:S01]  /*ac00*/  LOP3.LUT R2, R0, 0xfffff, RZ, 0xc0, !PT ;  /* 0x000fffff00027812 */ /* 0x000fe200078ec0ff */
[----:B------:R-:W-:Y:S01]  /*ac10*/  IMAD.MOV.U32 R8, RZ, RZ, RZ ;  /* 0x000000ffff087224 */ /* 0x000fe200078e00ff */
[----:B------:R-:W-:Y:S01]  /*ac20*/  MOV R20, 0x8b7a8b04 ;  /* 0x8b7a8b0400147802 */ /* 0x000fe20000000f00 */
[----:B------:R-:W-:Y:S01]  /*ac30*/  IMAD.MOV.U32 R21, RZ, RZ, 0x3ed0ee25 ;  /* 0x3ed0ee25ff157424 */ /* 0x000fe200078e00ff */
[----:B------:R-:W-:Y:S01]  /*ac40*/  LOP3.LUT R7, R2, 0x3ff00000, RZ, 0xfc, !PT ;  /* 0x3ff0000002077812 */ /* 0x000fe200078efcff */
[----:B------:R-:W-:Y:S01]  /*ac50*/  UMOV UR10, 0x3ae80f1e ;  /* 0x3ae80f1e000a7882 */ /* 0x000fe20000000000 */
[----:B------:R-:W-:Y:S01]  /*ac60*/  UMOV UR11, 0x3eb1380b ;  /* 0x3eb1380b000b7882 */ /* 0x000fe20000000000 */
[----:B------:R-:W-:Y:S01]  /*ac70*/  LEA.HI R5, R0, R5, RZ, 0xc ;  /* 0x0000000500057211 */ /* 0x000fe200078f60ff */
[----:B------:R-:W-:Y:S01]  /*ac80*/  IMAD.MOV.U32 R23, RZ, RZ, 0x43300000 ;  /* 0x43300000ff177424 */ /* 0x000fe200078e00ff */
[----:B------:R-:W-:Y:S01]  /*ac90*/  ISETP.GE.U32.AND P0, PT, R7, 0x3ff6a09f, PT ;  /* 0x3ff6a09f0700780c */ /* 0x000fe20003f06070 */
[----:B------:R-:W-:Y:S01]  /*aca0*/  UMOV UR12, 0x80000000 ;  /* 0x80000000000c7882 */ /* 0x000fe20000000000 */
[----:B------:R-:W-:-:S11]  /*acb0*/  UMOV UR13, 0x43300000 ;  /* 0x43300000000d7882 */ /* 0x000fd60000000000 */
[----:B------:R-:W-:Y:S02]  /*acc0*/  @P0 VIADD R9, R7, 0xfff00000 ;  /* 0xfff0000007090836 */ /* 0x000fe40000000000 */
[----:B------:R-:W-:Y:S02]  /*acd0*/  @P0 VIADD R5, R5, 0x1 ;  /* 0x0000000105050836 */ /* 0x000fe40000000000 */
[----:B------:R-:W-:-:S03]  /*ace0*/  @P0 IMAD.MOV.U32 R7, RZ, RZ, R9 ;  /* 0x000000ffff070224 */ /* 0x000fc600078e0009 */
[----:B------:R-:W-:-:S03]  /*acf0*/  LOP3.LUT R22, R5, 0x80000000, RZ, 0x3c, !PT ;  /* 0x8000000005167812 */ /* 0x000fc600078e3cff */
[C---:B------:R-:W-:Y:S02]  /*ad00*/  DADD R16, R6.reuse, 1 ;  /* 0x3ff0000006107429 */ /* 0x040fe40000000000 */
[----:B------:R-:W-:Y:S02]  /*ad10*/  DADD R14, R6, -1 ;  /* 0xbff00000060e7429 */ /* 0x000fe40000000000 */
[----:B------:R-:W-:Y:S01]  /*ad20*/  DADD R22, R22, -UR12 ;  /* 0x8000000c16167e29 */ /* 0x000fe20008000000 */
[----:B------:R-:W-:Y:S01]  /*ad30*/  UMOV UR12, 0xfefa39ef ;  /* 0xfefa39ef000c7882 */ /* 0x000fe20000000000 */
[----:B------:R-:W0:Y:S01]  /*ad40*/  MUFU.RCP64H R9, R17 ;  /* 0x0000001100097308 */ /* 0x000e220000001800 */
[----:B------:R-:W-:Y:S01]  /*ad50*/  UMOV UR13, 0x3fe62e42 ;  /* 0x3fe62e42000d7882 */ /* 0x000fe20000000000 */
[----:B0-----:R-:W-:-:S08]  /*ad60*/  DFMA R10, -R16, R8, 1 ;  /* 0x3ff00000100a742b */ /* 0x001fd00000000108 */
[----:B------:R-:W-:-:S08]  /*ad70*/  DFMA R10, R10, R10, R10 ;  /* 0x0000000a0a0a722b */ /* 0x000fd0000000000a */
[----:B------:R-:W-:-:S08]  /*ad80*/  DFMA R8, R8, R10, R8 ;  /* 0x0000000a0808722b */ /* 0x000fd00000000008 */
[----:B------:R-:W-:-:S08]  /*ad90*/  DMUL R6, R14, R8 ;  /* 0x000000080e067228 */ /* 0x000fd00000000000 */
[----:B------:R-:W-:-:S08]  /*ada0*/  DFMA R6, R14, R8, R6 ;  /* 0x000000080e06722b */ /* 0x000fd00000000006 */
[----:B------:R-:W-:-:S08]  /*adb0*/  DMUL R10, R6, R6 ;  /* 0x00000006060a7228 */ /* 0x000fd00000000000 */
[----:B------:R-:W-:Y:S01]  /*adc0*/  DFMA R16, R10, UR10, R20 ;  /* 0x0000000a0a107c2b */ /* 0x000fe20008000014 */
[----:B------:R-:W-:Y:S01]  /*add0*/  UMOV UR10, 0x9f02676f ;  /* 0x9f02676f000a7882 */ /* 0x000fe20000000000 */
[----:B------:R-:W-:Y:S01]  /*ade0*/  UMOV UR11, 0x3ef3b266 ;  /* 0x3ef3b266000b7882 */ /* 0x000fe20000000000 */
[----:B------:R-:W-:-:S05]  /*adf0*/  DADD R20, R14, -R6 ;  /* 0x000000000e147229 */ /* 0x000fca0000000806 */
[----:B------:R-:W-:Y:S01]  /*ae00*/  DFMA R16, R10, R16, UR10 ;  /* 0x0000000a0a107e2b */ /* 0x000fe20008000010 */
[----:B------:R-:W-:Y:S01]  /*ae10*/  UMOV UR10, 0xa9ab0956 ;  /* 0xa9ab0956000a7882 */ /* 0x000fe20000000000 */
[----:B------:R-:W-:Y:S01]  /*ae20*/  UMOV UR11, 0x3f1745cb ;  /* 0x3f1745cb000b7882 */ /* 0x000fe20000000000 */
[----:B------:R-:W-:-:S05]  /*ae30*/  DADD R20, R20, R20 ;  /* 0x0000000014147229 */ /* 0x000fca0000000014 */
[----:B------:R-:W-:Y:S01]  /*ae40*/  DFMA R16, R10, R16, UR10 ;  /* 0x0000000a0a107e2b */ /* 0x000fe20008000010 */
[----:B------:R-:W-:Y:S01]  /*ae50*/  UMOV UR10, 0x2d1b5154 ;  /* 0x2d1b5154000a7882 */ /* 0x000fe20000000000 */
[----:B------:R-:W-:Y:S01]  /*ae60*/  UMOV UR11, 0x3f3c71c7 ;  /* 0x3f3c71c7000b7882 */ /* 0x000fe20000000000 */
[----:B------:R-:W-:Y:S02]  /*ae70*/  DFMA R20, R14, -R6, R20 ;  /* 0x800000060e14722b */ /* 0x000fe40000000014 */
[----:B------:R-:W-:-:S03]  /*ae80*/  DFMA R14, R22, UR12, R6 ;  /* 0x0000000c160e7c2b */ /* 0x000fc60008000006 */
[----:B------:R-:W-:Y:S01]  /*ae90*/  DFMA R16, R10, R16, UR10 ;  /* 0x0000000a0a107e2b */ /* 0x000fe20008000010 */
[----:B------:R-:W-:Y:S01]  /*aea0*/  UMOV UR10, 0x923be72d ;  /* 0x923be72d000a7882 */ /* 0x000fe20000000000 */
[----:B------:R-:W-:Y:S01]  /*aeb0*/  UMOV UR11, 0x3f624924 ;  /* 0x3f624924000b7882 */ /* 0x000fe20000000000 */
[----:B------:R-:W-:-:S05]  /*aec0*/  DMUL R20, R8, R20 ;  /* 0x0000001408147228 */ /* 0x000fca0000000000 */
        /* <DEDUP_REMOVED lines=8> */
[----:B------:R-:W-:Y:S02]  /*af50*/  UMOV UR11, 0x3fe62e42 ;  /* 0x3fe62e42000b7882 */ /* 0x000fe40000000000 */
[----:B------:R-:W-:Y:S01]  /*af60*/  DFMA R36, R22, -UR10, R14 ;  /* 0x8000000a16247c2b */ /* 0x000fe2000800000e */
[----:B------:R-:W-:Y:S01]  /*af70*/  UMOV UR10, 0x3b39803f ;  /* 0x3b39803f000a7882 */ /* 0x000fe20000000000 */
[----:B------:R-:W-:Y:S02]  /*af80*/  UMOV UR11, 0x3c7abc9e ;  /* 0x3c7abc9e000b7882 */ /* 0x000fe40000000000 */
[----:B------:R-:W-:-:S04]  /*af90*/  DMUL R16, R10, R16 ;  /* 0x000000100a107228 */ /* 0x000fc80000000000 */
[----:B------:R-:W-:-:S04]  /*afa0*/  DADD R36, -R6, R36 ;  /* 0x0000000006247229 */ /* 0x000fc80000000124 */
[----:B------:R-:W-:-:S08]  /*afb0*/  DFMA R16, R6, R16, R20 ;  /* 0x000000100610722b */ /* 0x000fd00000000014 */
[----:B------:R-:W-:-:S08]  /*afc0*/  DADD R16, R16, -R36 ;  /* 0x0000000010107229 */ /* 0x000fd00000000824 */
[----:B------:R-:W-:-:S08]  /*afd0*/  DFMA R16, R22, UR10, R16 ;  /* 0x0000000a16107c2b */ /* 0x000fd00008000010 */
[----:B------:R-:W-:Y:S01]  /*afe0*/  DADD R16, R14, R16 ;  /* 0x000000000e107229 */ /* 0x000fe20000000010 */
[----:B------:R-:W-:Y:S10]  /*aff0*/  BRA `(.L_x_175) ;  /* 0x0000000000187947 */ /* 0x000ff40003800000 */
.L_x_174:
[----:B------:R-:W-:Y:S01]  /*b000*/  IMAD.MOV.U32 R6, RZ, RZ, 0x0 ;  /* 0x00000000ff067424 */ /* 0x000fe200078e00ff */
[----:B------:R-:W-:Y:S02]  /*b010*/  MOV R7, 0x7ff00000 ;  /* 0x7ff0000000077802 */ /* 0x000fe40000000f00 */
[----:B------:R-:W-:-:S04]  /*b020*/  LOP3.LUT P0, RZ, R9, 0x7fffffff, RZ, 0xc0, !PT ;  /* 0x7fffffff09ff7812 */ /* 0x000fc8000780c0ff */
[----:B------:R-:W-:-:S10]  /*b030*/  DFMA R6, R8, R6, +INF ;  /* 0x7ff000000806742b */ /* 0x000fd40000000006 */
[----:B------:R-:W-:Y:S02]  /*b040*/  FSEL R16, R6, RZ, P0 ;  /* 0x000000ff06107208 */ /* 0x000fe40000000000 */
[----:B------:R-:W-:-:S07]  /*b050*/  FSEL R17, R7, -QNAN , P0 ;  /* 0xfff0000007117808 */ /* 0x000fce0000000000 */
.L_x_175:
[----:B------:R-:W-:Y:S05]  /*b060*/  BSYNC.RECONVERGENT B0 ;  /* 0x0000000000007941 */ /* 0x000fea0003800200 */
.L_x_173:
[----:B------:R-:W0:Y:S01]  /*b070*/  MUFU.RCP64H R7, 6 ;  /* 0x4018000000077908 */ /* 0x000e220000001800 */
[----:B------:R-:W-:Y:S01]  /*b080*/  IMAD.MOV.U32 R8, RZ, RZ, 0x0 ;  /* 0x00000000ff087424 */ /* 0x000fe200078e00ff */
[C---:B------:R-:W-:Y:S01]  /*b090*/  DMUL R46, R40.reuse, R40 ;  /* 0x00000028282e7228 */ /* 0x040fe20000000000 */
[----:B------:R-:W-:Y:S01]  /*b0a0*/  IMAD.MOV.U32 R9, RZ, RZ, 0x40180000 ;  /* 0x40180000ff097424 */ /* 0x000fe200078e00ff */
[----:B------:R-:W1:Y:S01]  /*b0b0*/  LDC R2, c[0x0][0x3bc] ;  /* 0x0000ef00ff027b82 */ /* 0x000e620000000800 */
[----:B------:R-:W-:Y:S01]  /*b0c0*/  IMAD.MOV.U32 R6, RZ, RZ, 0x1 ;  /* 0x00000001ff067424 */ /* 0x000fe200078e00ff */
[----:B------:R-:W-:Y:S04]  /*b0d0*/  BSSY.RECONVERGENT B2, `(.L_x_176) ;  /* 0x0000013000027945 */ /* 0x000fe80003800200 */
[----:B------:R-:W-:-:S02]  /*b0e0*/  DMUL R46, R40, R46 ;  /* 0x0000002e282e7228 */ /* 0x000fc40000000000 */
[----:B0-----:R-:W-:-:S08]  /*b0f0*/  DFMA R10, R6, -R8, 1 ;  /* 0x3ff00000060a742b */ /* 0x001fd00000000808 */
[----:B------:R-:W-:Y:S01]  /*b100*/  FSETP.GEU.AND P2, PT, |R47|, 6.5827683646048100446e-37, PT ;  /* 0x036000002f00780b */ /* 0x000fe20003f4e200 */
[----:B------:R-:W-:Y:S01]  /*b110*/  DFMA R10, R10, R10, R10 ;  /* 0x0000000a0a0a722b */ /* 0x000fe2000000000a */
[----:B-1----:R-:W-:-:S07]  /*b120*/  ISETP.GE.AND P1, PT, R2, 0x1, PT ;  /* 0x000000010200780c */ /* 0x002fce0003f26270 */
[----:B------:R-:W-:-:S08]  /*b130*/  DFMA R10, R6, R10, R6 ;  /* 0x0000000a060a722b */ /* 0x000fd00000000006 */
[----:B------:R-:W-:-:S08]  /*b140*/  DFMA R8, R10, -R8, 1 ;  /* 0x3ff000000a08742b */ /* 0x000fd00000000808 */
[----:B------:R-:W-:-:S08]  /*b150*/  DFMA R8, R10, R8, R10 ;  /* 0x000000080a08722b */ /* 0x000fd0000000000a */
[----:B------:R-:W-:-:S08]  /*b160*/  DMUL R48, R8, R46 ;  /* 0x0000002e08307228 */ /* 0x000fd00000000000 */
[----:B------:R-:W-:-:S08]  /*b170*/  DFMA R6, R48, -6, R46 ;  /* 0xc01800003006782b */ /* 0x000fd0000000002e */
[----:B------:R-:W-:-:S10]  /*b180*/  DFMA R48, R8, R6, R48 ;  /* 0x000000060830722b */ /* 0x000fd40000000030 */
[----:B------:R-:W-:-:S05]  /*b190*/  FFMA R0, RZ, 2.375, R49 ;  /* 0x40180000ff007823 */ /* 0x000fca0000000031 */
[----:B------:R-:W-:-:S13]  /*b1a0*/  FSETP.GT.AND P0, PT, |R0|, 1.469367938527859385e-39, PT ;  /* 0x001000000000780b */ /* 0x000fda0003f04200 */
[----:B------:R-:W-:Y:S05]  /*b1b0*/  @P0 BRA P2, `(.L_x_177) ;  /* 0x0000000000100947 */ /* 0x000fea0001000000 */
[----:B------:R-:W-:Y:S01]  /*b1c0*/  IMAD.MOV.U32 R44, RZ, RZ, RZ ;  /* 0x000000ffff2c7224 */ /* 0x000fe200078e00ff */
[----:B------:R-:W-:Y:S02]  /*b1d0*/  MOV R45, 0x40180000 ;  /* 0x40180000002d7802 */ /* 0x000fe40000000f00 */
[----:B------:R-:W-:-:S07]  /*b1e0*/  MOV R6, 0xb200 ;  /* 0x0000b20000067802 */ /* 0x000fce0000000f00 */
[----:B-----5:R-:W-:Y:S05]  /*b1f0*/  CALL.REL.NOINC `($__internal_1_$__cuda_sm20_div_rn_f64_full) ;  /* 0x000001f400487944 */ /* 0x020fea0003c00000 */
.L_x_177:
[----:B------:R-:W-:Y:S05]  /*b200*/  BSYNC.RECONVERGENT B2 ;  /* 0x0000000000027941 */ /* 0x000fea0003800200 */
.L_x_176:
[----:B------:R-:W-:Y:S01]  /*b210*/  UMOV UR10, 0xc97ca310 ;  /* 0xc97ca310000a7882 */ /* 0x000fe20000000000 */
[----:B------:R-:W-:Y:S02]  /*b220*/  UMOV UR11, 0x3fcacc13 ;  /* 0x3fcacc13000b7882 */ /* 0x000fe40000000000 */
[----:B------:R-:W-:-:S08]  /*b230*/  DMUL R6, R40, -UR10 ;  /* 0x8000000a28067c28 */ /* 0x000fd00008000000 */
[----:B------:R-:W-:-:S08]  /*b240*/  DMUL R6, R6, R40 ;  /* 0x0000002806067228 */ /* 0x000fd00000000000 */
[----:B------:R-:W-:-:S08]  /*b250*/  DFMA R6, R6, R40, R12 ;  /* 0x000000280606722b */ /* 0x000fd0000000000c */
[----:B------:R-:W-:Y:S01]  /*b260*/  DFMA R36, R48, R16, R6 ;  /* 0x000000103024722b */ /* 0x000fe20000000006 */
[----:B------:R-:W-:Y:S10]  /*b270*/  @!P1 BRA `(.L_x_65) ;  /* 0x00000018000c9947 */ /* 0x000ff40003800000 */
[----:B------:R-:W0:Y:S01]  /*b280*/  LDCU UR10, c[0x0][0x3bc] ;  /* 0x00007780ff0a77ac */ /* 0x000e220008000800 */
[----:B------:R-:W-:Y:S01]  /*b290*/  DMUL R16, R16, 8 ;  /* 0x4020000010107828 */ /* 0x000fe20000000000 */
[----:B------:R-:W-:Y:S01]  /*b2a0*/  IMAD.MOV.U32 R15, RZ, RZ, 0x1 ;  /* 0x00000001ff0f7424 */ /* 0x000fe200078e00ff */
[----:B------:R-:W-:Y:S01]  /*b2b0*/  CS2R R52, SRZ ;  /* 0x0000000000347805 */ /* 0x000fe2000001ff00 */
[----:B------:R-:W-:Y:S02]  /*b2c0*/  IMAD.MOV.U32 R54, RZ, RZ, 0x0 ;  /* 0x00000000ff367424 */ /* 0x000fe400078e00ff */
[----:B------:R-:W-:Y:S01]  /*b2d0*/  IMAD.MOV.U32 R55, RZ, RZ, 0x3ff00000 ;  /* 0x3ff00000ff377424 */ /* 0x000fe200078e00ff */
[----:B0-----:R-:W-:-:S09]  /*b2e0*/  UISETP.NE.AND UP1, UPT, UR10, 0x1, UPT ;  /* 0x000000010a00788c */ /* 0x001fd2000bf25270 */
[----:B------:R-:W-:Y:S05]  /*b2f0*/  BRA.U !UP1, `(.L_x_178) ;  /* 0x0000000d09dc7547 */ /* 0x000fea000b800000 */
[----:B------:R-:W-:Y:S01]  /*b300*/  IMAD.MOV.U32 R15, RZ, RZ, 0x1 ;  /* 0x00000001ff0f7424 */ /* 0x000fe200078e00ff */
[----:B------:R-:W-:Y:S01]  /*b310*/  MOV R54, 0x0 ;  /* 0x0000000000367802 */ /* 0x000fe20000000f00 */
[----:B------:R-:W-:Y:S01]  /*b320*/  IMAD.MOV.U32 R55, RZ, RZ, 0x3ff00000 ;  /* 0x3ff00000ff377424 */ /* 0x000fe200078e00ff */
[----:B------:R-:W-:-:S07]  /*b330*/  CS2R R52, SRZ ;  /* 0x0000000000347805 */ /* 0x000fce000001ff00 */
.L_x_194:
[----:B------:R-:W0:Y:S01]  /*b340*/  I2F.F64.U32 R44, R15 ;  /* 0x0000000f002c7312 */ /* 0x000e220000201800 */
[----:B------:R-:W-:-:S04]  /*b350*/  IMAD.SHL.U32 R0, R15, 0x2, RZ ;  /* 0x000000020f007824 */ /* 0x000fc800078e00ff */
[C---:B------:R-:W-:Y:S01]  /*b360*/  VIADD R13, R0.reuse, 0x3 ;  /* 0x00000003000d7836 */ /* 0x040fe20000000000 */
[C---:B------:R-:W-:Y:S01]  /*b370*/  IADD3 R2, PT, PT, R0.reuse, 0x2, RZ ;  /* 0x0000000200027810 */ /* 0x040fe20007ffe0ff */
[----:B------:R-:W-:Y:S01]  /*b380*/  VIADD R12, R0, 0x1 ;  /* 0x00000001000c7836 */ /* 0x000fe20000000000 */
[----:B0-----:R-:W0:Y:S01]  /*b390*/  MUFU.RCP64H R7, R45 ;  /* 0x0000002d00077308 */ /* 0x001e220000001800 */
[----:B------:R-:W-:-:S05]  /*b3a0*/  VIADD R6, R45, 0x300402 ;  /* 0x003004022d067836 */ /* 0x000fca0000000000 */
[----:B------:R-:W-:Y:S01]  /*b3b0*/  FSETP.GEU.AND P0, PT, |R6|, 5.8789094863358348022e-39, PT ;  /* 0x004004020600780b */ /* 0x000fe20003f0e200 */
[----:B0-----:R-:W-:-:S08]  /*b3c0*/  DFMA R8, -R44, R6, 1 ;  /* 0x3ff000002c08742b */ /* 0x001fd00000000106 */
[----:B------:R-:W-:-:S08]  /*b3d0*/  DFMA R8, R8, R8, R8 ;  /* 0x000000080808722b */ /* 0x000fd00000000008 */
[----:B------:R-:W-:-:S08]  /*b3e0*/  DFMA R8, R6, R8, R6 ;  /* 0x000000080608722b */ /* 0x000fd00000000006 */
[----:B------:R-:W-:-:S08]  /*b3f0*/  DFMA R10, -R44, R8, 1 ;  /* 0x3ff000002c0a742b */ /* 0x000fd00000000108 */
[----:B------:R-:W-:Y:S01]  /*b400*/  DFMA R8, R8, R10, R8 ;  /* 0x0000000a0808722b */ /* 0x000fe20000000008 */
[----:B------:R-:W-:Y:S10]  /*b410*/  @P0 BRA `(.L_x_179) ;  /* 0x00000000001c0947 */ /* 0x000ff40003800000 */
[----:B------:R-:W-:Y:S01]  /*b420*/  LOP3.LUT R8, R45, 0x7fffffff, RZ, 0xc0, !PT ;  /* 0x7fffffff2d087812 */ /* 0x000fe200078ec0ff */
[----:B------:R-:W-:Y:S01]  /*b430*/  IMAD.MOV.U32 R10, RZ, RZ, R44 ;  /* 0x000000ffff0a7224 */ /* 0x000fe200078e002c */
[----:B------:R-:W-:Y:S01]  /*b440*/  MOV R6, 0xb480 ;  /* 0x0000b48000067802 */ /* 0x000fe20000000f00 */
[----:B------:R-:W-:Y:S02]  /*b450*/  IMAD.MOV.U32 R7, RZ, RZ, R45 ;  /* 0x000000ffff077224 */ /* 0x000fe400078e002d */
[----:B------:R-:W-:-:S07]  /*b460*/  VIADD R8, R8, 0xfff00000 ;  /* 0xfff0000008087836 */ /* 0x000fce0000000000 */
[----:B-----5:R-:W-:Y:S05]  /*b470*/  CALL.REL.NOINC `($__internal_0_$__cuda_sm20_dblrcp_rn_slowpath_v3) ;  /* 0x000001f000007944 */ /* 0x020fea0003c00000 */
[----:B------:R-:W-:-:S07]  /*b480*/  MOV R9, R7 ;  /* 0x0000000700097202 */ /* 0x000fce0000000f00 */
.L_x_179:
[----:B------:R-:W0:Y:S01]  /*b490*/  MUFU.RCP64H R7, R45 ;  /* 0x0000002d00077308 */ /* 0x000e220000001800 */
[----:B------:R-:W-:Y:S01]  /*b4a0*/  IMAD.MOV.U32 R6, RZ, RZ, 0x1 ;  /* 0x00000001ff067424 */ /* 0x000fe200078e00ff */
[----:B------:R-:W-:Y:S01]  /*b4b0*/  FSETP.GEU.AND P1, PT, |R19|, 6.5827683646048100446e-37, PT ;  /* 0x036000001300780b */ /* 0x000fe20003f2e200 */
[----:B------:R-:W-:Y:S01]  /*b4c0*/  BSSY.RECONVERGENT B2, `(.L_x_180) ;  /* 0x0000011000027945 */ /* 0x000fe20003800200 */
[----:B------:R-:W-:-:S03]  /*b4d0*/  DADD R52, R8, R52 ;  /* 0x0000000008347229 */ /* 0x000fc60000000034 */
        /* <DEDUP_REMOVED lines=15> */
.L_x_181:
[----:B------:R-:W-:Y:S05]  /*b5d0*/  BSYNC.RECONVERGENT B2 ;  /* 0x0000000000027941 */ /* 0x000fea0003800200 */
.L_x_180:
[----:B------:R-:W-:Y:S01]  /*b5e0*/  IMAD R5, R13, R2, RZ ;  /* 0x000000020d057224 */ /* 0x000fe200078e02ff */
[----:B------:R-:W-:Y:S01]  /*b5f0*/  DMUL R54, R48, R54 ;  /* 0x0000003630367228 */ /* 0x000fe20000000000 */
[----:B------:R-:W-:Y:S01]  /*b600*/  IMAD.MOV.U32 R8, RZ, RZ, 0x1 ;  /* 0x00000001ff087424 */ /* 0x000fe200078e00ff */
[----:B------:R-:W-:Y:S01]  /*b610*/  BSSY.RECONVERGENT B2, `(.L_x_182) ;  /* 0x0000016000027945 */ /* 0x000fe20003800200 */
[----:B------:R-:W-:-:S05]  /*b620*/  IMAD R44, R0, R5, R5 ;  /* 0x00000005002c7224 */ /* 0x000fca00078e0205 */
[----:B------:R-:W-:Y:S01]  /*b630*/  DMUL R6, R54, R54 ;  /* 0x0000003636067228 */ /* 0x000fe20000000000 */
[----:B------:R-:W0:Y:S07]  /*b640*/  I2F.F64.U32 R44, R44 ;  /* 0x0000002c002c7312 */ /* 0x000e2e0000201800 */
[C---:B------:R-:W-:Y:S01]  /*b650*/  DMUL R6, R18.reuse, R6 ;  /* 0x0000000612067228 */ /* 0x040fe20000000000 */
[----:B0-----:R-:W0:Y:S07]  /*b660*/  MUFU.RCP64H R9, R45 ;  /* 0x0000002d00097308 */ /* 0x001e2e0000001800 */
[----:B------:R-:W-:-:S08]  /*b670*/  DMUL R6, R18, R6 ;  /* 0x0000000612067228 */ /* 0x000fd00000000000 */
        /* <DEDUP_REMOVED lines=13> */
[----:B------:R-:W-:-:S07]  /*b750*/  MOV R6, 0xb770 ;  /* 0x0000b77000067802 */ /* 0x000fce0000000f00 */
[----:B-----5:R-:W-:Y:S05]  /*b760*/  CALL.REL.NOINC `($__internal_1_$__cuda_sm20_div_rn_f64_full) ;  /* 0x000001ec00ec7944 */ /* 0x020fea0003c00000 */
.L_x_183:
[----:B------:R-:W-:Y:S05]  /*b770*/  BSYNC.RECONVERGENT B2 ;  /* 0x0000000000027941 */ /* 0x000fea0003800200 */
.L_x_182:
[----:B------:R-:W0:Y:S01]  /*b780*/  I2F.F64.U32 R20, R12 ;  /* 0x0000000c00147312 */ /* 0x000e220000201800 */
[----:B------:R-:W-:-:S07]  /*b790*/  DFMA R56, R16, R48, R36 ;  /* 0x000000301038722b */ /* 0x000fce0000000024 */
[----:B0-----:R-:W0:Y:S01]  /*b7a0*/  MUFU.RCP64H R7, R21 ;  /* 0x0000001500077308 */ /* 0x001e220000001800 */
[----:B------:R-:W-:-:S04]  /*b7b0*/  IADD3 R6, PT, PT, R21, 0x300402, RZ ;  /* 0x0030040215067810 */ /* 0x000fc80007ffe0ff */
[----:B------:R-:W-:Y:S02]  /*b7c0*/  FSETP.GEU.AND P0, PT, |R6|, 5.8789094863358348022e-39, PT ;  /* 0x004004020600780b */ /* 0x000fe40003f0e200 */
        /* <DEDUP_REMOVED lines=12> */
[----:B------:R-:W-:-:S07]  /*b890*/  IMAD.MOV.U32 R9, RZ, RZ, R7 ;  /* 0x000000ffff097224 */ /* 0x000fce00078e0007 */
.L_x_184:
[----:B------:R-:W0:Y:S01]  /*b8a0*/  I2F.F64.U32 R22, R2 ;  /* 0x0000000200167312 */ /* 0x000e220000201800 */
[----:B------:R-:W-:Y:S01]  /*b8b0*/  UMOV UR10, 0xfc6fb611 ;  /* 0xfc6fb611000a7882 */ /* 0x000fe20000000000 */
[----:B------:R-:W-:Y:S02]  /*b8c0*/  UMOV UR11, 0x3fe2788c ;  /* 0x3fe2788c000b7882 */ /* 0x000fe40000000000 */
[----:B------:R-:W-:-:S04]  /*b8d0*/  DADD R42, -R8, UR10 ;  /* 0x0000000a082a7e29 */ /* 0x000fc80008000100 */
        /* <DEDUP_REMOVED lines=16> */
.L_x_185:
[----:B------:R-:W0:Y:S01]  /*b9e0*/  I2F.F64.U32 R20, R13 ;  /* 0x0000000d00147312 */ /* 0x000e220000201800 */
[----:B------:R-:W-:-:S07]  /*b9f0*/  DADD R42, R42, -R8 ;  /* 0x000000002a2a7229 */ /* 0x000fce0000000808 */
        /* <DEDUP_REMOVED lines=15> */
[----:B------:R-:W-:Y:S01]  /*baf0*/  IMAD.MOV.U32 R36, RZ, RZ, R8 ;  /* 0x000000ffff247224 */ /* 0x000fe200078e0008 */
[----:B------:R-:W-:-:S07]  /*bb00*/  MOV R37, R7 ;  /* 0x0000000700257202 */ /* 0x000fce0000000f00 */
.L_x_186:
[----:B------:R-:W-:Y:S01]  /*bb10*/  IMAD.IADD R44, R12, 0x1, -R15 ;  /* 0x000000010c2c7824 */ /* 0x000fe200078e0a0f */
[----:B------:R-:W-:Y:S01]  /*bb20*/  DADD R42, R42, -R36 ;  /* 0x000000002a2a7229 */ /* 0x000fe20000000824 */
[C---:B------:R-:W-:Y:S02]  /*bb30*/  VIADD R5, R0.reuse, 0x5 ;  /* 0x0000000500057836 */ /* 0x040fe40000000000 */
[----:B------:R-:W-:Y:S02]  /*bb40*/  VIADD R0, R0, 0x4 ;  /* 0x0000000400007836 */ /* 0x000fe40000000000 */
[----:B------:R-:W0:Y:S03]  /*bb50*/  I2F.F64.U32 R44, R44 ;  /* 0x0000002c002c7312 */ /* 0x000e260000201800 */
[----:B------:R-:W-:-:S08]  /*bb60*/  DADD R42, -R52, R42 ;  /* 0x00000000342a7229 */ /* 0x000fd0000000012a */
[----:B------:R-:W-:Y:S01]  /*bb70*/  DMUL R42, R42, 8 ;  /* 0x402000002a2a7828 */ /* 0x000fe20000000000 */
[----:B0-----:R-:W0:Y:S01]  /*bb80*/  MUFU.RCP64H R7, R45 ;  /* 0x0000002d00077308 */ /* 0x001e220000001800 */
[----:B------:R-:W-:-:S06]  /*bb90*/  VIADD R6, R45, 0x300402 ;  /* 0x003004022d067836 */ /* 0x000fcc0000000000 */
[----:B------:R-:W-:Y:S01]  /*bba0*/  DFMA R56, R42, R48, R56 ;  /* 0x000000302a38722b */ /* 0x000fe20000000038 */
        /* <DEDUP_REMOVED lines=9> */
[----:B------:R-:W-:Y:S02]  /*bc40*/  MOV R10, R44 ;  /* 0x0000002c000a7202 */ /* 0x000fe40000000f00 */
[----:B------:R-:W-:Y:S01]  /*bc50*/  MOV R6, 0xbc80 ;  /* 0x0000bc8000067802 */ /* 0x000fe20000000f00 */
[----:B------:R-:W-:-:S07]  /*bc60*/  VIADD R8, R8, 0xfff00000 ;  /* 0xfff0000008087836 */ /* 0x000fce0000000000 */
[----:B-----5:R-:W-:Y:S05]  /*bc70*/  CALL.REL.NOINC `($__internal_0_$__cuda_sm20_dblrcp_rn_slowpath_v3) ;  /* 0x000001e800007944 */ /* 0x020fea0003c00000 */
[----:B------:R-:W-:-:S07]  /*bc80*/  IMAD.MOV.U32 R9, RZ, RZ, R7 ;  /* 0x000000ffff097224 */ /* 0x000fce00078e0007 */
.L_x_187:
        /* <DEDUP_REMOVED lines=20> */
.L_x_189:
[----:B------:R-:W-:Y:S05]  /*bdd0*/  BSYNC.RECONVERGENT B2 ;  /* 0x0000000000027941 */ /* 0x000fea0003800200 */
.L_x_188:
[----:B------:R-:W-:Y:S01]  /*bde0*/  IMAD R6, R5, R0, RZ ;  /* 0x0000000005067224 */ /* 0x000fe200078e02ff */
[----:B------:R-:W-:Y:S01]  /*bdf0*/  DMUL R54, R54, R48 ;  /* 0x0000003036367228 */ /* 0x000fe20000000000 */
[----:B------:R-:W-:Y:S01]  /*be00*/  IMAD.MOV.U32 R8, RZ, RZ, 0x1 ;  /* 0x00000001ff087424 */ /* 0x000fe200078e00ff */
[----:B------:R-:W-:Y:S01]  /*be10*/  BSSY.RECONVERGENT B2, `(.L_x_190) ;  /* 0x0000016000027945 */ /* 0x000fe20003800200 */
[----:B------:R-:W-:-:S05]  /*be20*/  IMAD R44, R13, R6, RZ ;  /* 0x000000060d2c7224 */ /* 0x000fca00078e02ff */
        /* <DEDUP_REMOVED lines=20> */
.L_x_191:
[----:B------:R-:W-:Y:S05]  /*bf70*/  BSYNC.RECONVERGENT B2 ;  /* 0x0000000000027941 */ /* 0x000fea0003800200 */
.L_x_190:
[----:B------:R-:W0:Y:S01]  /*bf80*/  I2F.F64.U32 R12, R0 ;  /* 0x00000000000c7312 */ /* 0x000e220000201800 */
[----:B------:R-:W-:Y:S01]  /*bf90*/  UMOV UR10, 0xfc6fb611 ;  /* 0xfc6fb611000a7882 */ /* 0x000fe20000000000 */
[----:B------:R-:W-:Y:S01]  /*bfa0*/  UMOV UR11, 0x3fe2788c ;  /* 0x3fe2788c000b7882 */ /* 0x000fe20000000000 */
[----:B------:R-:W-:Y:S02]  /*bfb0*/  DFMA R56, R16, R48, R56 ;  /* 0x000000301038722b */ /* 0x000fe40000000038 */
[----:B------:R-:W-:-:S03]  /*bfc0*/  DADD R36, -R36, UR10 ;  /* 0x0000000a24247e29 */ /* 0x000fc60008000100 */
        /* <DEDUP_REMOVED lines=16> */
.L_x_192:
[----:B------:R-:W0:Y:S01]  /*c0d0*/  I2F.F64.U32 R20, R5 ;  /* 0x0000000500147312 */ /* 0x000e220000201800 */
[----:B------:R-:W-:-:S07]  /*c0e0*/  DADD R36, R36, -R8 ;  /* 0x0000000024247229 */ /* 0x000fce0000000808 */
        /* <DEDUP_REMOVED lines=16> */
.L_x_193:
[----:B------:R-:W-:Y:S01]  /*c1f0*/  DADD R8, R36, -R8 ;  /* 0x0000000024087229 */ /* 0x000fe20000000808 */
[----:B------:R-:W-:-:S04]  /*c200*/  IMAD.IADD R15, R2, 0x1, -R15 ;  /* 0x00000001020f7824 */ /* 0x000fc800078e0a0f */
[----:B------:R-:W-:-:S03]  /*c210*/  VIADD R0, R15, 0xffffffff ;  /* 0xffffffff0f007836 */ /* 0x000fc60000000000 */
[----:B------:R-:W-:Y:S02]  /*c220*/  DADD R8, -R52, R8 ;  /* 0x0000000034087229 */ /* 0x000fe40000000108 */
[----:B------:R-:W-:-:S06]  /*c230*/  ISETP.NE.AND P0, PT, R0, UR5, PT ;  /* 0x0000000500007c0c */ /* 0x000fcc000bf05270 */
[----:B------:R-:W-:-:S08]  /*c240*/  DMUL R8, R8, 8 ;  /* 0x4020000008087828 */ /* 0x000fd00000000000 */
[----:B------:R-:W-:Y:S01]  /*c250*/  DFMA R36, R8, R48, R56 ;  /* 0x000000300824722b */ /* 0x000fe20000000038 */
[----:B------:R-:W-:Y:S10]  /*c260*/  @P0 BRA `(.L_x_194) ;  /* 0xfffffff000340947 */ /* 0x000ff4000383ffff */
.L_x_178:
[----:B------:R-:W0:Y:S02]  /*c270*/  LDCU UR10, c[0x0][0x3bc] ;  /* 0x00007780ff0a77ac */ /* 0x000e240008000800 */
[----:B0-----:R-:W-:-:S04]  /*c280*/  ULOP3.LUT UR10, UR10, 0x1, URZ, 0xc0, !UPT ;  /* 0x000000010a0a7892 */ /* 0x001fc8000f8ec0ff */
[----:B------:R-:W-:-:S09]  /*c290*/  UISETP.NE.U32.AND UP1, UPT, UR10, 0x1, UPT ;  /* 0x000000010a00788c */ /* 0x000fd2000bf25070 */
[----:B------:R-:W-:Y:S05]  /*c2a0*/  BRA.U UP1, `(.L_x_65) ;  /* 0x0000000901007547 */ /* 0x000fea000b800000 */
[----:B------:R-:W0:Y:S01]  /*c2b0*/  I2F.F64.U32 R44, R15 ;  /* 0x0000000f002c7312 */ /* 0x000e220000201800 */
[----:B------:R-:W-:-:S04]  /*c2c0*/  IMAD.SHL.U32 R12, R15, 0x2, RZ ;  /* 0x000000020f0c7824 */ /* 0x000fc800078e00ff */
[C---:B------:R-:W-:Y:S02]  /*c2d0*/  VIADD R5, R12.reuse, 0x3 ;  /* 0x000000030c057836 */ /* 0x040fe40000000000 */
[C---:B------:R-:W-:Y:S02]  /*c2e0*/  VIADD R2, R12.reuse, 0x2 ;  /* 0x000000020c027836 */ /* 0x040fe40000000000 */
[----:B------:R-:W-:Y:S01]  /*c2f0*/  VIADD R0, R12, 0x1 ;  /* 0x000000010c007836 */ /* 0x000fe20000000000 */
        /* <DEDUP_REMOVED lines=16> */
.L_x_195:
        /* <DEDUP_REMOVED lines=20> */
.L_x_197:
[----:B------:R-:W-:Y:S05]  /*c540*/  BSYNC.RECONVERGENT B2 ;  /* 0x0000000000027941 */ /* 0x000fea0003800200 */
.L_x_196:
        /* <DEDUP_REMOVED lines=25> */
.L_x_199:
[----:B------:R-:W-:Y:S05]  /*c6e0*/  BSYNC.RECONVERGENT B2 ;  /* 0x0000000000027941 */ /* 0x000fea0003800200 */
.L_x_198:
[----:B------:R-:W0:Y:S01]  /*c6f0*/  I2F.F64.U32 R12, R0 ;  /* 0x00000000000c7312 */ /* 0x000e220000201800 */
[----:B------:R-:W-:-:S07]  /*c700*/  DFMA R36, R16, R48, R36 ;  /* 0x000000301024722b */ /* 0x000fce0000000024 */
        /* <DEDUP_REMOVED lines=16> */
.L_x_200:
[----:B------:R-:W0:Y:S01]  /*c810*/  I2F.F64.U32 R16, R2 ;  /* 0x0000000200107312 */ /* 0x000e220000201800 */
[----:B------:R-:W-:Y:S01]  /*c820*/  UMOV UR10, 0xfc6fb611 ;  /* 0xfc6fb611000a7882 */ /* 0x000fe20000000000 */
[----:B------:R-:W-:Y:S02]  /*c830*/  UMOV UR11, 0x3fe2788c ;  /* 0x3fe2788c000b7882 */ /* 0x000fe40000000000 */
[----:B------:R-:W-:-:S04]  /*c840*/  DADD R12, -R8, UR10 ;  /* 0x0000000a080c7e29 */ /* 0x000fc80008000100 */
        /* <DEDUP_REMOVED lines=16> */
.L_x_201:
        /* <DEDUP_REMOVED lines=18> */
.L_x_202:
[----:B------:R-:W-:-:S08]  /*ca70*/  DADD R8, R12, -R8 ;  /* 0x000000000c087229 */ /* 0x000fd00000000808 */
[----:B------:R-:W-:-:S08]  /*ca80*/  DADD R8, -R52, R8 ;  /* 0x0000000034087229 */ /* 0x000fd00000000108 */
[----:B------:R-:W-:-:S08]  /*ca90*/  DMUL R8, R8, 8 ;  /* 0x4020000008087828 */ /* 0x000fd00000000000 */
[----:B------:R-:W-:-:S11]  /*caa0*/  DFMA R36, R8, R48, R36 ;  /* 0x000000300824722b */ /* 0x000fd60000000024 */
.L_x_65:
[----:B------:R-:W-:Y:S05]  /*cab0*/  BSYNC.RECONVERGENT B1 ;  /* 0x0000000000017941 */ /* 0x000fea0003800200 */
.L_x_51:
[----:B------:R-:W-:Y:S01]  /*cac0*/  ISETP.NE.AND P0, PT, R3, RZ, PT ;  /* 0x000000ff0300720c */ /* 0x000fe20003f05270 */
[----:B------:R-:W-:Y:S01]  /*cad0*/  BSSY.RECONVERGENT B1, `(.L_x_203) ;  /* 0x0000028000017945 */ /* 0x000fe20003800200 */
[----:B-----5:R-:W-:Y:S01]  /*cae0*/  DFMA R38, R32, R36, R38 ;  /* 0x000000242026722b */ /* 0x020fe20000000026 */
[----:B------:R-:W-:Y:S01]  /*caf0*/  CS2R R14, SRZ ;  /* 0x00000000000e7805 */ /* 0x000fe2000001ff00 */
[----:B------:R-:W-:-:S09]  /*cb00*/  DMUL R34, R34, R34 ;  /* 0x0000002222227228 */ /* 0x000fd20000000000 */
[----:B------:R-:W-:Y:S05]  /*cb10*/  @!P0 BRA `(.L_x_204) ;  /* 0x00000000008c8947 */ /* 0x000fea0003800000 */
[----:B------:R-:W0:Y:S01]  /*cb20*/  LDC.64 R6, c[0x0][0x388] ;  /* 0x0000e200ff067b82 */ /* 0x000e220000000a00 */
[----:B------:R-:W-:-:S04]  /*cb30*/  VIADD R5, R3, 0xffffffff ;  /* 0xffffffff03057836 */ /* 0x000fc80000000000 */
[----:B0-----:R-:W-:-:S06]  /*cb40*/  IMAD.WIDE.U32 R6, R5, 0x8, R6 ;  /* 0x0000000805067825 */ /* 0x001fcc00078e0006 */
[----:B------:R-:W2:Y:S02]  /*cb50*/  LDG.E.64 R6, desc[UR14][R6.64] ;  /* 0x0000000e06067981 */ /* 0x000ea4000c1e1b00 */
[----:B--2---:R-:W-:-:S08]  /*cb60*/  DFMA R12, R6, R6, -R34 ;  /* 0x00000006060c722b */ /* 0x004fd00000000822 */
[----:B------:R-:W-:-:S14]  /*cb70*/  DSETP.GT.AND P0, PT, R12, RZ, PT ;  /* 0x000000ff0c00722a */ /* 0x000fdc0003f04000 */
[----:B------:R-:W-:Y:S05]  /*cb80*/  @!P0 BRA `(.L_x_204) ;  /* 0x0000000000708947 */ /* 0x000fea0003800000 */
[----:B------:R-:W0:Y:S01]  /*cb90*/  MUFU.RSQ64H R11, R13 ;  /* 0x0000000d000b7308 */ /* 0x000e220000001c00 */
[----:B------:R-:W-:Y:S01]  /*cba0*/  VIADD R10, R13, 0xfcb00000 ;  /* 0xfcb000000d0a7836 */ /* 0x000fe20000000000 */
[----:B------:R-:W-:Y:S01]  /*cbb0*/  MOV R8, 0x0 ;  /* 0x0000000000087802 */ /* 0x000fe20000000f00 */
[----:B------:R-:W-:Y:S01]  /*cbc0*/  IMAD.MOV.U32 R9, RZ, RZ, 0x3fd80000 ;  /* 0x3fd80000ff097424 */ /* 0x000fe200078e00ff */
[----:B------:R-:W-:Y:S02]  /*cbd0*/  BSSY.RECONVERGENT B2, `(.L_x_204) ;  /* 0x0000017000027945 */ /* 0x000fe40003800200 */
        /* <DEDUP_REMOVED lines=22> */
.L_x_205:
[----:B------:R-:W-:Y:S05]  /*cd40*/  BSYNC.RECONVERGENT B2 ;  /* 0x0000000000027941 */ /* 0x000fea0003800200 */
.L_x_204:
[----:B------:R-:W-:Y:S05]  /*cd50*/  BSYNC.RECONVERGENT B1 ;  /* 0x0000000000017941 */ /* 0x000fea0003800200 */
.L_x_203:
        /* <DEDUP_REMOVED lines=31> */
.L_x_207:
[----:B------:R-:W-:Y:S05]  /*cf50*/  BSYNC.RECONVERGENT B1 ;  /* 0x0000000000017941 */ /* 0x000fea0003800200 */
.L_x_206:
[----:B------:R-:W-:Y:S01]  /*cf60*/  FSEL R36, R6, RZ, P0 ;  /* 0x000000ff06247208 */ /* 0x000fe20000000000 */
[----:B------:R-:W-:Y:S01]  /*cf70*/  BSSY.RECONVERGENT B1, `(.L_x_208) ;  /* 0x00008aa000017945 */ /* 0x000fe20003800200 */
[----:B------:R-:W-:-:S06]  /*cf80*/  FSEL R37, R7, RZ, P0 ;  /* 0x000000ff07257208 */ /* 0x000fcc0000000000 */
[----:B------:R-:W-:-:S08]  /*cf90*/  DADD R14, R36, -R14 ;  /* 0x00000000240e7229 */ /* 0x000fd0000000080e */
[----:B------:R-:W-:-:S08]  /*cfa0*/  DFMA R52, R24, R14, R40 ;  /* 0x0000000e1834722b */ /* 0x000fd00000000028 */
[C---:B------:R-:W-:Y:S02]  /*cfb0*/  DSETP.GT.AND P0, PT, R52.reuse, 8, PT ;  /* 0x402000003400742a */ /* 0x040fe40003f04000 */
[----:B------:R-:W-:-:S12]  /*cfc0*/  DMUL R18, R52, 0.5 ;  /* 0x3fe0000034127828 */ /* 0x000fd80000000000 */
[----:B------:R-:W-:Y:S05]  /*cfd0*/  @!P0 BRA `(.L_x_209) ;  /* 0x0000000800d88947 */ /* 0x000fea0003800000 */
[----:B------:R-:W-:Y:S01]  /*cfe0*/  IMAD.MOV.U32 R6, RZ, RZ, 0x652b82fe ;  /* 0x652b82feff067424 */ /* 0x000fe200078e00ff */
[----:B------:R-:W-:Y:S01]  /*cff0*/  UMOV UR10, 0xfefa39ef ;  /* 0xfefa39ef000a7882 */ /* 0x000fe20000000000 */
[----:B------:R-:W-:Y:S01]  /*d000*/  IMAD.MOV.U32 R7, RZ, RZ, 0x3ff71547 ;  /* 0x3ff71547ff077424 */ /* 0x000fe200078e00ff */
        /* <DEDUP_REMOVED lines=8> */
[----:B0-----:R-:W-:-:S06]  /*d090*/  DFMA R14, -R52, R12, 1 ;  /* 0x3ff00000340e742b */ /* 0x001fcc000000010c */
[----:B------:R-:W-:Y:S01]  /*d0a0*/  DFMA R10, R8, -UR10, -R52 ;  /* 0x8000000a080a7c2b */ /* 0x000fe20008000834 */
[----:B------:R-:W-:Y:S01]  /*d0b0*/  UMOV UR10, 0x3b39803f ;  /* 0x3b39803f000a7882 */ /* 0x000fe20000000000 */
[----:B------:R-:W-:Y:S01]  /*d0c0*/  UMOV UR11, 0x3c7abc9e ;  /* 0x3c7abc9e000b7882 */ /* 0x000fe20000000000 */
[----:B------:R-:W-:-:S05]  /*d0d0*/  DFMA R14, R14, R14, R14 ;  /* 0x0000000e0e0e722b */ /* 0x000fca000000000e */
[----:B------:R-:W-:Y:S01]  /*d0e0*/  DFMA R10, R8, -UR10, R10 ;  /* 0x8000000a080a7c2b */ /* 0x000fe2000800000a */
[----:B------:R-:W-:Y:S01]  /*d0f0*/  UMOV UR10, 0x69ce2bdf ;  /* 0x69ce2bdf000a7882 */ /* 0x000fe20000000000 */
[----:B------:R-:W-:Y:S01]  /*d100*/  IMAD.MOV.U32 R8, RZ, RZ, -0x35dec16 ;  /* 0xfca213eaff087424 */ /* 0x000fe200078e00ff */
[----:B------:R-:W-:Y:S01]  /*d110*/  MOV R9, 0x3e928af3 ;  /* 0x3e928af300097802 */ /* 0x000fe20000000f00 */
[----:B------:R-:W-:Y:S01]  /*d120*/  UMOV UR11, 0x3e5ade15 ;  /* 0x3e5ade15000b7882 */ /* 0x000fe20000000000 */
[----:B------:R-:W-:-:S04]  /*d130*/  DFMA R14, R12, R14, R12 ;  /* 0x0000000e0c0e722b */ /* 0x000fc8000000000c */
        /* <DEDUP_REMOVED lines=27> */
[----:B------:R-:W-:-:S08]  /*d2f0*/  DFMA R8, -R52, R14, 1 ;  /* 0x3ff000003408742b */ /* 0x000fd0000000010e */
[----:B------:R-:W-:Y:S01]  /*d300*/  DFMA R14, R14, R8, R14 ;  /* 0x000000080e0e722b */ /* 0x000fe2000000000e */
[----:B------:R-:W-:Y:S02]  /*d310*/  IMAD R41, R6, 0x100000, R11 ;  /* 0x0010000006297824 */ /* 0x000fe400078e020b */
[----:B------:R-:W-:Y:S01]  /*d320*/  IMAD.MOV.U32 R40, RZ, RZ, R10 ;  /* 0x000000ffff287224 */ /* 0x000fe200078e000a */
[----:B------:R-:W-:Y:S07]  /*d330*/  @!P0 BRA `(.L_x_211) ;  /* 0x0000000000288947 */ /* 0x000fee0003800000 */
[----:B------:R-:W-:Y:S02]  /*d340*/  FSETP.GEU.AND P0, PT, |R17|, 4.2275390625, PT ;  /* 0x408748001100780b */ /* 0x000fe40003f0e200 */
[----:B------:R-:W-:-:S11]  /*d350*/  CS2R R40, SRZ ;  /* 0x0000000000287805 */ /* 0x000fd6000001ff00 */
[----:B------:R-:W-:Y:S01]  /*d360*/  @!P0 LEA.HI R0, R6, R6, RZ, 0x1 ;  /* 0x0000000606008211 */ /* 0x000fe200078f08ff */
[----:B------:R-:W-:-:S03]  /*d370*/  @!P0 IMAD.MOV.U32 R8, RZ, RZ, RZ ;  /* 0x000000ffff088224 */ /* 0x000fc600078e00ff */
[----:B------:R-:W-:-:S05]  /*d380*/  @!P0 SHF.R.S32.HI R7, RZ, 0x1, R0 ;  /* 0x00000001ff078819 */ /* 0x000fca0000011400 */
[----:B------:R-:W-:Y:S01]  /*d390*/  @!P0 IMAD.IADD R6, R6, 0x1, -R7 ;  /* 0x0000000106068824 */ /* 0x000fe200078e0a07 */
[----:B------:R-:W-:-:S04]  /*d3a0*/  @!P0 LEA R7, R7, R11, 0x14 ;  /* 0x0000000b07078211 */ /* 0x000fc800078ea0ff */
[----:B------:R-:W-:Y:S01]  /*d3b0*/  @!P0 LEA R9, R6, 0x3ff00000, 0x14 ;  /* 0x3ff0000006098811 */ /* 0x000fe200078ea0ff */
[----:B------:R-:W-:-:S06]  /*d3c0*/  @!P0 IMAD.MOV.U32 R6, RZ, RZ, R10 ;  /* 0x000000ffff068224 */ /* 0x000fcc00078e000a */
[----:B------:R-:W-:-:S11]  /*d3d0*/  @!P0 DMUL R40, R6, R8 ;  /* 0x0000000806288228 */ /* 0x000fd60000000000 */
.L_x_211:
[----:B------:R-:W-:Y:S05]  /*d3e0*/  BSYNC.RECONVERGENT B0 ;  /* 0x0000000000007941 */ /* 0x000fea0003800200 */
.L_x_210:
[----:B------:R-:W-:Y:S01]  /*d3f0*/  UMOV UR10, 0xf01b866e ;  /* 0xf01b866e000a7882 */ /* 0x000fe20000000000 */
[----:B------:R-:W-:Y:S01]  /*d400*/  UMOV UR11, 0x3ff921f9 ;  /* 0x3ff921f9000b7882 */ /* 0x000fe20000000000 */
[----:B------:R-:W-:Y:S01]  /*d410*/  BSSY.RECONVERGENT B2, `(.L_x_212) ;  /* 0x000000d000027945 */ /* 0x000fe20003800200 */
[----:B------:R-:W-:-:S08]  /*d420*/  DMUL R48, R14, UR10 ;  /* 0x0000000a0e307c28 */ /* 0x000fd00008000000 */
[----:B------:R-:W-:-:S08]  /*d430*/  DFMA R6, -R52, R48, UR10 ;  /* 0x0000000a34067e2b */ /* 0x000fd00008000130 */
[----:B------:R-:W-:-:S10]  /*d440*/  DFMA R48, R14, R6, R48 ;  /* 0x000000060e30722b */ /* 0x000fd40000000030 */
[----:B------:R-:W-:-:S05]  /*d450*/  FFMA R0, RZ, R53, R49 ;  /* 0x00000035ff007223 */ /* 0x000fca0000000031 */
[----:B------:R-:W-:-:S13]  /*d460*/  FSETP.GT.AND P0, PT, |R0|, 1.469367938527859385e-39, PT ;  /* 0x001000000000780b */ /* 0x000fda0003f04200 */
[----:B------:R-:W-:Y:S05]  /*d470*/  @P0 BRA `(.L_x_213) ;  /* 0x0000000000180947 */ /* 0x000fea0003800000 */
[----:B------:R-:W-:Y:S01]  /*d480*/  IMAD.MOV.U32 R46, RZ, RZ, -0xfe47992 ;  /* 0xf01b866eff2e7424 */ /* 0x000fe200078e00ff */
[----:B------:R-:W-:Y:S01]  /*d490*/  MOV R44, R52 ;  /* 0x00000034002c7202 */ /* 0x000fe20000000f00 */
[----:B------:R-:W-:Y:S01]  /*d4a0*/  IMAD.MOV.U32 R47, RZ, RZ, 0x3ff921f9 ;  /* 0x3ff921f9ff2f7424 */ /* 0x000fe200078e00ff */
[----:B------:R-:W-:Y:S01]  /*d4b0*/  MOV R6, 0xd4e0 ;  /* 0x0000d4e000067802 */ /* 0x000fe20000000f00 */
[----:B------:R-:W-:-:S07]  /*d4c0*/  IMAD.MOV.U32 R45, RZ, RZ, R53 ;  /* 0x000000ffff2d7224 */ /* 0x000fce00078e0035 */
[----:B------:R-:W-:Y:S05]  /*d4d0*/  CALL.REL.NOINC `($__internal_1_$__cuda_sm20_div_rn_f64_full) ;  /* 0x000001d000907944 */ /* 0x000fea0003c00000 */
.L_x_213:
[----:B------:R-:W-:Y:S05]  /*d4e0*/  BSYNC.RECONVERGENT B2 ;  /* 0x0000000000027941 */ /* 0x000fea0003800200 */
.L_x_212:
[----:B------:R-:W0:Y:S01]  /*d4f0*/  MUFU.RSQ64H R11, R49 ;  /* 0x00000031000b7308 */ /* 0x000e220000001c00 */
[----:B------:R-:W-:Y:S01]  /*d500*/  VIADD R10, R49, 0xfcb00000 ;  /* 0xfcb00000310a7836 */ /* 0x000fe20000000000 */
[----:B------:R-:W-:Y:S01]  /*d510*/  BSSY.RECONVERGENT B2, `(.L_x_214) ;  /* 0x000001b000027945 */ /* 0x000fe20003800200 */
[----:B------:R-:W-:Y:S02]  /*d520*/  IMAD.MOV.U32 R8, RZ, RZ, 0x0 ;  /* 0x00000000ff087424 */ /* 0x000fe400078e00ff */
[----:B------:R-:W-:Y:S01]  /*d530*/  IMAD.MOV.U32 R9, RZ, RZ, 0x3fd80000 ;  /* 0x3fd80000ff097424 */ /* 0x000fe200078e00ff */
[----:B------:R-:W-:Y:S01]  /*d540*/  ISETP.GE.U32.AND P0, PT, R10, 0x7ca00000, PT ;  /* 0x7ca000000a00780c */ /* 0x000fe20003f06070 */
[----:B0-----:R-:W-:-:S08]  /*d550*/  DMUL R6, R10, R10 ;  /* 0x0000000a0a067228 */ /* 0x001fd00000000000 */
[----:B------:R-:W-:-:S08]  /*d560*/  DFMA R6, -R6, R48, 1 ;  /* 0x3ff000000606742b */ /* 0x000fd00000000130 */
        /* <DEDUP_REMOVED lines=21> */
.L_x_215:
[----:B------:R-:W-:Y:S05]  /*d6c0*/  BSYNC.RECONVERGENT B2 ;  /* 0x0000000000027941 */ /* 0x000fea0003800200 */
.L_x_214:
[----:B------:R-:W0:Y:S01]  /*d6d0*/  MUFU.RCP64H R9, R53 ;  /* 0x0000003500097308 */ /* 0x000e220000001800 */
[----:B------:R-:W-:Y:S01]  /*d6e0*/  IMAD.MOV.U32 R8, RZ, RZ, 0x1 ;  /* 0x00000001ff087424 */ /* 0x000fe200078e00ff */
[----:B------:R-:W-:Y:S01]  /*d6f0*/  BSSY.RECONVERGENT B2, `(.L_x_216) ;  /* 0x0000013000027945 */ /* 0x000fe20003800200 */
[----:B------:R-:W-:-:S04]  /*d700*/  DMUL R40, R6, R40 ;  /* 0x0000002806287228 */ /* 0x000fc80000000000 */
[----:B0-----:R-:W-:-:S08]  /*d710*/  DFMA R10, -R52, R8, 1 ;  /* 0x3ff00000340a742b */ /* 0x001fd00000000108 */
[----:B------:R-:W-:-:S08]  /*d720*/  DFMA R10, R10, R10, R10 ;  /* 0x0000000a0a0a722b */ /* 0x000fd0000000000a */
[----:B------:R-:W-:-:S08]  /*d730*/  DFMA R10, R8, R10, R8 ;  /* 0x0000000a080a722b */ /* 0x000fd00000000008 */
[----:B------:R-:W-:-:S08]  /*d740*/  DFMA R8, -R52, R10, 1 ;  /* 0x3ff000003408742b */ /* 0x000fd0000000010a */
[----:B------:R-:W-:-:S08]  /*d750*/  DFMA R10, R10, R8, R10 ;  /* 0x000000080a0a722b */ /* 0x000fd0000000000a */
[----:B------:R-:W-:-:S08]  /*d760*/  DMUL R48, R10, -1.625 ;  /* 0xbffa00000a307828 */ /* 0x000fd00000000000 */
[----:B------:R-:W-:-:S08]  /*d770*/  DFMA R8, -R52, R48, -1.625 ;  /* 0xbffa00003408742b */ /* 0x000fd00000000130 */
[----:B------:R-:W-:-:S10]  /*d780*/  DFMA R48, R10, R8, R48 ;  /* 0x000000080a30722b */ /* 0x000fd40000000030 */
[----:B------:R-:W-:-:S05]  /*d790*/  FFMA R0, RZ, R53, R49 ;  /* 0x00000035ff007223 */ /* 0x000fca0000000031 */
[----:B------:R-:W-:-:S13]  /*d7a0*/  FSETP.GT.AND P0, PT, |R0|, 1.469367938527859385e-39, PT ;  /* 0x001000000000780b */ /* 0x000fda0003f04200 */
[----:B------:R-:W-:Y:S05]  /*d7b0*/  @P0 BRA `(.L_x_217) ;  /* 0x0000000000180947 */ /* 0x000fea0003800000 */
[----:B------:R-:W-:Y:S01]  /*d7c0*/  IMAD.MOV.U32 R46, RZ, RZ, RZ ;  /* 0x000000ffff2e7224 */ /* 0x000fe200078e00ff */
[----:B------:R-:W-:Y:S01]  /*d7d0*/  MOV R44, R52 ;  /* 0x00000034002c7202 */ /* 0x000fe20000000f00 */
[----:B------:R-:W-:Y:S01]  /*d7e0*/  IMAD.MOV.U32 R47, RZ, RZ, -0x40060000 ;  /* 0xbffa0000ff2f7424 */ /* 0x000fe200078e00ff */
[----:B------:R-:W-:Y:S01]  /*d7f0*/  MOV R6, 0xd820 ;  /* 0x0000d82000067802 */ /* 0x000fe20000000f00 */
[----:B------:R-:W-:-:S07]  /*d800*/  IMAD.MOV.U32 R45, RZ, RZ, R53 ;  /* 0x000000ffff2d7224 */ /* 0x000fce00078e0035 */
[----:B------:R-:W-:Y:S05]  /*d810*/  CALL.REL.NOINC `($__internal_1_$__cuda_sm20_div_rn_f64_full) ;  /* 0x000001cc00c07944 */ /* 0x000fea0003c00000 */
.L_x_217:
[----:B------:R-:W-:Y:S05]  /*d820*/  BSYNC.RECONVERGENT B2 ;  /* 0x0000000000027941 */ /* 0x000fea0003800200 */
.L_x_216:
        /* <DEDUP_REMOVED lines=16> */
[----:B------:R-:W-:Y:S01]  /*d930*/  IMAD.MOV.U32 R46, RZ, RZ, RZ ;  /* 0x000000ffff2e7224 */ /* 0x000fe200078e00ff */
[----:B------:R-:W-:Y:S01]  /*d940*/  MOV R44, R12 ;  /* 0x0000000c002c7202 */ /* 0x000fe20000000f00 */
[----:B------:R-:W-:Y:S01]  /*d950*/  IMAD.MOV.U32 R47, RZ, RZ, 0x40148800 ;  /* 0x40148800ff2f7424 */ /* 0x000fe200078e00ff */
[----:B------:R-:W-:Y:S01]  /*d960*/  MOV R6, 0xd990 ;  /* 0x0000d99000067802 */ /* 0x000fe20000000f00 */
[----:B------:R-:W-:-:S07]  /*d970*/  IMAD.MOV.U32 R45, RZ, RZ, R13 ;  /* 0x000000ffff2d7224 */ /* 0x000fce00078e000d */
[----:B------:R-:W-:Y:S05]  /*d980*/  CALL.REL.NOINC `($__internal_1_$__cuda_sm20_div_rn_f64_full) ;  /* 0x000001cc00647944 */ /* 0x000fea0003c00000 */
[----:B------:R-:W-:Y:S02]  /*d990*/  IMAD.MOV.U32 R6, RZ, RZ, R48 ;  /* 0x000000ffff067224 */ /* 0x000fe400078e0030 */
[----:B------:R-:W-:-:S07]  /*d9a0*/  IMAD.MOV.U32 R7, RZ, RZ, R49 ;  /* 0x000000ffff077224 */ /* 0x000fce00078e0031 */
.L_x_219:
[----:B------:R-:W-:Y:S05]  /*d9b0*/  BSYNC.RECONVERGENT B2 ;  /* 0x0000000000027941 */ /* 0x000fea0003800200 */
.L_x_218:
        /* <DEDUP_REMOVED lines=16> */
[----:B------:R-:W-:Y:S01]  /*dac0*/  MOV R46, RZ ;  /* 0x000000ff002e7202 */ /* 0x000fe20000000f00 */
[----:B------:R-:W-:Y:S01]  /*dad0*/  IMAD.MOV.U32 R47, RZ, RZ, -0x3fc9d640 ;  /* 0xc03629c0ff2f7424 */ /* 0x000fe200078e00ff */
[----:B------:R-:W-:-:S07]  /*dae0*/  MOV R6, 0xdb00 ;  /* 0x0000db0000067802 */ /* 0x000fce0000000f00 */
[----:B------:R-:W-:Y:S05]  /*daf0*/  CALL.REL.NOINC `($__internal_1_$__cuda_sm20_div_rn_f64_full) ;  /* 0x000001cc00087944 */ /* 0x000fea0003c00000 */
.L_x_221:
[----:B------:R-:W-:Y:S05]  /*db00*/  BSYNC.RECONVERGENT B2 ;  /* 0x0000000000027941 */ /* 0x000fea0003800200 */
.L_x_220:
[----:B------:R-:W-:-:S08]  /*db10*/  DADD R14, R14, R48 ;  /* 0x000000000e0e7229 */ /* 0x000fd00000000030 */
[----:B------:R-:W-:Y:S01]  /*db20*/  DMUL R40, R40, R14 ;  /* 0x0000000e28287228 */ /* 0x000fe20000000000 */
[----:B------:R-:W-:Y:S10]  /*db30*/  BRA `(.L_x_222) ;  /* 0x0000007c00b47947 */ /* 0x000ff40003800000 */
.L_x_209:
[----:B------:R-:W-:Y:S01]  /*db40*/  UMOV UR10, 0x9999999a ;  /* 0x9999999a000a7882 */ /* 0x000fe20000000000 */
[----:B------:R-:W-:Y:S02]  /*db50*/  UMOV UR11, 0x3fa99999 ;  /* 0x3fa99999000b7882 */ /* 0x000fe40000000000 */
[----:B------:R-:W-:-:S14]  /*db60*/  DSETP.GEU.AND P0, PT, R52, UR10, PT ;  /* 0x0000000a34007e2a */ /* 0x000fdc000bf0e000 */
[----:B------:R-:W-:Y:S05]  /*db70*/  @P0 BRA `(.L_x_223) ;  /* 0x0000005c00ac0947 */ /* 0x000fea0003800000 */
[----:B------:R-:W-:Y:S01]  /*db80*/  IMAD.U32 R6, RZ, RZ, UR6 ;  /* 0x00000006ff067e24 */ /* 0x000fe2000f8e00ff */
[----:B------:R-:W-:Y:S01]  /*db90*/  DADD R8, -RZ, |UR6| ;  /* 0x40000006ff087e29 */ /* 0x000fe20008000100 */
[----:B------:R-:W-:-:S06]  /*dba0*/  IMAD.U32 R7, RZ, RZ, UR7 ;  /* 0x00000007ff077e24 */ /* 0x000fcc000f8e00ff */
[----:B------:R-:W-:-:S03]  /*dbb0*/  DSETP.GT.AND P0, PT, |R6|, 1, PT ;  /* 0x3ff000000600742a */ /* 0x000fc60003f04200 */
[----:B------:R-:W-:Y:S01]  /*dbc0*/  IMAD.MOV.U32 R6, RZ, RZ, R8 ;  /* 0x000000ffff067224 */ /* 0x000fe200078e0008 */
[----:B------:R-:W-:-:S10]  /*dbd0*/  MOV R7, R9 ;  /* 0x0000000900077202 */ /* 0x000fd40000000f00 */
[----:B------:R-:W-:Y:S05]  /*dbe0*/  @!P0 BRA `(.L_x_224) ;  /* 0x0000000000308947 */ /* 0x000fea0003800000 */
[----:B------:R-:W0:Y:S01]  /*dbf0*/  MUFU.RCP64H R9, R9 ;  /* 0x0000000900097308 */ /* 0x000e220000001800 */
[----:B------:R-:W-:Y:S01]  /*dc00*/  IMAD.U32 R6, RZ, RZ, UR6 ;  /* 0x00000006ff067e24 */ /* 0x000fe2000f8e00ff */
[----:B------:R-:W-:Y:S01]  /*dc10*/  MOV R11, UR7 ;  /* 0x00000007000b7c02 */ /* 0x000fe20008000f00 */
[----:B------:R-:W-:Y:S02]  /*dc20*/  IMAD.U32 R7, RZ, RZ, UR7 ;  /* 0x00000007ff077e24 */ /* 0x000fe4000f8e00ff */
[----:B------:R-:W-:Y:S02]  /*dc30*/  IMAD.MOV.U32 R8, RZ, RZ, RZ ;  /* 0x000000ffff087224 */ /* 0x000fe400078e00ff */
[----:B------:R-:W-:-:S06]  /*dc40*/  IMAD.U32 R10, RZ, RZ, UR6 ;  /* 0x00000006ff0a7e24 */ /* 0x000fcc000f8e00ff */
[----:B------:R-:W-:Y:S02]  /*dc50*/  DSETP.NEU.AND P1, PT, |R10|, +INF , PT ;  /* 0x7ff000000a00742a */ /* 0x000fe40003f2d200 */
[----:B0-----:R-:W-:-:S08]  /*dc60*/  DFMA R6, R8, -|R6|, 1 ;  /* 0x3ff000000806742b */ /* 0x001fd00000000c06 */
[----:B------:R-:W-:-:S08]  /*dc70*/  DFMA R6, R6, R6, R6 ;  /* 0x000000060606722b */ /* 0x000fd00000000006 */
[----:B------:R-:W-:-:S10]  /*dc80*/  DFMA R6, R8, R6, R8 ;  /* 0x000000060806722b */ /* 0x000fd40000000008 */
[----:B------:R-:W-:Y:S02]  /*dc90*/  FSEL R6, R6, RZ, P1 ;  /* 0x000000ff06067208 */ /* 0x000fe40000800000 */
[----:B------:R-:W-:-:S07]  /*dca0*/  FSEL R7, R7, RZ, P1 ;  /* 0x000000ff07077208 */ /* 0x000fce0000800000 */
.L_x_224:
[----:B------:R-:W-:Y:S01]  /*dcb0*/  DMUL R8, R6, R6 ;  /* 0x0000000606087228 */ /* 0x000fe20000000000 */
[----:B------:R-:W-:Y:S01]  /*dcc0*/  IMAD.MOV.U32 R10, RZ, RZ, -0x2449a4b7 ;  /* 0xdbb65b49ff0a7424 */ /* 0x000fe200078e00ff */
[----:B------:R-:W-:Y:S01]  /*dcd0*/  UMOV UR10, 0x2a25ff7e ;  /* 0x2a25ff7e000a7882 */ /* 0x000fe20000000000 */
[----:B------:R-:W-:Y:S01]  /*dce0*/  IMAD.MOV.U32 R11, RZ, RZ, 0x3f2d3b63 ;  /* 0x3f2d3b63ff0b7424 */ /* 0x000fe200078e00ff */
[----:B------:R-:W-:Y:S01]  /*dcf0*/  UMOV UR11, 0x3ef53e1d ;  /* 0x3ef53e1d000b7882 */ /* 0x000fe20000000000 */
[----:B------:R-:W0:Y:S01]  /*dd00*/  MUFU.RCP64H R13, UR9 ;  /* 0x00000009000d7d08 */ /* 0x000e220008001800 */
[----:B------:R-:W-:Y:S01]  /*dd10*/  IMAD.U32 R14, RZ, RZ, UR8 ;  /* 0x00000008ff0e7e24 */ /* 0x000fe2000f8e00ff */
[----:B------:R-:W-:Y:S01]  /*dd20*/  MOV R12, RZ ;  /* 0x000000ff000c7202 */ /* 0x000fe20000000f00 */
[----:B------:R-:W-:Y:S01]  /*dd30*/  IMAD.U32 R15, RZ, RZ, UR9 ;  /* 0x00000009ff0f7e24 */ /* 0x000fe2000f8e00ff */
[C---:B------:R-:W-:Y:S01]  /*dd40*/  DFMA R10, R8.reuse, -UR10, R10 ;  /* 0x8000000a080a7c2b */ /* 0x040fe2000800000a */
[----:B------:R-:W-:Y:S01]  /*dd50*/  UMOV UR10, 0x8dde082e ;  /* 0x8dde082e000a7882 */ /* 0x000fe20000000000 */
[----:B------:R-:W-:Y:S01]  /*dd60*/  UMOV UR11, 0x3f531278 ;  /* 0x3f531278000b7882 */ /* 0x000fe20000000000 */
[----:B------:R-:W-:Y:S01]  /*dd70*/  FSETP.GEU.AND P2, PT, |R31|, 6.5827683646048100446e-37, PT ;  /* 0x036000001f00780b */ /* 0x000fe20003f4e200 */
[----:B------:R-:W-:Y:S04]  /*dd80*/  BSSY.RECONVERGENT B2, `(.L_x_225) ;  /* 0x0000056000027945 */ /* 0x000fe80003800200 */
[----:B------:R-:W-:Y:S01]  /*dd90*/  DFMA R10, R8, R10, -UR10 ;  /* 0x8000000a080a7e2b */ /* 0x000fe2000800000a */
[----:B------:R-:W-:Y:S01]  /*dda0*/  UMOV UR10, 0xc8249315 ;  /* 0xc8249315000a7882 */ /* 0x000fe20000000000 */
[----:B------:R-:W-:Y:S01]  /*ddb0*/  UMOV UR11, 0x3f6f9690 ;  /* 0x3f6f9690000b7882 */ /* 0x000fe20000000000 */
[----:B0-----:R-:W-:-:S05]  /*ddc0*/  DFMA R14, R12, -R14, 1 ;  /* 0x3ff000000c0e742b */ /* 0x001fca000000080e */
[----:B------:R-:W-:Y:S01]  /*ddd0*/  DFMA R10, R8, R10, UR10 ;  /* 0x0000000a080a7e2b */ /* 0x000fe2000800000a */
[----:B------:R-:W-:Y:S01]  /*dde0*/  UMOV UR10, 0xabc7cf0d ;  /* 0xabc7cf0d000a7882 */ /* 0x000fe20000000000 */
[----:B------:R-:W-:Y:S01]  /*ddf0*/  UMOV UR11, 0x3f82cf5a ;  /* 0x3f82cf5a000b7882 */ /* 0x000fe20000000000 */
[----:B------:R-:W-:-:S05]  /*de00*/  DFMA R14, R14, R14, R14 ;  /* 0x0000000e0e0e722b */ /* 0x000fca000000000e */
[----:B------:R-:W-:Y:S01]  /*de10*/  DFMA R10, R8, R10, -UR10 ;  /* 0x8000000a080a7e2b */ /* 0x000fe2000800000a */
[----:B------:R-:W-:Y:S01]  /*de20*/  UMOV UR10, 0xb2a3bfde ;  /* 0xb2a3bfde000a7882 */ /* 0x000fe20000000000 */
[----:B------:R-:W-:Y:S01]  /*de30*/  UMOV UR11, 0x3f9162b0 ;  /* 0x3f9162b0000b7882 */ /* 0x000fe20000000000 */
[----:B------:R-:W-:Y:S01]  /*de40*/  DFMA R14, R12, R14, R12 ;  /* 0x0000000e0c0e722b */ /* 0x000fe2000000000c */
[----:B------:R-:W-:-:S04]  /*de50*/  IMAD.MOV.U32 R12, RZ, RZ, 0x0 ;  /* 0x00000000ff0c7424 */ /* 0x000fc800078e00ff */
[----:B------:R-:W-:Y:S01]  /*de60*/  DFMA R10, R8, R10, UR10 ;  /* 0x0000000a080a7e2b */ /* 0x000fe2000800000a */
[----:B------:R-:W-:Y:S01]  /*de70*/  UMOV UR10, 0xfeb6fc6b ;  /* 0xfeb6fc6b000a7882 */ /* 0x000fe20000000000 */
[----:B------:R-:W-:Y:S01]  /*de80*/  UMOV UR11, 0x3f9a7256 ;  /* 0x3f9a7256000b7882 */ /* 0x000fe20000000000 */
[----:B------:R-:W-:-:S05]  /*de90*/  IMAD.MOV.U32 R13, RZ, RZ, 0x3fb00000 ;  /* 0x3fb00000ff0d7424 */ /* 0x000fca00078e00ff */
[----:B------:R-:W-:Y:S01]  /*dea0*/  DFMA R10, R8, R10, -UR10 ;  /* 0x8000000a080a7e2b */ /* 0x000fe2000800000a */
[----:B------:R-:W-:Y:S01]  /*deb0*/  UMOV UR10, 0xce4a489 ;  /* 0x0ce4a489000a7882 */ /* 0x000fe20000000000 */
[----:B------:R-:W-:Y:S01]  /*dec0*/  UMOV UR11, 0x3fa17156 ;  /* 0x3fa17156000b7882 */ /* 0x000fe20000000000 */
[----:B------:R-:W-:-:S05]  /*ded0*/  DFMA R14, R14, R12, UR8 ;  /* 0x000000080e0e7e2b */ /* 0x000fca000800000c */
[----:B------:R-:W-:Y:S01]  /*dee0*/  DFMA R10, R8, R10, UR10 ;  /* 0x0000000a080a7e2b */ /* 0x000fe2000800000a */
[----:B------:R-:W-:Y:S01]  /*def0*/  UMOV UR10, 0x841450e4 ;  /* 0x841450e4000a7882 */ /* 0x000fe20000000000 */
[----:B------:R-:W-:Y:S01]  /*df00*/  UMOV UR11, 0x3fa4f44d ;  /* 0x3fa4f44d000b7882 */ /* 0x000fe20000000000 */
[----:B------:R-:W-:Y:S01]  /*df10*/  DADD R12, R14, R14 ;  /* 0x000000000e0c7229 */ /* 0x000fe2000000000e */
[----:B------:R-:W-:-:S04]  /*df20*/  IMAD.MOV.U32 R14, RZ, RZ, 0x1 ;  /* 0x00000001ff0e7424 */ /* 0x000fc800078e00ff */
[C---:B------:R-:W-:Y:S01]  /*df30*/  DFMA R10, R8.reuse, R10, -UR10 ;  /* 0x8000000a080a7e2b */ /* 0x040fe2000800000a */
[----:B------:R-:W-:Y:S01]  /*df40*/  UMOV UR10, 0x3f36bb95 ;  /* 0x3f36bb95000a7882 */ /* 0x000fe20000000000 */
[----:B------:R-:W-:Y:S01]  /*df50*/  UMOV UR11, 0x3fa7ee3d ;  /* 0x3fa7ee3d000b7882 */ /* 0x000fe20000000000 */
[----:B------:R-:W0:Y:S05]  /*df60*/  MUFU.RCP64H R15, R13 ;  /* 0x0000000d000f7308 */ /* 0x000e2a0000001800 */
        /* <DEDUP_REMOVED lines=15> */
[----:B------:R-:W-:Y:S01]  /*e060*/  DFMA R10, R8, R10, UR10 ;  /* 0x0000000a080a7e2b */ /* 0x000fe2000800000a */
[----:B------:R-:W-:Y:S01]  /*e070*/  UMOV UR10, 0x22f8dc5c ;  /* 0x22f8dc5c000a7882 */ /* 0x000fe20000000000 */
[----:B------:R-:W-:Y:S01]  /*e080*/  UMOV UR11, 0x3fb745d0 ;  /* 0x3fb745d0000b7882 */ /* 0x000fe20000000000 */
[----:B------:R-:W-:-:S05]  /*e090*/  DFMA R14, -R12, R16, 1 ;  /* 0x3ff000000c0e742b */ /* 0x000fca0000000110 */
[----:B------:R-:W-:Y:S01]  /*e0a0*/  DFMA R10, R8, R10, -UR10 ;  /* 0x8000000a080a7e2b */ /* 0x000fe2000800000a */
[----:B------:R-:W-:Y:S01]  /*e0b0*/  UMOV UR10, 0x9dfe927 ;  /* 0x09dfe927000a7882 */ /* 0x000fe20000000000 */
[----:B------:R-:W-:Y:S01]  /*e0c0*/  UMOV UR11, 0x3fbc71c7 ;  /* 0x3fbc71c7000b7882 */ /* 0x000fe20000000000 */
[----:B------:R-:W-:-:S05]  /*e0d0*/  DFMA R16, R16, R14, R16 ;  /* 0x0000000e1010722b */ /* 0x000fca0000000010 */
[----:B------:R-:W-:Y:S01]  /*e0e0*/  DFMA R10, R8, R10, UR10 ;  /* 0x0000000a080a7e2b */ /* 0x000fe2000800000a */
[----:B------:R-:W-:Y:S01]  /*e0f0*/  UMOV UR10, 0x91fa1744 ;  /* 0x91fa1744000a7882 */ /* 0x000fe20000000000 */
[----:B------:R-:W-:Y:S01]  /*e100*/  UMOV UR11, 0x3fc24924 ;  /* 0x3fc24924000b7882 */ /* 0x000fe20000000000 */
[----:B------:R-:W-:-:S05]  /*e110*/  DMUL R48, R30, R16 ;  /* 0x000000101e307228 */ /* 0x000fca0000000000 */
        /* <DEDUP_REMOVED lines=9> */
[----:B------:R-:W-:-:S08]  /*e1b0*/  DMUL R10, R8, R10 ;  /* 0x0000000a080a7228 */ /* 0x000fd00000000000 */
[----:B------:R-:W-:Y:S02]  /*e1c0*/  DFMA R10, R10, R6, R6 ;  /* 0x000000060a0a722b */ /* 0x000fe40000000006 */
[----:B------:R-:W-:-:S06]  /*e1d0*/  DFMA R6, -R12, R48, R30 ;  /* 0x000000300c06722b */ /* 0x000fcc000000011e */
[----:B------:R-:W-:Y:S02]  /*e1e0*/  DADD R14, -R10, UR10 ;  /* 0x0000000a0a0e7e29 */ /* 0x000fe40008000100 */
[----:B------:R-:W-:-:S08]  /*e1f0*/  DFMA R48, R16, R6, R48 ;  /* 0x000000061030722b */ /* 0x000fd00000000030 */
[----:B------:R-:W-:Y:S02]  /*e200*/  FSEL R0, R15, R11, P0 ;  /* 0x0000000b0f007208 */ /* 0x000fe40000000000 */
[----:B------:R-:W-:Y:S02]  /*e210*/  FSEL R14, R14, R10, P0 ;  /* 0x0000000a0e0e7208 */ /* 0x000fe40000000000 */
[----:B------:R-:W-:Y:S01]  /*e220*/  R2UR UR10, R0 ;  /* 0x00000000000a72ca */ /* 0x000fe200000e0000 */
[----:B------:R-:W-:-:S05]  /*e230*/  FFMA R0, RZ, R13, R49 ;  /* 0x0000000dff007223 */ /* 0x000fca0000000031 */
[----:B------:R-:W-:-:S07]  /*e240*/  FSETP.GT.AND P1, PT, |R0|, 1.469367938527859385e-39, PT ;  /* 0x001000000000780b */ /* 0x000fce0003f24200 */
[----:B------:R-:W-:-:S06]  /*e250*/  ULOP3.LUT UR10, UR10, 0x80000000, UR7, 0xb8, !UPT ;  /* 0x800000000a0a7892 */ /* 0x000fcc000f8eb807 */
[----:B------:R-:W-:Y:S01]  /*e260*/  IMAD.U32 R15, RZ, RZ, UR10 ;  /* 0x0000000aff0f7e24 */ /* 0x000fe2000f8e00ff */
[----:B------:R-:W-:Y:S06]  /*e270*/  @P1 BRA P2, `(.L_x_226) ;  /* 0x0000000000181947 */ /* 0x000fec0001000000 */
[----:B------:R-:W-:Y:S01]  /*e280*/  MOV R46, R30 ;  /* 0x0000001e002e7202 */ /* 0x000fe20000000f00 */
[----:B------:R-:W-:Y:S01]  /*e290*/  IMAD.MOV.U32 R47, RZ, RZ, R31 ;  /* 0x000000ffff2f7224 */ /* 0x000fe200078e001f */
[----:B------:R-:W-:Y:S01]  /*e2a0*/  MOV R6, 0xe2e0 ;  /* 0x0000e2e000067802 */ /* 0x000fe20000000f00 */
[----:B------:R-:W-:Y:S02]  /*e2b0*/  IMAD.MOV.U32 R44, RZ, RZ, R12 ;  /* 0x000000ffff2c7224 */ /* 0x000fe400078e000c */
[----:B------:R-:W-:-:S07]  /*e2c0*/  IMAD.MOV.U32 R45, RZ, RZ, R13 ;  /* 0x000000ffff2d7224 */ /* 0x000fce00078e000d */
[----:B------:R-:W-:Y:S05]  /*e2d0*/  CALL.REL.NOINC `($__internal_1_$__cuda_sm20_div_rn_f64_full) ;  /* 0x000001c400107944 */ /* 0x000fea0003c00000 */
.L_x_226:
[----:B------:R-:W-:Y:S05]  /*e2e0*/  BSYNC.RECONVERGENT B2 ;  /* 0x0000000000027941 */ /* 0x000fea0003800200 */
.L_x_225:
        /* <DEDUP_REMOVED lines=20> */
[----:B------:R-:W-:Y:S05]  /*e430*/  CALL.REL.NOINC `($__internal_1_$__cuda_sm20_div_rn_f64_full) ;  /* 0x000001c000b87944 */ /* 0x000fea0003c00000 */
[----:B------:R-:W-:Y:S01]  /*e440*/  IMAD.MOV.U32 R6, RZ, RZ, R48 ;  /* 0x000000ffff067224 */ /* 0x000fe200078e0030 */
[----:B------:R-:W-:-:S07]  /*e450*/  MOV R7, R49 ;  /* 0x0000003100077202 */ /* 0x000fce0000000f00 */
.L_x_228:
[----:B------:R-:W-:Y:S05]  /*e460*/  BSYNC.RECONVERGENT B2 ;  /* 0x0000000000027941 */ /* 0x000fea0003800200 */
.L_x_227:
[----:B------:R-:W0:Y:S01]  /*e470*/  MUFU.RCP64H R17, 6 ;  /* 0x4018000000117908 */ /* 0x000e220000001800 */
[----:B------:R-:W-:Y:S01]  /*e480*/  IMAD.MOV.U32 R18, RZ, RZ, 0x0 ;  /* 0x00000000ff127424 */ /* 0x000fe200078e00ff */
[----:B------:R-:W-:Y:S01]  /*e490*/  MOV R9, 0x40d00000 ;  /* 0x40d0000000097802 */ /* 0x000fe20000000f00 */
[----:B------:R-:W-:Y:S01]  /*e4a0*/  IMAD.MOV.U32 R19, RZ, RZ, 0x40180000 ;  /* 0x40180000ff137424 */ /* 0x000fe200078e00ff */
[----:B------:R-:W-:Y:S01]  /*e4b0*/  DMUL R12, R52, R52 ;  /* 0x00000034340c7228 */ /* 0x000fe20000000000 */
[----:B------:R-:W-:Y:S01]  /*e4c0*/  IMAD.MOV.U32 R16, RZ, RZ, 0x1 ;  /* 0x00000001ff107424 */ /* 0x000fe200078e00ff */
[C---:B------:R-:W-:Y:S01]  /*e4d0*/  DADD R6, R14.reuse, R6 ;  /* 0x000000000e067229 */ /* 0x040fe20000000006 */
[----:B------:R-:W-:Y:S01]  /*e4e0*/  IMAD.MOV.U32 R8, RZ, RZ, 0x0 ;  /* 0x00000000ff087424 */ /* 0x000fe200078e00ff */
[----:B------:R-:W-:Y:S01]  /*e4f0*/  UMOV UR10, 0xf01b866e ;  /* 0xf01b866e000a7882 */ /* 0x000fe20000000000 */
[----:B------:R-:W-:Y:S01]  /*e500*/  UMOV UR11, 0x3fe921f9 ;  /* 0x3fe921f9000b7882 */ /* 0x000fe20000000000 */
[----:B------:R-:W-:Y:S01]  /*e510*/  BSSY.RECONVERGENT B2, `(.L_x_229) ;  /* 0x0000020000027945 */ /* 0x000fe20003800200 */
[----:B------:R-:W-:-:S02]  /*e520*/  DADD R14, R14, -UR10 ;  /* 0x8000000a0e0e7e29 */ /* 0x000fc40008000000 */
[----:B------:R-:W-:Y:S02]  /*e530*/  DFMA R8, -R28, R8, -16383 ;  /* 0xc0cfff801c08742b */ /* 0x000fe40000000108 */
[----:B------:R-:W-:Y:S02]  /*e540*/  DMUL R58, R52, R12 ;  /* 0x0000000c343a7228 */ /* 0x000fe40000000000 */
[----:B0-----:R-:W-:Y:S02]  /*e550*/  DFMA R10, R16, -R18, 1 ;  /* 0x3ff00000100a742b */ /* 0x001fe40000000812 */
[----:B------:R-:W-:-:S04]  /*e560*/  DADD R6, R6, -UR10 ;  /* 0x8000000a06067e29 */ /* 0x000fc80008000000 */
[----:B------:R-:W-:Y:S02]  /*e570*/  DMUL R46, R58, -5 ;  /* 0xc01400003a2e7828 */ /* 0x000fe40000000000 */
[----:B------:R-:W-:Y:S02]  /*e580*/  DFMA R20, R10, R10, R10 ;  /* 0x0000000a0a14722b */ /* 0x000fe4000000000a */
[----:B------:R-:W-:-:S06]  /*e590*/  DADD R10, -R8, 2 ;  /* 0x40000000080a7429 */ /* 0x000fcc0000000100 */
[----:B------:R-:W-:Y:S01]  /*e5a0*/  DFMA R20, R16, R20, R16 ;  /* 0x000000141014722b */ /* 0x000fe20000000010 */
[----:B------:R-:W-:Y:S01]  /*e5b0*/  FSETP.GEU.AND P1, PT, |R47|, 6.5827683646048100446e-37, PT ;  /* 0x036000002f00780b */ /* 0x000fe20003f2e200 */
[----:B------:R-:W0:Y:S01]  /*e5c0*/  MUFU.RCP64H R17, R11 ;  /* 0x0000000b00117308 */ /* 0x000e220000001800 */
[----:B------:R-:W-:-:S05]  /*e5d0*/  IMAD.MOV.U32 R16, RZ, RZ, RZ ;  /* 0x000000ffff107224 */ /* 0x000fca00078e00ff */
[----:B------:R-:W-:-:S08]  /*e5e0*/  DFMA R18, R20, -R18, 1 ;  /* 0x3ff000001412742b */ /* 0x000fd00000000812 */
[----:B------:R-:W-:Y:S02]  /*e5f0*/  DFMA R20, R20, R18, R20 ;  /* 0x000000121414722b */ /* 0x000fe40000000014 */
[----:B0-----:R-:W-:-:S06]  /*e600*/  DFMA R8, -R10, R16, 1 ;  /* 0x3ff000000a08742b */ /* 0x001fcc0000000110 */
[----:B------:R-:W-:Y:S02]  /*e610*/  DMUL R48, R20, R46 ;  /* 0x0000002e14307228 */ /* 0x000fe40000000000 */
[----:B------:R-:W-:-:S06]  /*e620*/  DFMA R18, R8, R8, R8 ;  /* 0x000000080812722b */ /* 0x000fcc0000000008 */
[----:B------:R-:W-:Y:S02]  /*e630*/  DFMA R8, R48, -6, R46 ;  /* 0xc01800003008782b */ /* 0x000fe4000000002e */
[----:B------:R-:W-:-:S06]  /*e640*/  DFMA R18, R16, R18, R16 ;  /* 0x000000121012722b */ /* 0x000fcc0000000010 */
[----:B------:R-:W-:Y:S01]  /*e650*/  DFMA R48, R20, R8, R48 ;  /* 0x000000081430722b */ /* 0x000fe20000000030 */
[----:B------:R-:W-:Y:S02]  /*e660*/  IMAD.MOV.U32 R8, RZ, RZ, 0x0 ;  /* 0x00000000ff087424 */ /* 0x000fe400078e00ff */
[----:B------:R-:W-:-:S07]  /*e670*/  IMAD.MOV.U32 R9, RZ, RZ, 0x40000000 ;  /* 0x40000000ff097424 */ /* 0x000fce00078e00ff */
[----:B------:R-:W-:Y:S01]  /*e680*/  FFMA R0, RZ, 2.375, R49 ;  /* 0x40180000ff007823 */ /* 0x000fe20000000031 */
[----:B------:R-:W-:-:S04]  /*e690*/  DFMA R8, R18, -R8, 1 ;  /* 0x3ff000001208742b */ /* 0x000fc80000000808 */
[----:B------:R-:W-:-:S04]  /*e6a0*/  FSETP.GT.AND P0, PT, |R0|, 1.469367938527859385e-39, PT ;  /* 0x001000000000780b */ /* 0x000fc80003f04200 */
[----:B------:R-:W-:-:S09]  /*e6b0*/  DFMA R40, |R8|, -R52, R6 ;  /* 0x800000340828722b */ /* 0x000fd20000000206 */
[----:B------:R-:W-:Y:S05]  /*e6c0*/  @P0 BRA P1, `(.L_x_230) ;  /* 0x0000000000100947 */ /* 0x000fea0000800000 */
[----:B------:R-:W-:Y:S01]  /*e6d0*/  IMAD.MOV.U32 R44, RZ, RZ, RZ ;  /* 0x000000ffff2c7224 */ /* 0x000fe200078e00ff */
[----:B------:R-:W-:Y:S02]  /*e6e0*/  MOV R45, 0x40180000 ;  /* 0x40180000002d7802 */ /* 0x000fe40000000f00 */
[----:B------:R-:W-:-:S07]  /*e6f0*/  MOV R6, 0xe710 ;  /* 0x0000e71000067802 */ /* 0x000fce0000000f00 */
[----:B------:R-:W-:Y:S05]  /*e700*/  CALL.REL.NOINC `($__internal_1_$__cuda_sm20_div_rn_f64_full) ;  /* 0x000001c000047944 */ /* 0x000fea0003c00000 */
.L_x_230:
[----:B------:R-:W-:Y:S05]  /*e710*/  BSYNC.RECONVERGENT B2 ;  /* 0x0000000000027941 */ /* 0x000fea0003800200 */
.L_x_229:
[----:B------:R-:W-:Y:S01]  /*e720*/  DFMA R14, R12, R14, R48 ;  /* 0x0000000e0c0e722b */ /* 0x000fe20000000030 */
[----:B------:R-:W-:Y:S01]  /*e730*/  IMAD.MOV.U32 R5, RZ, RZ, 0x1 ;  /* 0x00000001ff057424 */ /* 0x000fe200078e00ff */
[----:B------:R-:W-:Y:S01]  /*e740*/  MOV R57, 0xbff00000 ;  /* 0xbff0000000397802 */ /* 0x000fe20000000f00 */
[----:B------:R-:W-:Y:S02]  /*e750*/  IMAD.MOV.U32 R12, RZ, RZ, 0x2 ;  /* 0x00000002ff0c7424 */ /* 0x000fe400078e00ff */
[----:B------:R-:W-:Y:S02]  /*e760*/  IMAD.MOV.U32 R2, RZ, RZ, RZ ;  /* 0x000000ffff027224 */ /* 0x000fe400078e00ff */
[----:B------:R-:W-:Y:S01]  /*e770*/  IMAD.MOV.U32 R56, RZ, RZ, 0x0 ;  /* 0x00000000ff387424 */ /* 0x000fe200078e00ff */
[----:B------:R-:W-:Y:S01]  /*e780*/  DADD R40, R40, R14 ;  /* 0x0000000028287229 */ /* 0x000fe2000000000e */
[----:B------:R-:W-:Y:S02]  /*e790*/  IMAD.MOV.U32 R54, RZ, RZ, 0x0 ;  /* 0x00000000ff367424 */ /* 0x000fe400078e00ff */
[----:B------:R-:W-:-:S08]  /*e7a0*/  IMAD.MOV.U32 R55, RZ, RZ, 0x40180000 ;  /* 0x40180000ff377424 */ /* 0x000fd000078e00ff */
.L_x_329:
[C---:B------:R-:W-:Y:S01]  /*e7b0*/  VIADD R6, R5.reuse, 0x3 ;  /* 0x0000000305067836 */ /* 0x040fe20000000000 */
[----:B------:R-:W-:Y:S01]  /*e7c0*/  LOP3.LUT R0, R5, 0x1, RZ, 0xc0, !PT ;  /* 0x0000000105007812 */ /* 0x000fe200078ec0ff */
[----:B------:R-:W-:Y:S01]  /*e7d0*/  DMUL R58, R52, R58 ;  /* 0x0000003a343a7228 */ /* 0x000fe20000000000 */
[--C-:B------:R-:W-:Y:S02]  /*e7e0*/  SHF.R.U32.HI R14, RZ, 0x1, R5.reuse ;  /* 0x00000001ff0e7819 */ /* 0x100fe40000011605 */
[----:B------:R-:W-:Y:S01]  /*e7f0*/  ISETP.NE.U32.AND P0, PT, R0, 0x1, PT ;  /* 0x000000010000780c */ /* 0x000fe20003f05070 */
[----:B------:R-:W0:Y:S01]  /*e800*/  I2F.F64.U32 R6, R6 ;  /* 0x0000000600067312 */ /* 0x000e220000201800 */
[----:B------:R-:W-:Y:S01]  /*e810*/  IMAD.MOV.U32 R0, RZ, RZ, R5 ;  /* 0x000000ffff007224 */ /* 0x000fe200078e0005 */
[----:B0-----:R-:W-:-:S10]  /*e820*/  DMUL R54, R6, R54 ;  /* 0x0000003606367228 */ /* 0x001fd40000000000 */
[----:B------:R-:W-:Y:S05]  /*e830*/  @P0 BRA `(.L_x_231) ;  /* 0x0000001c00880947 */ /* 0x000fea0003800000 */
[C---:B------:R-:W-:Y:S02]  /*e840*/  LOP3.LUT R13, R5.reuse, 0x3, RZ, 0xc0, !PT ;  /* 0x00000003050d7812 */ /* 0x040fe400078ec0ff */
[----:B------:R-:W-:Y:S02]  /*e850*/  CS2R R64, SRZ ;  /* 0x0000000000407805 */ /* 0x000fe4000001ff00 */
[----:B------:R-:W-:Y:S02]  /*e860*/  LOP3.LUT R14, R5, 0x7ffffffc, RZ, 0xc0, !PT ;  /* 0x7ffffffc050e7812 */ /* 0x000fe400078ec0ff */
[----:B------:R-:W-:-:S07]  /*e870*/  MOV R16, RZ ;  /* 0x000000ff00107202 */ /* 0x000fce0000000f00 */
.L_x_267:
[----:B------:R-:W-:Y:S01]  /*e880*/  IMAD R62, R16, -0x2, R5 ;  /* 0xfffffffe103e7824 */ /* 0x000fe200078e0205 */
[----:B------:R-:W-:Y:S01]  /*e890*/  ISETP.GE.U32.AND P0, PT, R2, 0x3, PT ;  /* 0x000000030200780c */ /* 0x000fe20003f06070 */
[----:B------:R-:W-:Y:S02]  /*e8a0*/  IMAD.IADD R15, R5, 0x1, -R16 ;  /* 0x00000001050f7824 */ /* 0x000fe400078e0a10 */
[----:B------:R-:W-:Y:S02]  /*e8b0*/  IMAD.MOV.U32 R17, RZ, RZ, 0x1 ;  /* 0x00000001ff117424 */ /* 0x000fe400078e00ff */
[----:B------:R-:W0:Y:S01]  /*e8c0*/  I2F.F64 R62, R62 ;  /* 0x0000003e003e7312 */ /* 0x000e220000201c00 */
[----:B------:R-:W-:Y:S02]  /*e8d0*/  IMAD.MOV.U32 R6, RZ, RZ, 0x0 ;  /* 0x00000000ff067424 */ /* 0x000fe400078e00ff */
[----:B------:R-:W-:Y:S01]  /*e8e0*/  IMAD.MOV.U32 R7, RZ, RZ, 0x3ff00000 ;  /* 0x3ff00000ff077424 */ /* 0x000fe200078e00ff */
[----:B0-----:R-:W-:-:S04]  /*e8f0*/  DMUL R60, R62, 5 ;  /* 0x401400003e3c7828 */ /* 0x001fc80000000000 */
[----:B------:R-:W-:Y:S07]  /*e900*/  @!P0 BRA `(.L_x_232) ;  /* 0x0000000c00748947 */ /* 0x000fee0003800000 */
[----:B------:R-:W-:Y:S01]  /*e910*/  MOV R17, 0x1 ;  /* 0x0000000100117802 */ /* 0x000fe20000000f00 */
[----:B------:R-:W-:Y:S02]  /*e920*/  IMAD.MOV.U32 R6, RZ, RZ, 0x0 ;  /* 0x00000000ff067424 */ /* 0x000fe400078e00ff */
[----:B------:R-:W-:-:S07]  /*e930*/  IMAD.MOV.U32 R7, RZ, RZ, 0x3ff00000 ;  /* 0x3ff00000ff077424 */ /* 0x000fce00078e00ff */
.L_x_249:
[----:B------:R-:W0:Y:S01]  /*e940*/  I2F.F64.U32 R18, R17 ;  /* 0x0000001100127312 */ /* 0x000e220000201800 */
[----:B------:R-:W-:Y:S01]  /*e950*/  IMAD.MOV.U32 R8, RZ, RZ, 0x1 ;  /* 0x00000001ff087424 */ /* 0x000fe200078e00ff */
[----:B------:R-:W-:Y:S01]  /*e960*/  BSSY.RECONVERGENT B2, `(.L_x_233) ;  /* 0x0000017000027945 */ /* 0x000fe20003800200 */
        /* <DEDUP_REMOVED lines=21> */
[----:B------:R-:W-:Y:S05]  /*eac0*/  CALL.REL.NOINC `($__internal_1_$__cuda_sm20_div_rn_f64_full) ;  /* 0x000001bc00147944 */ /* 0x000fea0003c00000 */
.L_x_234:
[----:B------:R-:W-:Y:S05]  /*ead0*/  BSYNC.RECONVERGENT B2 ;  /* 0x0000000000027941 */ /* 0x000fea0003800200 */
.L_x_233:
        /* <DEDUP_REMOVED lines=24> */
.L_x_236:
[----:B------:R-:W-:Y:S05]  /*ec60*/  BSYNC.RECONVERGENT B2 ;  /* 0x0000000000027941 */ /* 0x000fea0003800200 */
.L_x_235:
[----:B------:R-:W-:Y:S01]  /*ec70*/  VIADD R18, R17, 0x1 ;  /* 0x0000000111127836 */ /* 0x000fe20000000000 */
[----:B------:R-:W-:Y:S01]  /*ec80*/  FSEL R66, R66, R48, P1 ;  /* 0x0000003042427208 */ /* 0x000fe20000800000 */
[----:B------:R-:W-:Y:S01]  /*ec90*/  IMAD.MOV.U32 R6, RZ, RZ, 0x1 ;  /* 0x00000001ff067424 */ /* 0x000fe200078e00ff */
[----:B------:R-:W-:Y:S01]  /*eca0*/  FSEL R67, R67, R49, P1 ;  /* 0x0000003143437208 */ /* 0x000fe20000800000 */
[----:B------:R-:W-:Y:S01]  /*ecb0*/  BSSY.RECONVERGENT B2, `(.L_x_237) ;  /* 0x0000018000027945 */ /* 0x000fe20003800200 */
[----:B------:R-:W-:Y:S01]  /*ecc0*/  ISETP.GE.U32.AND P1, PT, R17, R16, PT ;  /* 0x000000101100720c */ /* 0x000fe20003f26070 */
[----:B------:R-:W0:Y:S08]  /*ecd0*/  I2F.F64.U32 R18, R18 ;  /* 0x0000001200127312 */ /* 0x000e300000201800 */
        /* <DEDUP_REMOVED lines=21> */
.L_x_238:
[----:B------:R-:W-:Y:S05]  /*ee30*/  BSYNC.RECONVERGENT B2 ;  /* 0x0000000000027941 */ /* 0x000fea0003800200 */
.L_x_237:
        /* <DEDUP_REMOVED lines=24> */
.L_x_240:
[----:B------:R-:W-:Y:S05]  /*efc0*/  BSYNC.RECONVERGENT B2 ;  /* 0x0000000000027941 */ /* 0x000fea0003800200 */
.L_x_239:
[----:B------:R-:W-:Y:S01]  /*efd0*/  VIADD R18, R17, 0x2 ;  /* 0x0000000211127836 */ /* 0x000fe20000000000 */
[----:B------:R-:W-:Y:S01]  /*efe0*/  MOV R6, 0x1 ;  /* 0x0000000100067802 */ /* 0x000fe20000000f00 */
[----:B------:R-:W-:Y:S01]  /*eff0*/  BSSY.RECONVERGENT B2, `(.L_x_241) ;  /* 0x000001a000027945 */ /* 0x000fe20003800200 */
[----:B------:R-:W-:Y:S01]  /*f000*/  FSEL R66, R48, R66, !P1 ;  /* 0x0000004230427208 */ /* 0x000fe20004800000 */
[----:B------:R-:W0:Y:S01]  /*f010*/  I2F.F64.U32 R68, R18 ;  /* 0x0000001200447312 */ /* 0x000e220000201800 */
[----:B------:R-:W-:Y:S02]  /*f020*/  FSEL R67, R49, R67, !P1 ;  /* 0x0000004331437208 */ /* 0x000fe40004800000 */
        /* <DEDUP_REMOVED lines=21> */
[----:B------:R-:W-:Y:S05]  /*f180*/  CALL.REL.NOINC `($__internal_1_$__cuda_sm20_div_rn_f64_full) ;  /* 0x000001b400647944 */ /* 0x000fea0003c00000 */
.L_x_242:
[----:B------:R-:W-:Y:S05]  /*f190*/  BSYNC.RECONVERGENT B2 ;  /* 0x0000000000027941 */ /* 0x000fea0003800200 */
.L_x_241:
        /* <DEDUP_REMOVED lines=24> */
.L_x_244:
[----:B------:R-:W-:Y:S05]  /*f320*/  BSYNC.RECONVERGENT B2 ;  /* 0x0000000000027941 */ /* 0x000fea0003800200 */
.L_x_243:
[----:B------:R-:W-:Y:S01]  /*f330*/  IADD3 R19, PT, PT, R17, 0x3, RZ ;  /* 0x0000000311137810 */ /* 0x000fe20007ffe0ff */
[----:B------:R-:W-:Y:S01]  /*f340*/  IMAD.MOV.U32 R6, RZ, RZ, 0x1 ;  /* 0x00000001ff067424 */ /* 0x000fe200078e00ff */
[----:B------:R-:W-:Y:S01]  /*f350*/  FSEL R66, R66, R48, P1 ;  /* 0x0000003042427208 */ /* 0x000fe20000800000 */
[----:B------:R-:W-:Y:S01]  /*f360*/  BSSY.RECONVERGENT B2, `(.L_x_245) ;  /* 0x0000019000027945 */ /* 0x000fe20003800200 */
        /* <DEDUP_REMOVED lines=24> */
.L_x_246:
[----:B------:R-:W-:Y:S05]  /*f4f0*/  BSYNC.RECONVERGENT B2 ;  /* 0x0000000000027941 */ /* 0x000fea0003800200 */
.L_x_245:
        /* <DEDUP_REMOVED lines=24> */
.L_x_248:
[----:B------:R-:W-:Y:S05]  /*f680*/  BSYNC.RECONVERGENT B2 ;  /* 0x0000000000027941 */ /* 0x000fea0003800200 */
.L_x_247:
[----:B------:R-:W-:Y:S01]  /*f690*/  ISETP.NE.AND P0, PT, R19, R14, PT ;  /* 0x0000000e1300720c */ /* 0x000fe20003f05270 */
[----:B------:R-:W-:Y:S01]  /*f6a0*/  VIADD R17, R17, 0x4 ;  /* 0x0000000411117836 */ /* 0x000fe20000000000 */
[----:B------:R-:W-:Y:S02]  /*f6b0*/  FSEL R6, R66, R48, P1 ;  /* 0x0000003042067208 */ /* 0x000fe40000800000 */
[----:B------:R-:W-:-:S09]  /*f6c0*/  FSEL R7, R67, R49, P1 ;  /* 0x0000003143077208 */ /* 0x000fd20000800000 */
[----:B------:R-:W-:Y:S05]  /*f6d0*/  @P0 BRA `(.L_x_249) ;  /* 0xfffffff000980947 */ /* 0x000fea000383ffff */
.L_x_232:
[----:B------:R-:W0:Y:S01]  /*f6e0*/  I2F.F64.U32 R66, R17 ;  /* 0x0000001100427312 */ /* 0x000e220000201800 */
[----:B------:R-:W-:Y:S01]  /*f6f0*/  IMAD.MOV.U32 R8, RZ, RZ, 0x1 ;  /* 0x00000001ff087424 */ /* 0x000fe200078e00ff */
[----:B------:R-:W-:Y:S01]  /*f700*/  BSSY.RECONVERGENT B2, `(.L_x_250) ;  /* 0x0000018000027945 */ /* 0x000fe20003800200 */
[----:B------:R-:W-:Y:S02]  /*f710*/  ISETP.NE.AND P5, PT, R13, 0x1, PT ;  /* 0x000000010d00780c */ /* 0x000fe40003fa5270 */
[----:B------:R-:W-:-:S03]  /*f720*/  ISETP.GT.U32.AND P1, PT, R17, R16, PT ;  /* 0x000000101100720c */ /* 0x000fc60003f24070 */
        /* <DEDUP_REMOVED lines=21> */
.L_x_251:
[----:B------:R-:W-:Y:S05]  /*f880*/  BSYNC.RECONVERGENT B2 ;  /* 0x0000000000027941 */ /* 0x000fea0003800200 */
.L_x_250:
        /* <DEDUP_REMOVED lines=24> */
.L_x_253:
[----:B------:R-:W-:Y:S05]  /*fa10*/  BSYNC.RECONVERGENT B2 ;  /* 0x0000000000027941 */ /* 0x000fea0003800200 */
.L_x_252:
[----:B------:R-:W-:Y:S02]  /*fa20*/  FSEL R18, R18, R48, P1 ;  /* 0x0000003012127208 */ /* 0x000fe40000800000 */
[----:B------:R-:W-:Y:S01]  /*fa30*/  FSEL R19, R19, R49, P1 ;  /* 0x0000003113137208 */ /* 0x000fe20000800000 */
[----:B------:R-:W-:Y:S06]  /*fa40*/  @!P5 BRA `(.L_x_254) ;  /* 0x0000000400b0d947 */ /* 0x000fec0003800000 */
[C---:B------:R-:W-:Y:S01]  /*fa50*/  VIADD R66, R17.reuse, 0x1 ;  /* 0x0000000111427836 */ /* 0x040fe20000000000 */
[----:B------:R-:W-:Y:S01]  /*fa60*/  BSSY.RECONVERGENT B2, `(.L_x_255) ;  /* 0x0000019000027945 */ /* 0x000fe20003800200 */
[----:B------:R-:W-:Y:S01]  /*fa70*/  IMAD.MOV.U32 R6, RZ, RZ, 0x1 ;  /* 0x00000001ff067424 */ /* 0x000fe200078e00ff */
        /* <DEDUP_REMOVED lines=23> */
.L_x_256:
[----:B------:R-:W-:Y:S05]  /*fbf0*/  BSYNC.RECONVERGENT B2 ;  /* 0x0000000000027941 */ /* 0x000fea0003800200 */
.L_x_255:
        /* <DEDUP_REMOVED lines=24> */
.L_x_258:
[----:B------:R-:W-:Y:S05]  /*fd80*/  BSYNC.RECONVERGENT B2 ;  /* 0x0000000000027941 */ /* 0x000fea0003800200 */
.L_x_257:
        /* <DEDUP_REMOVED lines=28> */
.L_x_260:
[----:B------:R-:W-:Y:S05]  /*ff50*/  BSYNC.RECONVERGENT B2 ;  /* 0x0000000000027941 */ /* 0x000fea0003800200 */
.L_x_259:
        /* <DEDUP_REMOVED lines=24> */
.L_x_262:
[----:B------:R-:W-:Y:S05]  /*100e0*/  BSYNC.RECONVERGENT B2 ;  /* 0x0000000000027941 */ /* 0x000fea0003800200 */
.L_x_261:
[----:B------:R-:W-:Y:S02]  /*100f0*/  FSEL R18, R18, R48, P1 ;  /* 0x0000003012127208 */ /* 0x000fe40000800000 */
[----:B------:R-:W-:-:S07]  /*10100*/  FSEL R19, R19, R49, P1 ;  /* 0x0000003113137208 */ /* 0x000fce0000800000 */
.L_x_254:
[----:B------:R-:W-:Y:S01]  /*10110*/  IMAD.MOV.U32 R6, RZ, RZ, 0x652b82fe ;  /* 0x652b82feff067424 */ /* 0x000fe200078e00ff */
[----:B------:R-:W-:Y:S01]  /*10120*/  MOV R7, 0x3ff71547 ;  /* 0x3ff7154700077802 */ /* 0x000fe20000000f00 */
[----:B------:R-:W-:Y:S01]  /*10130*/  UMOV UR10, 0xfefa39ef ;  /* 0xfefa39ef000a7882 */ /* 0x000fe20000000000 */
[----:B------:R-:W-:Y:S01]  /*10140*/  UMOV UR11, 0x3fe62e42 ;  /* 0x3fe62e42000b7882 */ /* 0x000fe20000000000 */
[----:B------:R-:W-:-:S03]  /*10150*/  FSETP.GEU.AND P0, PT, |R61|, 4.1917929649353027344, PT ;  /* 0x4086232b3d00780b */ /* 0x000fc60003f0e200 */
        /* <DEDUP_REMOVED lines=32> */
[----:B------:R-:W-:-:S04]  /*10360*/  IMAD.MOV.U32 R10, RZ, RZ, 0x1 ;  /* 0x00000001ff0a7424 */ /* 0x000fc800078e00ff */
        /* <DEDUP_REMOVED lines=11> */
[----:B------:R-:W-:Y:S01]  /*10420*/  MOV R22, R20 ;  /* 0x0000001400167202 */ /* 0x000fe20000000f00 */
[----:B------:R-:W-:Y:S09]  /*10430*/  @!P0 BRA `(.L_x_263) ;  /* 0x0000000000348947 */ /* 0x000ff20003800000 */
        /* <DEDUP_REMOVED lines=13> */
.L_x_263:
        /* <DEDUP_REMOVED lines=12> */
[----:B------:R-:W-:Y:S02]  /*105d0*/  MOV R45, R63 ;  /* 0x0000003f002d7202 */ /* 0x000fe40000000f00 */
[----:B------:R-:W-:-:S07]  /*105e0*/  MOV R6, 0x10600 ;  /* 0x0001060000067802 */ /* 0x000fce0000000f00 */
[----:B------:R-:W-:Y:S05]  /*105f0*/  CALL.REL.NOINC `($__internal_1_$__cuda_sm20_div_rn_f64_full) ;  /* 0x000001a000487944 */ /* 0x000fea0003c00000 */
.L_x_265:
[----:B------:R-:W-:Y:S05]  /*10600*/  BSYNC.RECONVERGENT B2 ;  /* 0x0000000000027941 */ /* 0x000fea0003800200 */
.L_x_264:
[----:B------:R-:W-:Y:S01]  /*10610*/  VIADD R16, R16, 0x1 ;  /* 0x0000000110107836 */ /* 0x000fe20000000000 */
[----:B------:R-:W-:-:S04]  /*10620*/  DADD R64, R48, R64 ;  /* 0x0000000030407229 */ /* 0x000fc80000000040 */
[----:B------:R-:W-:-:S13]  /*10630*/  ISETP.NE.AND P0, PT, R16, R12, PT ;  /* 0x0000000c1000720c */ /* 0x000fda0003f05270 */
[----:B------:R-:W-:Y:S05]  /*10640*/  @!P0 BRA `(.L_x_266) ;  /* 0x00000030007c8947 */ /* 0x000fea0003800000 */
[----:B------:R-:W-:Y:S05]  /*10650*/  BRA `(.L_x_267) ;  /* 0xffffffe000887947 */ /* 0x000fea000383ffff */
.L_x_231:
[----:B------:R-:W-:Y:S01]  /*10660*/  LOP3.LUT R12, R5, 0x7ffffffc, RZ, 0xc0, !PT ;  /* 0x7ffffffc050c7812 */ /* 0x000fe200078ec0ff */
[----:B------:R-:W-:Y:S01]  /*10670*/  IMAD.MOV.U32 R16, RZ, RZ, RZ ;  /* 0x000000ffff107224 */ /* 0x000fe200078e00ff */
[----:B------:R-:W-:Y:S02]  /*10680*/  VIMNMX.U32 R13, PT, PT, R14, 0x1, !PT ;  /* 0x000000010e0d7848 */ /* 0x000fe40007fe0000 */
[----:B------:R-:W-:-:S07]  /*10690*/  CS2R R60, SRZ ;  /* 0x00000000003c7805 */ /* 0x000fce000001ff00 */
.L_x_299:
        /* <DEDUP_REMOVED lines=12> */
.L_x_285:
[----:B------:R-:W0:Y:S01]  /*10760*/  I2F.F64.U32 R18, R17 ;  /* 0x0000001100127312 */ /* 0x000e220000201800 */
[----:B------:R-:W-:Y:S01]  /*10770*/  HFMA2 R8, -RZ, RZ, 0, 5.9604644775390625e-08 ;  /* 0x00000001ff087431 */ /* 0x000fe200000001ff */
        /* <DEDUP_REMOVED lines=23> */
.L_x_270:
[----:B------:R-:W-:Y:S05]  /*108f0*/  BSYNC.RECONVERGENT B2 ;  /* 0x0000000000027941 */ /* 0x000fea0003800200 */
.L_x_269:
        /* <DEDUP_REMOVED lines=24> */
.L_x_272:
[----:B------:R-:W-:Y:S05]  /*10a80*/  BSYNC.RECONVERGENT B2 ;  /* 0x0000000000027941 */ /* 0x000fea0003800200 */
.L_x_271:
[----:B------:R-:W-:Y:S01]  /*10a90*/  IADD3 R18, PT, PT, R17, 0x1, RZ ;  /* 0x0000000111127810 */ /* 0x000fe20007ffe0ff */
[----:B------:R-:W-:Y:S01]  /*10aa0*/  IMAD.MOV.U32 R6, RZ, RZ, 0x1 ;  /* 0x00000001ff067424 */ /* 0x000fe200078e00ff */
[----:B------:R-:W-:Y:S01]  /*10ab0*/  FSEL R66, R66, R48, P1 ;  /* 0x0000003042427208 */ /* 0x000fe20000800000 */
[----:B------:R-:W-:Y:S01]  /*10ac0*/  BSSY.RECONVERGENT B2, `(.L_x_273) ;  /* 0x0000019000027945 */ /* 0x000fe20003800200 */
[----:B------:R-:W-:Y:S02]  /*10ad0*/  FSEL R67, R67, R49, P1 ;  /* 0x0000003143437208 */ /* 0x000fe40000800000 */
[----:B------:R-:W0:Y:S01]  /*10ae0*/  I2F.F64.U32 R18, R18 ;  /* 0x0000001200127312 */ /* 0x000e220000201800 */
[----:B------:R-:W-:-:S07]  /*10af0*/  ISETP.GE.U32.AND P1, PT, R17, R16, PT ;  /* 0x000000101100720c */ /* 0x000fce0003f26070 */
        /* <DEDUP_REMOVED lines=21> */
.L_x_274:
[----:B------:R-:W-:Y:S05]  /*10c50*/  BSYNC.RECONVERGENT B2 ;  /* 0x0000000000027941 */ /* 0x000fea0003800200 */
.L_x_273:
        /* <DEDUP_REMOVED lines=24> */
.L_x_276:
[----:B------:R-:W-:Y:S05]  /*10de0*/  BSYNC.RECONVERGENT B2 ;  /* 0x0000000000027941 */ /* 0x000fea0003800200 */
.L_x_275:
        /* <DEDUP_REMOVED lines=28> */
.L_x_278:
[----:B------:R-:W-:Y:S05]  /*10fb0*/  BSYNC.RECONVERGENT B2 ;  /* 0x0000000000027941 */ /* 0x000fea0003800200 */
.L_x_277:
        /* <DEDUP_REMOVED lines=24> */
.L_x_280:
[----:B------:R-:W-:Y:S05]  /*11140*/  BSYNC.RECONVERGENT B2 ;  /* 0x0000000000027941 */ /* 0x000fea0003800200 */
.L_x_279:
        /* <DEDUP_REMOVED lines=28> */
.L_x_282:
[----:B------:R-:W-:Y:S05]  /*11310*/  BSYNC.RECONVERGENT B2 ;  /* 0x0000000000027941 */ /* 0x000fea0003800200 */
.L_x_281:
        /* <DEDUP_REMOVED lines=24> */
.L_x_284:
[----:B------:R-:W-:Y:S05]  /*114a0*/  BSYNC.RECONVERGENT B2 ;  /* 0x0000000000027941 */ /* 0x000fea0003800200 */
.L_x_283:
[----:B------:R-:W-:Y:S01]  /*114b0*/  ISETP.NE.AND P0, PT, R19, R12, PT ;  /* 0x0000000c1300720c */ /* 0x000fe20003f05270 */
[----:B------:R-:W-:Y:S01]  /*114c0*/  VIADD R17, R17, 0x4 ;  /* 0x0000000411117836 */ /* 0x000fe20000000000 */
[----:B------:R-:W-:Y:S02]  /*114d0*/  FSEL R6, R66, R48, P1 ;  /* 0x0000003042067208 */ /* 0x000fe40000800000 */
[----:B------:R-:W-:-:S09]  /*114e0*/  FSEL R7, R67, R49, P1 ;  /* 0x0000003143077208 */ /* 0x000fd20000800000 */
[----:B------:R-:W-:Y:S05]  /*114f0*/  @P0 BRA `(.L_x_285) ;  /* 0xfffffff000980947 */ /* 0x000fea000383ffff */
.L_x_268:
[----:B------:R-:W-:-:S13]  /*11500*/  LOP3.LUT P6, RZ, R5, 0x2, RZ, 0xc0, !PT ;  /* 0x0000000205ff7812 */ /* 0x000fda00078cc0ff */
[----:B------:R-:W-:Y:S05]  /*11510*/  @!P6 BRA `(.L_x_286) ;  /* 0x0000000400ace947 */ /* 0x000fea0003800000 */
        /* <DEDUP_REMOVED lines=25> */
.L_x_288:
[----:B------:R-:W-:Y:S05]  /*116b0*/  BSYNC.RECONVERGENT B2 ;  /* 0x0000000000027941 */ /* 0x000fea0003800200 */
.L_x_287:
        /* <DEDUP_REMOVED lines=24> */
.L_x_290:
[----:B------:R-:W-:Y:S05]  /*11840*/  BSYNC.RECONVERGENT B2 ;  /* 0x0000000000027941 */ /* 0x000fea0003800200 */
.L_x_289:
[----:B------:R-:W-:Y:S01]  /*11850*/  VIADD R66, R17, 0x1 ;  /* 0x0000000111427836 */ /* 0x000fe20000000000 */
[----:B------:R-:W-:Y:S01]  /*11860*/  MOV R6, 0x1 ;  /* 0x0000000100067802 */ /* 0x000fe20000000f00 */
[----:B------:R-:W-:Y:S01]  /*11870*/  BSSY.RECONVERGENT B2, `(.L_x_291) ;  /* 0x000001a000027945 */ /* 0x000fe20003800200 */
[----:B------:R-:W-:Y:S02]  /*11880*/  FSEL R18, R18, R48, P1 ;  /* 0x0000003012127208 */ /* 0x000fe40000800000 */
[----:B------:R-:W-:Y:S01]  /*11890*/  FSEL R19, R19, R49, P1 ;  /* 0x0000003113137208 */ /* 0x000fe20000800000 */
        /* <DEDUP_REMOVED lines=23> */
.L_x_292:
[----:B------:R-:W-:Y:S05]  /*11a10*/  BSYNC.RECONVERGENT B2 ;  /* 0x0000000000027941 */ /* 0x000fea0003800200 */
.L_x_291:
        /* <DEDUP_REMOVED lines=24> */
.L_x_294:
[----:B------:R-:W-:Y:S05]  /*11ba0*/  BSYNC.RECONVERGENT B2 ;  /* 0x0000000000027941 */ /* 0x000fea0003800200 */
.L_x_293:
[----:B------:R-:W-:Y:S02]  /*11bb0*/  FSEL R6, R48, R18, !P1 ;  /* 0x0000001230067208 */ /* 0x000fe40004800000 */
[----:B------:R-:W-:-:S07]  /*11bc0*/  FSEL R7, R49, R19, !P1 ;  /* 0x0000001331077208 */ /* 0x000fce0004800000 */
.L_x_286:
[----:B------:R-:W-:Y:S01]  /*11bd0*/  MOV R8, 0x652b82fe ;  /* 0x652b82fe00087802 */ /* 0x000fe20000000f00 */
[----:B------:R-:W-:Y:S01]  /*11be0*/  IMAD.MOV.U32 R9, RZ, RZ, 0x3ff71547 ;  /* 0x3ff71547ff097424 */ /* 0x000fe200078e00ff */
[----:B------:R-:W-:Y:S01]  /*11bf0*/  UMOV UR10, 0xfefa39ef ;  /* 0xfefa39ef000a7882 */ /* 0x000fe20000000000 */
[----:B------:R-:W-:Y:S01]  /*11c00*/  IMAD.MOV.U32 R10, RZ, RZ, 0x652b82fe ;  /* 0x652b82feff0a7424 */ /* 0x000fe200078e00ff */
[----:B------:R-:W-:Y:S01]  /*11c10*/  UMOV UR11, 0x3fe62e42 ;  /* 0x3fe62e42000b7882 */ /* 0x000fe20000000000 */
[----:B------:R-:W-:Y:S01]  /*11c20*/  IMAD.MOV.U32 R11, RZ, RZ, 0x3ff71547 ;  /* 0x3ff71547ff0b7424 */ /* 0x000fe200078e00ff */
[----:B------:R-:W-:Y:S01]  /*11c30*/  MOV R43, 0x3e928af3 ;  /* 0x3e928af3002b7802 */ /* 0x000fe20000000f00 */
[----:B------:R-:W-:Y:S01]  /*11c40*/  DFMA R8, R62, R8, 6.75539944105574400000e+15 ;  /* 0x433800003e08742b */ /* 0x000fe20000000008 */
[----:B------:R-:W-:Y:S01]  /*11c50*/  IMAD.MOV.U32 R42, RZ, RZ, -0x35dec16 ;  /* 0xfca213eaff2a7424 */ /* 0x000fe200078e00ff */
[----:B------:R-:W-:Y:S01]  /*11c60*/  FSETP.GEU.AND P0, PT, |R63|, 4.1917929649353027344, PT ;  /* 0x4086232b3f00780b */ /* 0x000fe20003f0e200 */
[----:B------:R-:W-:-:S02]  /*11c70*/  DADD R44, -RZ, -R62 ;  /* 0x00000000ff2c7229 */ /* 0x000fc4000000093e */
[----:B------:R-:W-:-:S03]  /*11c80*/  DFMA R10, R62, -R10, 6.75539944105574400000e+15 ;  /* 0x433800003e0a742b */ /* 0x000fc6000000080a */
[----:B------:R-:W-:-:S05]  /*11c90*/  DADD R48, R8, -6.75539944105574400000e+15 ;  /* 0xc338000008307429 */ /* 0x000fca0000000000 */
[----:B------:R-:W-:Y:S01]  /*11ca0*/  DADD R20, R10, -6.75539944105574400000e+15 ;  /* 0xc33800000a147429 */ /* 0x000fe20000000000 */
[----:B------:R-:W-:Y:S02]  /*11cb0*/  FSETP.GEU.AND P2, PT, |R45|, 4.1917929649353027344, PT ;  /* 0x4086232b2d00780b */ /* 0x000fe40003f4e200 */
[----:B------:R-:W-:-:S05]  /*11cc0*/  DFMA R18, R48, -UR10, R62 ;  /* 0x8000000a30127c2b */ /* 0x000fca000800003e */
[----:B------:R-:W-:Y:S01]  /*11cd0*/  DFMA R22, R20, -UR10, -R62 ;  /* 0x8000000a14167c2b */ /* 0x000fe2000800083e */
[----:B------:R-:W-:Y:S01]  /*11ce0*/  UMOV UR10, 0x3b39803f ;  /* 0x3b39803f000a7882 */ /* 0x000fe20000000000 */
[----:B------:R-:W-:Y:S02]  /*11cf0*/  UMOV UR11, 0x3c7abc9e ;  /* 0x3c7abc9e000b7882 */ /* 0x000fe40000000000 */
[----:B------:R-:W-:-:S04]  /*11d00*/  DFMA R48, R48, -UR10, R18 ;  /* 0x8000000a30307c2b */ /* 0x000fc80008000012 */
[----:B------:R-:W-:Y:S01]  /*11d10*/  DFMA R18, R20, -UR10, R22 ;  /* 0x8000000a14127c2b */ /* 0x000fe20008000016 */
[----:B------:R-:W-:Y:S01]  /*11d20*/  UMOV UR10, 0x69ce2bdf ;  /* 0x69ce2bdf000a7882 */ /* 0x000fe20000000000 */
[----:B------:R-:W-:Y:S02]  /*11d30*/  UMOV UR11, 0x3e5ade15 ;  /* 0x3e5ade15000b7882 */ /* 0x000fe40000000000 */
[----:B------:R-:W-:-:S04]  /*11d40*/  DFMA R20, R48, UR10, R42 ;  /* 0x0000000a30147c2b */ /* 0x000fc8000800002a */
[----:B------:R-:W-:Y:S01]  /*11d50*/  DFMA R22, R18, UR10, R42 ;  /* 0x0000000a12167c2b */ /* 0x000fe2000800002a */
[----:B------:R-:W-:Y:S01]  /*11d60*/  UMOV UR10, 0x62401315 ;  /* 0x62401315000a7882 */ /* 0x000fe20000000000 */
[----:B------:R-:W-:Y:S02]  /*11d70*/  UMOV UR11, 0x3ec71dee ;  /* 0x3ec71dee000b7882 */ /* 0x000fe40000000000 */
[----:B------:R-:W-:-:S04]  /*11d80*/  DFMA R20, R48, R20, UR10 ;  /* 0x0000000a30147e2b */ /* 0x000fc80008000014 */
[----:B------:R-:W-:Y:S01]  /*11d90*/  DFMA R22, R18, R22, UR10 ;  /* 0x0000000a12167e2b */ /* 0x000fe20008000016 */
        /* <DEDUP_REMOVED lines=14> */
[----:B------:R-:W-:Y:S02]  /*11e80*/  DFMA R22, R48, R20, UR10 ;  /* 0x0000000a30167e2b */ /* 0x000fe40008000014 */
[----:B------:R-:W0:Y:S01]  /*11e90*/  MUFU.RCP64H R21, R65 ;  /* 0x0000004100157308 */ /* 0x000e220000001800 */
[----:B------:R-:W-:Y:S01]  /*11ea0*/  IMAD.MOV.U32 R20, RZ, RZ, 0x1 ;  /* 0x00000001ff147424 */ /* 0x000fe200078e00ff */
[----:B------:R-:W-:Y:S01]  /*11eb0*/  DFMA R42, R18, R42, UR10 ;  /* 0x0000000a122a7e2b */ /* 0x000fe2000800002a */
[----:B------:R-:W-:Y:S01]  /*11ec0*/  UMOV UR10, 0x555502a1 ;  /* 0x555502a1000a7882 */ /* 0x000fe20000000000 */
[----:B------:R-:W-:-:S02]  /*11ed0*/  UMOV UR11, 0x3fa55555 ;  /* 0x3fa55555000b7882 */ /* 0x000fc40000000000 */
[----:B------:R-:W-:-:S04]  /*11ee0*/  DFMA R22, R48, R22, UR10 ;  /* 0x0000000a30167e2b */ /* 0x000fc80008000016 */
[----:B------:R-:W-:Y:S01]  /*11ef0*/  DFMA R46, R18, R42, UR10 ;  /* 0x0000000a122e7e2b */ /* 0x000fe2000800002a */
[----:B------:R-:W-:Y:S01]  /*11f00*/  UMOV UR10, 0x55555511 ;  /* 0x55555511000a7882 */ /* 0x000fe20000000000 */
[----:B------:R-:W-:Y:S02]  /*11f10*/  UMOV UR11, 0x3fc55555 ;  /* 0x3fc55555000b7882 */ /* 0x000fe40000000000 */
[----:B------:R-:W-:Y:S02]  /*11f20*/  DFMA R42, R48, R22, UR10 ;  /* 0x0000000a302a7e2b */ /* 0x000fe40008000016 */
[----:B0-----:R-:W-:Y:S02]  /*11f30*/  DFMA R22, -R64, R20, 1 ;  /* 0x3ff000004016742b */ /* 0x001fe40000000114 */
[----:B------:R-:W-:Y:S01]  /*11f40*/  DFMA R46, R18, R46, UR10 ;  /* 0x0000000a122e7e2b */ /* 0x000fe2000800002e */
[----:B------:R-:W-:Y:S01]  /*11f50*/  UMOV UR10, 0xb ;  /* 0x0000000b000a7882 */ /* 0x000fe20000000000 */
[----:B------:R-:W-:-:S02]  /*11f60*/  UMOV UR11, 0x3fe00000 ;  /* 0x3fe00000000b7882 */ /* 0x000fc40000000000 */
[----:B------:R-:W-:Y:S02]  /*11f70*/  DFMA R42, R48, R42, UR10 ;  /* 0x0000000a302a7e2b */ /* 0x000fe4000800002a */
[----:B------:R-:W-:Y:S02]  /*11f80*/  DFMA R22, R22, R22, R22 ;  /* 0x000000161616722b */ /* 0x000fe40000000016 */
[----:B------:R-:W-:-:S04]  /*11f90*/  DFMA R46, R18, R46, UR10 ;  /* 0x0000000a122e7e2b */ /* 0x000fc8000800002e */
[----:B------:R-:W-:Y:S02]  /*11fa0*/  DFMA R42, R48, R42, 1 ;  /* 0x3ff00000302a742b */ /* 0x000fe4000000002a */
[----:B------:R-:W-:Y:S02]  /*11fb0*/  DFMA R22, R20, R22, R20 ;  /* 0x000000161416722b */ /* 0x000fe40000000014 */
[----:B------:R-:W-:-:S04]  /*11fc0*/  DFMA R46, R18, R46, 1 ;  /* 0x3ff00000122e742b */ /* 0x000fc8000000002e */
[----:B------:R-:W-:-:S04]  /*11fd0*/  DFMA R42, R48, R42, 1 ;  /* 0x3ff00000302a742b */ /* 0x000fc8000000002a */
[----:B------:R-:W-:Y:S02]  /*11fe0*/  DFMA R46, R18, R46, 1 ;  /* 0x3ff00000122e742b */ /* 0x000fe4000000002e */
[----:B------:R-:W-:-:S04]  /*11ff0*/  DFMA R18, -R64, R22, 1 ;  /* 0x3ff000004012742b */ /* 0x000fc80000000116 */
[----:B------:R-:W-:Y:S02]  /*12000*/  IMAD R21, R8, 0x100000, R43 ;  /* 0x0010000008157824 */ /* 0x000fe400078e022b */
[----:B------:R-:W-:Y:S02]  /*12010*/  IMAD.MOV.U32 R20, RZ, RZ, R42 ;  /* 0x000000ffff147224 */ /* 0x000fe400078e002a */
[----:B------:R-:W-:Y:S01]  /*12020*/  IMAD R15, R10, 0x100000, R47 ;  /* 0x001000000a0f7824 */ /* 0x000fe200078e022f */
        /* <DEDUP_REMOVED lines=9> */
[----:B------:R-:W-:-:S04]  /*120c0*/  SHF.R.S32.HI R9, RZ, 0x1, R9 ;  /* 0x00000001ff097819 */ /* 0x000fc80000011409 */
[----:B------:R-:W-:Y:S01]  /*120d0*/  IADD3 R8, PT, PT, R8, -R9, RZ ;  /* 0x8000000908087210 */ /* 0x000fe20007ffe0ff */
[----:B------:R-:W-:-:S03]  /*120e0*/  IMAD R43, R9, 0x100000, R43 ;  /* 0x00100000092b7824 */ /* 0x000fc600078e022b */
[----:B------:R-:W-:-:S06]  /*120f0*/  LEA R21, R8, 0x3ff00000, 0x14 ;  /* 0x3ff0000008157811 */ /* 0x000fcc00078ea0ff */
[----:B------:R-:W-:-:S11]  /*12100*/  DMUL R20, R42, R20 ;  /* 0x000000142a147228 */ /* 0x000fd60000000000 */
.L_x_295:
[----:B------:R-:W-:Y:S02]  /*12110*/  IMAD.MOV.U32 R8, RZ, RZ, R46 ;  /* 0x000000ffff087224 */ /* 0x000fe400078e002e */
        /* <DEDUP_REMOVED lines=9> */
[----:B------:R-:W-:-:S04]  /*121b0*/  SHF.R.S32.HI R9, RZ, 0x1, R8 ;  /* 0x00000001ff097819 */ /* 0x000fc80000011408 */
[----:B------:R-:W-:Y:S01]  /*121c0*/  IADD3 R8, PT, PT, R10, -R9, RZ ;  /* 0x800000090a087210 */ /* 0x000fe20007ffe0ff */
[----:B------:R-:W-:-:S03]  /*121d0*/  IMAD R47, R9, 0x100000, R47 ;  /* 0x00100000092f7824 */ /* 0x000fc600078e022f */
[----:B------:R-:W-:Y:S01]  /*121e0*/  LEA R9, R8, 0x3ff00000, 0x14 ;  /* 0x3ff0000008097811 */ /* 0x000fe200078ea0ff */
[----:B------:R-:W-:-:S06]  /*121f0*/  IMAD.MOV.U32 R8, RZ, RZ, RZ ;  /* 0x000000ffff087224 */ /* 0x000fcc00078e00ff */
[----:B------:R-:W-:-:S11]  /*12200*/  DMUL R8, R46, R8 ;  /* 0x000000082e087228 */ /* 0x000fd60000000000 */
.L_x_296:
        /* <DEDUP_REMOVED lines=14> */
[----:B------:R-:W-:Y:S05]  /*122f0*/  CALL.REL.NOINC `($__internal_1_$__cuda_sm20_div_rn_f64_full) ;  /* 0x0000018400087944 */ /* 0x000fea0003c00000 */
.L_x_298:
[----:B------:R-:W-:Y:S05]  /*12300*/  BSYNC.RECONVERGENT B2 ;  /* 0x0000000000027941 */ /* 0x000fea0003800200 */
.L_x_297:
[----:B------:R-:W-:Y:S01]  /*12310*/  IADD3 R16, PT, PT, R16, 0x1, RZ ;  /* 0x0000000110107810 */ /* 0x000fe20007ffe0ff */
[----:B------:R-:W-:-:S03]  /*12320*/  DADD R60, R48, R60 ;  /* 0x00000000303c7229 */ /* 0x000fc6000000003c */
[----:B------:R-:W-:-:S13]  /*12330*/  ISETP.NE.AND P0, PT, R16, R13, PT ;  /* 0x0000000d1000720c */ /* 0x000fda0003f05270 */
[----:B------:R-:W-:Y:S05]  /*12340*/  @P0 BRA `(.L_x_299) ;  /* 0xffffffe000d40947 */ /* 0x000fea000383ffff */
[----:B------:R-:W-:Y:S02]  /*12350*/  IMAD.IADD R2, R5, 0x1, -R14 ;  /* 0x0000000105027824 */ /* 0x000fe400078e0a0e */
[----:B------:R-:W-:Y:S02]  /*12360*/  IMAD.MOV.U32 R15, RZ, RZ, 0x1 ;  /* 0x00000001ff0f7424 */ /* 0x000fe400078e00ff */
[----:B------:R-:W-:Y:S02]  /*12370*/  IMAD.MOV.U32 R64, RZ, RZ, 0x0 ;  /* 0x00000000ff407424 */ /* 0x000fe400078e00ff */
[----:B------:R-:W-:Y:S01]  /*12380*/  IMAD.MOV.U32 R65, RZ, RZ, 0x3ff00000 ;  /* 0x3ff00000ff417424 */ /* 0x000fe200078e00ff */
[----:B------:R-:W-:Y:S06]  /*12390*/  @!P5 BRA `(.L_x_300) ;  /* 0x0000000c0074d947 */ /* 0x000fec0003800000 */
[----:B------:R-:W-:Y:S01]  /*123a0*/  MOV R15, 0x1 ;  /* 0x00000001000f7802 */ /* 0x000fe20000000f00 */
[----:B------:R-:W-:Y:S02]  /*123b0*/  IMAD.MOV.U32 R64, RZ, RZ, 0x0 ;  /* 0x00000000ff407424 */ /* 0x000fe400078e00ff */
[----:B------:R-:W-:-:S07]  /*123c0*/  IMAD.MOV.U32 R65, RZ, RZ, 0x3ff00000 ;  /* 0x3ff00000ff417424 */ /* 0x000fce00078e00ff */
.L_x_317:
        /* <DEDUP_REMOVED lines=25> */
.L_x_302:
[----:B------:R-:W-:Y:S05]  /*12560*/  BSYNC.RECONVERGENT B2 ;  /* 0x0000000000027941 */ /* 0x000fea0003800200 */
.L_x_301:
        /* <DEDUP_REMOVED lines=24> */
.L_x_304:
[----:B------:R-:W-:Y:S05]  /*126f0*/  BSYNC.RECONVERGENT B2 ;  /* 0x0000000000027941 */ /* 0x000fea0003800200 */
.L_x_303:
        /* <DEDUP_REMOVED lines=28> */
.L_x_306:
[----:B------:R-:W-:Y:S05]  /*128c0*/  BSYNC.RECONVERGENT B2 ;  /* 0x0000000000027941 */ /* 0x000fea0003800200 */
.L_x_305:
        /* <DEDUP_REMOVED lines=24> */
.L_x_308:
[----:B------:R-:W-:Y:S05]  /*12a50*/  BSYNC.RECONVERGENT B2 ;  /* 0x0000000000027941 */ /* 0x000fea0003800200 */
.L_x_307:
[----:B------:R-:W-:Y:S01]  /*12a60*/  VIADD R13, R15, 0x2 ;  /* 0x000000020f0d7836 */ /* 0x000fe20000000000 */
[----:B------:R-:W-:Y:S01]  /*12a70*/  MOV R6, 0x1 ;  /* 0x0000000100067802 */ /* 0x000fe20000000f00 */
[----:B------:R-:W-:Y:S01]  /*12a80*/  BSSY.RECONVERGENT B2, `(.L_x_309) ;  /* 0x000001a000027945 */ /* 0x000fe20003800200 */
[----:B------:R-:W-:Y:S01]  /*12a90*/  FSEL R16, R48, R16, !P1 ;  /* 0x0000001030107208 */ /* 0x000fe20004800000 */
        /* <DEDUP_REMOVED lines=24> */
.L_x_310:
[----:B------:R-:W-:Y:S05]  /*12c20*/  BSYNC.RECONVERGENT B2 ;  /* 0x0000000000027941 */ /* 0x000fea0003800200 */
.L_x_309:
        /* <DEDUP_REMOVED lines=24> */
.L_x_312:
[----:B------:R-:W-:Y:S05]  /*12db0*/  BSYNC.RECONVERGENT B2 ;  /* 0x0000000000027941 */ /* 0x000fea0003800200 */
.L_x_311:
[----:B------:R-:W-:Y:S01]  /*12dc0*/  IADD3 R13, PT, PT, R15, 0x3, RZ ;  /* 0x000000030f0d7810 */ /* 0x000fe20007ffe0ff */
[----:B------:R-:W-:Y:S01]  /*12dd0*/  IMAD.MOV.U32 R6, RZ, RZ, 0x1 ;  /* 0x00000001ff067424 */ /* 0x000fe200078e00ff */
[----:B------:R-:W-:Y:S01]  /*12de0*/  FSEL R16, R16, R48, P1 ;  /* 0x0000003010107208 */ /* 0x000fe20000800000 */
[----:B------:R-:W-:Y:S01]  /*12df0*/  BSSY.RECONVERGENT B2, `(.L_x_313) ;  /* 0x0000019000027945 */ /* 0x000fe20003800200 */
[----:B------:R-:W0:Y:S01]  /*12e00*/  I2F.F64.U32 R18, R13 ;  /* 0x0000000d00127312 */ /* 0x000e220000201800 */
[----:B------:R-:W-:Y:S02]  /*12e10*/  FSEL R17, R17, R49, P1 ;  /* 0x0000003111117208 */ /* 0x000fe40000800000 */
        /* <DEDUP_REMOVED lines=22> */
.L_x_314:
[----:B------:R-:W-:Y:S05]  /*12f80*/  BSYNC.RECONVERGENT B2 ;  /* 0x0000000000027941 */ /* 0x000fea0003800200 */
.L_x_313:
        /* <DEDUP_REMOVED lines=24> */
.L_x_316:
[----:B------:R-:W-:Y:S05]  /*13110*/  BSYNC.RECONVERGENT B2 ;  /* 0x0000000000027941 */ /* 0x000fea0003800200 */
.L_x_315:
[----:B------:R-:W-:Y:S01]  /*13120*/  ISETP.NE.AND P0, PT, R13, R12, PT ;  /* 0x0000000c0d00720c */ /* 0x000fe20003f05270 */
[----:B------:R-:W-:Y:S01]  /*13130*/  VIADD R15, R15, 0x4 ;  /* 0x000000040f0f7836 */ /* 0x000fe20000000000 */
[----:B------:R-:W-:Y:S02]  /*13140*/  FSEL R64, R16, R48, P1 ;  /* 0x0000003010407208 */ /* 0x000fe40000800000 */
[----:B------:R-:W-:-:S09]  /*13150*/  FSEL R65, R17, R49, P1 ;  /* 0x0000003111417208 */ /* 0x000fd20000800000 */
[----:B------:R-:W-:Y:S05]  /*13160*/  @P0 BRA `(.L_x_317) ;  /* 0xfffffff000980947 */ /* 0x000fea000383ffff */
.L_x_300:
        /* <DEDUP_REMOVED lines=26> */
.L_x_320:
[----:B------:R-:W-:Y:S05]  /*13310*/  BSYNC.RECONVERGENT B2 ;  /* 0x0000000000027941 */ /* 0x000fea0003800200 */
.L_x_319:
        /* <DEDUP_REMOVED lines=24> */
.L_x_322:
[----:B------:R-:W-:Y:S05]  /*134a0*/  BSYNC.RECONVERGENT B2 ;  /* 0x0000000000027941 */ /* 0x000fea0003800200 */
.L_x_321:
        /* <DEDUP_REMOVED lines=28> */
.L_x_324:
[----:B------:R-:W-:Y:S05]  /*13670*/  BSYNC.RECONVERGENT B2 ;  /* 0x0000000000027941 */ /* 0x000fea0003800200 */
.L_x_323:
        /* <DEDUP_REMOVED lines=24> */
.L_x_326:
[----:B------:R-:W-:Y:S05]  /*13800*/  BSYNC.RECONVERGENT B2 ;  /* 0x0000000000027941 */ /* 0x000fea0003800200 */
.L_x_325:
[----:B------:R-:W-:Y:S02]  /*13810*/  FSEL R64, R48, R12, !P1 ;  /* 0x0000000c30407208 */ /* 0x000fe40004800000 */
[----:B------:R-:W-:-:S07]  /*13820*/  FSEL R65, R49, R13, !P1 ;  /* 0x0000000d31417208 */ /* 0x000fce0004800000 */
.L_x_318:
[----:B------:R-:W-:-:S11]  /*13830*/  DFMA R64, R64, 5, R60 ;  /* 0x401400004040782b */ /* 0x000fd6000000003c */
.L_x_266:
        /* <DEDUP_REMOVED lines=21> */
.L_x_328:
[----:B------:R-:W-:Y:S05]  /*13990*/  BSYNC.RECONVERGENT B2 ;  /* 0x0000000000027941 */ /* 0x000fea0003800200 */
.L_x_327:
[----:B------:R-:W-:Y:S01]  /*139a0*/  VIADD R12, R5, 0x2 ;  /* 0x00000002050c7836 */ /* 0x000fe20000000000 */
[----:B------:R-:W-:-:S04]  /*139b0*/  DMUL R48, R48, R56 ;  /* 0x0000003830307228 */ /* 0x000fc80000000000 */
[----:B------:R-:W-:-:S04]  /*139c0*/  ISETP.NE.AND P0, PT, R12, 0xc, PT ;  /* 0x0000000c0c00780c */ /* 0x000fc80003f05270 */
[----:B------:R-:W-:-:S09]  /*139d0*/  DFMA R40, R48, R64, R40 ;  /* 0x000000403028722b */ /* 0x000fd20000000028 */
[----:B------:R-:W-:Y:S05]  /*139e0*/  @!P0 BRA `(.L_x_222) ;  /* 0x0000002000088947 */ /* 0x000fea0003800000 */
[----:B------:R-:W-:Y:S01]  /*139f0*/  DADD R56, -RZ, -R56 ;  /* 0x00000000ff387229 */ /* 0x000fe20000000938 */
[----:B------:R-:W-:Y:S01]  /*13a00*/  VIADD R5, R5, 0x1 ;  /* 0x0000000105057836 */ /* 0x000fe20000000000 */
[----:B------:R-:W-:Y:S01]  /*13a10*/  MOV R2, R0 ;  /* 0x0000000000027202 */ /* 0x000fe20000000f00 */
[----:B------:R-:W-:Y:S08]  /*13a20*/  BRA `(.L_x_329) ;  /* 0xffffffac00607947 */ /* 0x000ff0000383ffff */
.L_x_223:
[----:B------:R-:W-:Y:S01]  /*13a30*/  ISETP.GT.AND P0, PT, R19, 0xfffff, PT ;  /* 0x000fffff1300780c */ /* 0x000fe20003f04270 */
[----:B------:R-:W-:Y:S01]  /*13a40*/  IMAD.MOV.U32 R12, RZ, RZ, R18 ;  /* 0x000000ffff0c7224 */ /* 0x000fe200078e0012 */
[----:B------:R-:W-:Y:S01]  /*13a50*/  UMOV UR10, 0x54442d18 ;  /* 0x54442d18000a7882 */ /* 0x000fe20000000000 */
[--C-:B------:R-:W-:Y:S01]  /*13a60*/  IMAD.MOV.U32 R13, RZ, RZ, R19.reuse ;  /* 0x000000ffff0d7224 */ /* 0x100fe200078e0013 */
[----:B------:R-:W-:Y:S01]  /*13a70*/  UMOV UR11, 0x3fe921fb ;  /* 0x3fe921fb000b7882 */ /* 0x000fe20000000000 */
[----:B------:R-:W-:Y:S01]  /*13a80*/  IMAD.MOV.U32 R0, RZ, RZ, R19 ;  /* 0x000000ffff007224 */ /* 0x000fe200078e0013 */
[C---:B------:R-:W-:Y:S01]  /*13a90*/  DADD R6, -R52.reuse, UR10 ;  /* 0x0000000a34067e29 */ /* 0x040fe20008000100 */
[----:B------:R-:W-:Y:S01]  /*13aa0*/  BSSY.RECONVERGENT B0, `(.L_x_330) ;  /* 0x0000059000007945 */ /* 0x000fe20003800200 */
[C---:B------:R-:W-:Y:S01]  /*13ab0*/  DMUL R8, R52.reuse, UR10 ;  /* 0x0000000a34087c28 */ /* 0x040fe20008000000 */
[----:B------:R-:W-:Y:S01]  /*13ac0*/  UMOV UR10, 0xc97ca310 ;  /* 0xc97ca310000a7882 */ /* 0x000fe20000000000 */
[----:B------:R-:W-:Y:S01]  /*13ad0*/  UMOV UR11, 0x3fcacc13 ;  /* 0x3fcacc13000b7882 */ /* 0x000fe20000000000 */
[----:B------:R-:W-:Y:S01]  /*13ae0*/  DMUL R46, R52, R52 ;  /* 0x00000034342e7228 */ /* 0x000fe20000000000 */
[----:B------:R-:W-:Y:S01]  /*13af0*/  IMAD.MOV.U32 R5, RZ, RZ, -0x3ff ;  /* 0xfffffc01ff057424 */ /* 0x000fe200078e00ff */
[----:B------:R-:W-:Y:S01]  /*13b00*/  @!P0 DMUL R12, R18, 1.80143985094819840000e+16 ;  /* 0x43500000120c8828 */ /* 0x000fe20000000000 */
[----:B------:R-:W-:Y:S01]  /*13b10*/  @!P0 IMAD.MOV.U32 R5, RZ, RZ, -0x435 ;  /* 0xfffffbcbff058424 */ /* 0x000fe200078e00ff */
[----:B------:R-:W-:-:S02]  /*13b20*/  DMUL R10, R52, -UR10 ;  /* 0x8000000a340a7c28 */ /* 0x000fc40008000000 */
[C---:B------:R-:W-:Y:S02]  /*13b30*/  DFMA R6, R52.reuse, R8, R6 ;  /* 0x000000083406722b */ /* 0x040fe40000000006 */
[----:B------:R-:W-:-:S04]  /*13b40*/  DMUL R46, R52, R46 ;  /* 0x0000002e342e7228 */ /* 0x000fc80000000000 */
[----:B------:R-:W-:Y:S01]  /*13b50*/  @!P0 IMAD.MOV.U32 R0, RZ, RZ, R13 ;  /* 0x000000ffff008224 */ /* 0x000fe200078e000d */
[----:B------:R-:W-:-:S04]  /*13b60*/  DMUL R10, R52, R10 ;  /* 0x0000000a340a7228 */ /* 0x000fc80000000000 */
[----:B------:R-:W-:-:S04]  /*13b70*/  IADD3 R2, PT, PT, R0, -0x1, RZ ;  /* 0xffffffff00027810 */ /* 0x000fc80007ffe0ff */
[----:B------:R-:W-:Y:S01]  /*13b80*/  ISETP.GT.U32.AND P1, PT, R2, 0x7feffffe, PT ;  /* 0x7feffffe0200780c */ /* 0x000fe20003f24070 */
[----:B------:R-:W-:Y:S01]  /*13b90*/  DFMA R40, R52, R10, R6 ;  /* 0x0000000a3428722b */ /* 0x000fe20000000006 */
[----:B------:R-:W-:Y:S02]  /*13ba0*/  IMAD.MOV.U32 R6, RZ, RZ, R18 ;  /* 0x000000ffff067224 */ /* 0x000fe400078e0012 */
[----:B------:R-:W-:-:S09]  /*13bb0*/  @!P0 IMAD.MOV.U32 R6, RZ, RZ, R12 ;  /* 0x000000ffff068224 */ /* 0x000fd200078e000c */
[----:B------:R-:W-:Y:S05]  /*13bc0*/  @P1 BRA `(.L_x_331) ;  /* 0x0000000400001947 */ /* 0x000fea0003800000 */
[----:B------:R-:W-:Y:S01]  /*13bd0*/  LOP3.LUT R2, R0, 0xfffff, RZ, 0xc0, !PT ;  /* 0x000fffff00027812 */ /* 0x000fe200078ec0ff */
[----:B------:R-:W-:Y:S01]  /*13be0*/  IMAD.MOV.U32 R8, RZ, RZ, RZ ;  /* 0x000000ffff087224 */ /* 0x000fe200078e00ff */
[----:B------:R-:W-:Y:S01]  /*13bf0*/  UMOV UR10, 0x3ae80f1e ;  /* 0x3ae80f1e000a7882 */ /* 0x000fe20000000000 */
[----:B------:R-:W-:Y:S01]  /*13c00*/  IMAD.MOV.U32 R16, RZ, RZ, -0x748574fc ;  /* 0x8b7a8b04ff107424 */ /* 0x000fe200078e00ff */
[----:B------:R-:W-:Y:S01]  /*13c10*/  LOP3.LUT R7, R2, 0x3ff00000, RZ, 0xfc, !PT ;  /* 0x3ff0000002077812 */ /* 0x000fe200078efcff */
[----:B------:R-:W-:Y:S01]  /*13c20*/  IMAD.MOV.U32 R17, RZ, RZ, 0x3ed0ee25 ;  /* 0x3ed0ee25ff117424 */ /* 0x000fe200078e00ff */
[----:B------:R-:W-:Y:S01]  /*13c30*/  UMOV UR11, 0x3eb1380b ;  /* 0x3eb1380b000b7882 */ /* 0x000fe20000000000 */
[----:B------:R-:W-:Y:S01]  /*13c40*/  LEA.HI R5, R0, R5, RZ, 0xc ;  /* 0x0000000500057211 */ /* 0x000fe200078f60ff */
[----:B------:R-:W-:Y:S01]  /*13c50*/  IMAD.MOV.U32 R21, RZ, RZ, 0x43300000 ;  /* 0x43300000ff157424 */ /* 0x000fe200078e00ff */
[----:B------:R-:W-:Y:S01]  /*13c60*/  ISETP.GE.U32.AND P0, PT, R7, 0x3ff6a09f, PT ;  /* 0x3ff6a09f0700780c */ /* 0x000fe20003f06070 */
[----:B------:R-:W-:Y:S01]  /*13c70*/  UMOV UR12, 0x80000000 ;  /* 0x80000000000c7882 */ /* 0x000fe20000000000 */
[----:B------:R-:W-:-:S11]  /*13c80*/  UMOV UR13, 0x43300000 ;  /* 0x43300000000d7882 */ /* 0x000fd60000000000 */
[----:B------:R-:W-:Y:S02]  /*13c90*/  @P0 IADD3 R9, PT, PT, R7, -0x100000, RZ ;  /* 0xfff0000007090810 */ /* 0x000fe40007ffe0ff */
[----:B------:R-:W-:-:S03]  /*13ca0*/  @P0 IADD3 R5, PT, PT, R5, 0x1, RZ ;  /* 0x0000000105050810 */ /* 0x000fc60007ffe0ff */
[----:B------:R-:W-:Y:S01]  /*13cb0*/  @P0 IMAD.MOV.U32 R7, RZ, RZ, R9 ;  /* 0x000000ffff070224 */ /* 0x000fe200078e0009 */
[----:B------:R-:W-:-:S05]  /*13cc0*/  LOP3.LUT R20, R5, 0x80000000, RZ, 0x3c, !PT ;  /* 0x8000000005147812 */ /* 0x000fca00078e3cff */
        /* <DEDUP_REMOVED lines=48> */
.L_x_331:
[----:B------:R-:W-:Y:S01]  /*13fd0*/  IMAD.MOV.U32 R6, RZ, RZ, 0x0 ;  /* 0x00000000ff067424 */ /* 0x000fe200078e00ff */
[----:B------:R-:W-:Y:S01]  /*13fe0*/  LOP3.LUT P0, RZ, R13, 0x7fffffff, RZ, 0xc0, !PT ;  /* 0x7fffffff0dff7812 */ /* 0x000fe2000780c0ff */
[----:B------:R-:W-:-:S06]  /*13ff0*/  IMAD.MOV.U32 R7, RZ, RZ, 0x7ff00000 ;  /* 0x7ff00000ff077424 */ /* 0x000fcc00078e00ff */
[----:B------:R-:W-:-:S10]  /*14000*/  DFMA R6, R12, R6, +INF ;  /* 0x7ff000000c06742b */ /* 0x000fd40000000006 */
[----:B------:R-:W-:Y:S02]  /*14010*/  FSEL R16, R6, RZ, P0 ;  /* 0x000000ff06107208 */ /* 0x000fe40000000000 */
[----:B------:R-:W-:-:S07]  /*14020*/  FSEL R17, R7, -QNAN , P0 ;  /* 0xfff0000007117808 */ /* 0x000fce0000000000 */
.L_x_332:
[----:B------:R-:W-:Y:S05]  /*14030*/  BSYNC.RECONVERGENT B0 ;  /* 0x0000000000007941 */ /* 0x000fea0003800200 */
.L_x_330:
[----:B------:R-:W0:Y:S01]  /*14040*/  MUFU.RCP64H R7, 6 ;  /* 0x4018000000077908 */ /* 0x000e220000001800 */
[----:B------:R-:W-:Y:S01]  /*14050*/  IMAD.MOV.U32 R8, RZ, RZ, 0x0 ;  /* 0x00000000ff087424 */ /* 0x000fe200078e00ff */
[----:B------:R-:W-:Y:S01]  /*14060*/  MOV R9, 0x40180000 ;  /* 0x4018000000097802 */ /* 0x000fe20000000f00 */
[----:B------:R-:W-:Y:S01]  /*14070*/  IMAD.MOV.U32 R6, RZ, RZ, 0x1 ;  /* 0x00000001ff067424 */ /* 0x000fe200078e00ff */
[----:B------:R-:W1:Y:S01]  /*14080*/  LDC R2, c[0x0][0x3bc] ;  /* 0x0000ef00ff027b82 */ /* 0x000e620000000800 */
[----:B------:R-:W-:Y:S01]  /*14090*/  FSETP.GEU.AND P2, PT, |R47|, 6.5827683646048100446e-37, PT ;  /* 0x036000002f00780b */ /* 0x000fe20003f4e200 */
[----:B------:R-:W-:Y:S03]  /*140a0*/  BSSY.RECONVERGENT B2, `(.L_x_333) ;  /* 0x0000011000027945 */ /* 0x000fe60003800200 */
[----:B0-----:R-:W-:-:S08]  /*140b0*/  DFMA R10, R6, -R8, 1 ;  /* 0x3ff00000060a742b */ /* 0x001fd00000000808 */
        /* <DEDUP_REMOVED lines=12> */
[----:B------:R-:W-:Y:S01]  /*14180*/  MOV R6, 0x141b0 ;  /* 0x000141b000067802 */ /* 0x000fe20000000f00 */
[----:B------:R-:W-:-:S07]  /*14190*/  IMAD.MOV.U32 R45, RZ, RZ, 0x40180000 ;  /* 0x40180000ff2d7424 */ /* 0x000fce00078e00ff */
[----:B------:R-:W-:Y:S05]  /*141a0*/  CALL.REL.NOINC `($__internal_1_$__cuda_sm20_div_rn_f64_full) ;  /* 0x00000164005c7944 */ /* 0x000fea0003c00000 */
.L_x_334:
[----:B------:R-:W-:Y:S05]  /*141b0*/  BSYNC.RECONVERGENT B2 ;  /* 0x0000000000027941 */ /* 0x000fea0003800200 */
.L_x_333:
[----:B------:R-:W-:Y:S01]  /*141c0*/  DFMA R40, R48, R16, R40 ;  /* 0x000000103028722b */ /* 0x000fe20000000028 */
[----:B------:R-:W-:Y:S10]  /*141d0*/  @!P1 BRA `(.L_x_222) ;  /* 0x00000018000c9947 */ /* 0x000ff40003800000 */
[----:B------:R-:W0:Y:S01]  /*141e0*/  LDCU UR10, c[0x0][0x3bc] ;  /* 0x00007780ff0a77ac */ /* 0x000e220008000800 */
[----:B------:R-:W-:Y:S01]  /*141f0*/  DMUL R16, R16, 8 ;  /* 0x4020000010107828 */ /* 0x000fe20000000000 */
[----:B------:R-:W-:Y:S01]  /*14200*/  IMAD.MOV.U32 R15, RZ, RZ, 0x1 ;  /* 0x00000001ff0f7424 */ /* 0x000fe200078e00ff */
[----:B------:R-:W-:Y:S01]  /*14210*/  MOV R54, 0x0 ;  /* 0x0000000000367802 */ /* 0x000fe20000000f00 */
[----:B------:R-:W-:Y:S01]  /*14220*/  IMAD.MOV.U32 R55, RZ, RZ, 0x3ff00000 ;  /* 0x3ff00000ff377424 */ /* 0x000fe200078e00ff */
[----:B------:R-:W-:Y:S01]  /*14230*/  CS2R R52, SRZ ;  /* 0x0000000000347805 */ /* 0x000fe2000001ff00 */
[----:B0-----:R-:W-:-:S09]  /*14240*/  UISETP.NE.AND UP1, UPT, UR10, 0x1, UPT ;  /* 0x000000010a00788c */ /* 0x001fd2000bf25270 */
[----:B------:R-:W-:Y:S05]  /*14250*/  BRA.U !UP1, `(.L_x_335) ;  /* 0x0000000d09dc7547 */ /* 0x000fea000b800000 */
[----:B------:R-:W-:Y:S01]  /*14260*/  IMAD.MOV.U32 R15, RZ, RZ, 0x1 ;  /* 0x00000001ff0f7424 */ /* 0x000fe200078e00ff */
[----:B------:R-:W-:Y:S01]  /*14270*/  CS2R R52, SRZ ;  /* 0x0000000000347805 */ /* 0x000fe2000001ff00 */
[----:B------:R-:W-:Y:S02]  /*14280*/  IMAD.MOV.U32 R54, RZ, RZ, 0x0 ;  /* 0x00000000ff367424 */ /* 0x000fe400078e00ff */
[----:B------:R-:W-:-:S07]  /*14290*/  IMAD.MOV.U32 R55, RZ, RZ, 0x3ff00000 ;  /* 0x3ff00000ff377424 */ /* 0x000fce00078e00ff */
.L_x_351:
        /* <DEDUP_REMOVED lines=19> */
[----:B------:R-:W-:Y:S05]  /*143d0*/  CALL.REL.NOINC `($__internal_0_$__cuda_sm20_dblrcp_rn_slowpath_v3) ;  /* 0x0000016000287944 */ /* 0x000fea0003c00000 */
[----:B------:R-:W-:-:S07]  /*143e0*/  IMAD.MOV.U32 R9, RZ, RZ, R7 ;  /* 0x000000ffff097224 */ /* 0x000fce00078e0007 */
.L_x_336:
        /* <DEDUP_REMOVED lines=19> */
[----:B------:R-:W-:Y:S05]  /*14520*/  CALL.REL.NOINC `($__internal_1_$__cuda_sm20_div_rn_f64_full) ;  /* 0x00000160007c7944 */ /* 0x000fea0003c00000 */
.L_x_338:
[----:B------:R-:W-:Y:S05]  /*14530*/  BSYNC.RECONVERGENT B2 ;  /* 0x0000000000027941 */ /* 0x000fea0003800200 */
.L_x_337:
        /* <DEDUP_REMOVED lines=24> */
[----:B------:R-:W-:Y:S05]  /*146c0*/  CALL.REL.NOINC `($__internal_1_$__cuda_sm20_div_rn_f64_full) ;  /* 0x0000016000147944 */ /* 0x000fea0003c00000 */
.L_x_340:
[----:B------:R-:W-:Y:S05]  /*146d0*/  BSYNC.RECONVERGENT B2 ;  /* 0x0000000000027941 */ /* 0x000fea0003800200 */
.L_x_339:
        /* <DEDUP_REMOVED lines=18> */
.L_x_341:
        /* <DEDUP_REMOVED lines=20> */
.L_x_342:
        /* <DEDUP_REMOVED lines=17> */
[----:B------:R-:W-:Y:S02]  /*14a50*/  IMAD.MOV.U32 R40, RZ, RZ, R8 ;  /* 0x000000ffff287224 */ /* 0x000fe400078e0008 */
[----:B------:R-:W-:-:S07]  /*14a60*/  IMAD.MOV.U32 R41, RZ, RZ, R7 ;  /* 0x000000ffff297224 */ /* 0x000fce00078e0007 */
.L_x_343:
        /* <DEDUP_REMOVED lines=8> */
[----:B------:R-:W-:-:S06]  /*14af0*/  IADD3 R6, PT, PT, R45, 0x300402, RZ ;  /* 0x003004022d067810 */ /* 0x000fcc0007ffe0ff */
        /* <DEDUP_REMOVED lines=11> */
[----:B------:R-:W-:Y:S01]  /*14bb0*/  IMAD.MOV.U32 R7, RZ, RZ, R45 ;  /* 0x000000ffff077224 */ /* 0x000fe200078e002d */
[----:B------:R-:W-:-:S07]  /*14bc0*/  IADD3 R8, PT, PT, R8, -0x100000, RZ ;  /* 0xfff0000008087810 */ /* 0x000fce0007ffe0ff */
[----:B------:R-:W-:Y:S05]  /*14bd0*/  CALL.REL.NOINC `($__internal_0_$__cuda_sm20_dblrcp_rn_slowpath_v3) ;  /* 0x0000015800287944 */ /* 0x000fea0003c00000 */
[----:B------:R-:W-:-:S07]  /*14be0*/  IMAD.MOV.U32 R9, RZ, RZ, R7 ;  /* 0x000000ffff097224 */ /* 0x000fce00078e0007 */
.L_x_344:
        /* <DEDUP_REMOVED lines=20> */
.L_x_346:
[----:B------:R-:W-:Y:S05]  /*14d30*/  BSYNC.RECONVERGENT B2 ;  /* 0x0000000000027941 */ /* 0x000fea0003800200 */
.L_x_345:
[----:B------:R-:W-:Y:S01]  /*14d40*/  IMAD R6, R5, R0, RZ ;  /* 0x0000000005067224 */ /* 0x000fe200078e02ff */
[----:B------:R-:W-:Y:S01]  /*14d50*/  MOV R8, 0x1 ;  /* 0x0000000100087802 */ /* 0x000fe20000000f00 */
[----:B------:R-:W-:Y:S01]  /*14d60*/  DMUL R54, R54, R48 ;  /* 0x0000003036367228 */ /* 0x000fe20000000000 */
[----:B------:R-:W-:Y:S01]  /*14d70*/  BSSY.RECONVERGENT B2, `(.L_x_347) ;  /* 0x0000016000027945 */ /* 0x000fe20003800200 */
[----:B------:R-:W-:-:S06]  /*14d80*/  IMAD R44, R13, R6, RZ ;  /* 0x000000060d2c7224 */ /* 0x000fcc00078e02ff */
[----:B------:R-:W0:Y:S01]  /*14d90*/  I2F.F64.U32 R44, R44 ;  /* 0x0000002c002c7312 */ /* 0x000e220000201800 */
[----:B------:R-:W-:-:S08]  /*14da0*/  DMUL R6, R54, R54 ;  /* 0x0000003636067228 */ /* 0x000fd00000000000 */
        /* <DEDUP_REMOVED lines=18> */
.L_x_348:
[----:B------:R-:W-:Y:S05]  /*14ed0*/  BSYNC.RECONVERGENT B2 ;  /* 0x0000000000027941 */ /* 0x000fea0003800200 */
.L_x_347:
        /* <DEDUP_REMOVED lines=19> */
[----:B------:R-:W-:Y:S05]  /*15010*/  CALL.REL.NOINC `($__internal_0_$__cuda_sm20_dblrcp_rn_slowpath_v3) ;  /* 0x0000015400187944 */ /* 0x000fea0003c00000 */
[----:B------:R-:W-:-:S07]  /*15020*/  MOV R9, R7 ;  /* 0x0000000700097202 */ /* 0x000fce0000000f00 */
.L_x_349:
        /* <DEDUP_REMOVED lines=18> */
.L_x_350:
        /* <DEDUP_REMOVED lines=8> */
.L_x_335:
[----:B------:R-:W0:Y:S02]  /*151d0*/  LDCU UR10, c[0x0][0x3bc] ;  /* 0x00007780ff0a77ac */ /* 0x000e240008000800 */
[----:B0-----:R-:W-:-:S04]  /*151e0*/  ULOP3.LUT UR10, UR10, 0x1, URZ, 0xc0, !UPT ;  /* 0x000000010a0a7892 */ /* 0x001fc8000f8ec0ff */
[----:B------:R-:W-:-:S09]  /*151f0*/  UISETP.NE.U32.AND UP1, UPT, UR10, 0x1, UPT ;  /* 0x000000010a00788c */ /* 0x000fd2000bf25070 */
[----:B------:R-:W-:Y:S05]  /*15200*/  BRA.U UP1, `(.L_x_222) ;  /* 0x0000000901007547 */ /* 0x000fea000b800000 */
        /* <DEDUP_REMOVED lines=21> */
.L_x_352:
        /* <DEDUP_REMOVED lines=20> */
.L_x_354:
[----:B------:R-:W-:Y:S05]  /*154a0*/  BSYNC.RECONVERGENT B2 ;  /* 0x0000000000027941 */ /* 0x000fea0003800200 */
.L_x_353:
[----:B------:R-:W-:Y:S01]  /*154b0*/  IMAD R7, R5, R2, RZ ;  /* 0x0000000205077224 */ /* 0x000fe200078e02ff */
[----:B------:R-:W-:Y:S01]  /*154c0*/  MOV R6, 0x1 ;  /* 0x0000000100067802 */ /* 0x000fe20000000f00 */
[----:B------:R-:W-:Y:S01]  /*154d0*/  DMUL R48, R48, R54 ;  /* 0x0000003630307228 */ /* 0x000fe20000000000 */
[----:B------:R-:W-:Y:S01]  /*154e0*/  BSSY.RECONVERGENT B2, `(.L_x_355) ;  /* 0x0000016000027945 */ /* 0x000fe20003800200 */
[----:B------:R-:W-:-:S06]  /*154f0*/  IMAD R44, R12, R7, R7 ;  /* 0x000000070c2c7224 */ /* 0x000fcc00078e0207 */
        /* <DEDUP_REMOVED lines=20> */
.L_x_356:
[----:B------:R-:W-:Y:S05]  /*15640*/  BSYNC.RECONVERGENT B2 ;  /* 0x0000000000027941 */ /* 0x000fea0003800200 */
.L_x_355:
        /* <DEDUP_REMOVED lines=18> */
.L_x_357:
        /* <DEDUP_REMOVED lines=20> */
.L_x_358:
        /* <DEDUP_REMOVED lines=18> */
.L_x_359:
[----:B------:R-:W-:-:S08]  /*159d0*/  DADD R8, R12, -R8 ;  /* 0x000000000c087229 */ /* 0x000fd00000000808 */
[----:B------:R-:W-:-:S08]  /*159e0*/  DADD R8, -R52, R8 ;  /* 0x0000000034087229 */ /* 0x000fd00000000108 */
[----:B------:R-:W-:-:S08]  /*159f0*/  DMUL R8, R8, 8 ;  /* 0x4020000008087828 */ /* 0x000fd00000000000 */
[----:B------:R-:W-:-:S11]  /*15a00*/  DFMA R40, R8, R48, R40 ;  /* 0x000000300828722b */ /* 0x000fd60000000028 */
.L_x_222:
[----:B------:R-:W-:Y:S05]  /*15a10*/  BSYNC.RECONVERGENT B1 ;  /* 0x0000000000017941 */ /* 0x000fea0003800200 */
.L_x_208:
[----:B------:R-:W0:Y:S01]  /*15a20*/  LDCU UR10, c[0x0][0x3b4] ;  /* 0x00007680ff0a77ac */ /* 0x000e220008000800 */
[----:B------:R-:W-:Y:S01]  /*15a30*/  DFMA R38, -R32, R40, R38 ;  /* 0x000000282026722b */ /* 0x000fe20000000126 */
[----:B------:R-:W-:Y:S01]  /*15a40*/  IMAD.MOV.U32 R15, RZ, RZ, RZ ;  /* 0x000000ffff0f7224 */ /* 0x000fe200078e00ff */
[----:B------:R-:W-:Y:S01]  /*15a50*/  CS2R R40, SRZ ;  /* 0x0000000000287805 */ /* 0x000fe2000001ff00 */
[----:B0-----:R-:W-:-:S09]  /*15a60*/  UISETP.GE.U32.AND UP1, UPT, UR10, 0x4, UPT ;  /* 0x000000040a00788c */ /* 0x001fd2000bf26070 */
[----:B------:R-:W-:Y:S05]  /*15a70*/  BRA.U !UP1, `(.L_x_360) ;  /* 0x0000000d092c7547 */ /* 0x000fea000b800000 */
[----:B------:R-:W-:Y:S01]  /*15a80*/  IMAD.MOV.U32 R15, RZ, RZ, RZ ;  /* 0x000000ffff0f7224 */ /* 0x000fe200078e00ff */
[----:B------:R-:W-:Y:S01]  /*15a90*/  CS2R R40, SRZ ;  /* 0x0000000000287805 */ /* 0x000fe2000001ff00 */
[----:B------:R-:W0:Y:S06]  /*15aa0*/  LDCU UR10, c[0x0][0x3b4] ;  /* 0x00007680ff0a77ac */ /* 0x000e2c0008000800 */
.L_x_372:
[----:B------:R-:W1:Y:S02]  /*15ab0*/  LDC.64 R20, c[0x0][0x388] ;  /* 0x0000e200ff147b82 */ /* 0x000e640000000a00 */
[----:B-1----:R-:W-:-:S05]  /*15ac0*/  IMAD.WIDE.U32 R20, R15, 0x8, R20 ;  /* 0x000000080f147825 */ /* 0x002fca00078e0014 */
[----:B------:R-:W2:Y:S01]  /*15ad0*/  LDG.E.64 R16, desc[UR14][R20.64] ;  /* 0x0000000e14107981 */ /* 0x000ea2000c1e1b00 */
[----:B------:R-:W-:Y:S02]  /*15ae0*/  ISETP.NE.AND P0, PT, R15, RZ, PT ;  /* 0x000000ff0f00720c */ /* 0x000fe40003f05270 */
[----:B------:R-:W-:Y:S01]  /*15af0*/  CS2R R22, SRZ ;  /* 0x0000000000167805 */ /* 0x000fe2000001ff00 */
[----:B--2---:R-:W-:-:S10]  /*15b00*/  DMUL R16, R16, R16 ;  /* 0x0000001010107228 */ /* 0x004fd40000000000 */
[----:B------:R-:W-:Y:S05]  /*15b10*/  @!P0 BRA `(.L_x_361) ;  /* 0x0000000000888947 */ /* 0x000fea0003800000 */
[----:B------:R-:W2:Y:S01]  /*15b20*/  LDG.E.64 R6, desc[UR14][R20.64+-0x8] ;  /* 0xfffff80e14067981 */ /* 0x000ea2000c1e1b00 */
[----:B------:R-:W-:Y:S01]  /*15b30*/  BSSY.RECONVERGENT B1, `(.L_x_361) ;  /* 0x0000020000017945 */ /* 0x000fe20003800200 */
[----:B--2---:R-:W-:-:S08]  /*15b40*/  DFMA R12, R6, R6, -R34 ;  /* 0x00000006060c722b */ /* 0x004fd00000000822 */
[----:B------:R-:W-:-:S14]  /*15b50*/  DSETP.GT.AND P0, PT, R12, RZ, PT ;  /* 0x000000ff0c00722a */ /* 0x000fdc0003f04000 */
[----:B------:R-:W-:Y:S05]  /*15b60*/  @!P0 BRA `(.L_x_362) ;  /* 0x0000000000708947 */ /* 0x000fea0003800000 */
[----:B------:R-:W1:Y:S01]  /*15b70*/  MUFU.RSQ64H R11, R13 ;  /* 0x0000000d000b7308 */ /* 0x000e620000001c00 */
[----:B------:R-:W-:Y:S01]  /*15b80*/  VIADD R10, R13, 0xfcb00000 ;  /* 0xfcb000000d0a7836 */ /* 0x000fe20000000000 */
[----:B------:R-:W-:Y:S01]  /*15b90*/  MOV R9, 0x3fd80000 ;  /* 0x3fd8000000097802 */ /* 0x000fe20000000f00 */
[----:B------:R-:W-:Y:S01]  /*15ba0*/  IMAD.MOV.U32 R8, RZ, RZ, 0x0 ;  /* 0x00000000ff087424 */ /* 0x000fe200078e00ff */
[----:B------:R-:W-:Y:S02]  /*15bb0*/  BSSY.RECONVERGENT B2, `(.L_x_362) ;  /* 0x0000017000027945 */ /* 0x000fe40003800200 */
[----:B------:R-:W-:Y:S01]  /*15bc0*/  ISETP.GE.U32.AND P0, PT, R10, 0x7ca00000, PT ;  /* 0x7ca000000a00780c */ /* 0x000fe20003f06070 */
[----:B-1----:R-:W-:-:S08]  /*15bd0*/  DMUL R6, R10, R10 ;  /* 0x0000000a0a067228 */ /* 0x002fd00000000000 */
        /* <DEDUP_REMOVED lines=17> */
[----:B0-----:R-:W-:Y:S05]  /*15cf0*/  CALL.REL.NOINC `($__internal_2_$__cuda_sm20_dsqrt_rn_f64_mediumpath_v1) ;  /* 0x0000014c00f07944 */ /* 0x001fea0003c00000 */
[----:B------:R-:W-:Y:S01]  /*15d00*/  IMAD.MOV.U32 R22, RZ, RZ, R2 ;  /* 0x000000ffff167224 */ /* 0x000fe200078e0002 */
[----:B------:R-:W-:-:S07]  /*15d10*/  MOV R23, R5 ;  /* 0x0000000500177202 */ /* 0x000fce0000000f00 */
.L_x_363:
[----:B0-----:R-:W-:Y:S05]  /*15d20*/  BSYNC.RECONVERGENT B2 ;  /* 0x0000000000027941 */ /* 0x001fea0003800200 */
.L_x_362:
[----:B0-----:R-:W-:Y:S05]  /*15d30*/  BSYNC.RECONVERGENT B1 ;  /* 0x0000000000017941 */ /* 0x001fea0003800200 */
.L_x_361:
[----:B------:R-:W-:Y:S01]  /*15d40*/  DADD R16, -R34, R16 ;  /* 0x0000000022107229 */ /* 0x000fe20000000110 */
[----:B------:R-:W-:Y:S01]  /*15d50*/  IMAD.MOV.U32 R8, RZ, RZ, 0x0 ;  /* 0x00000000ff087424 */ /* 0x000fe200078e00ff */
[----:B------:R-:W-:Y:S01]  /*15d60*/  BSSY.RECONVERGENT B1, `(.L_x_364) ;  /* 0x000001d000017945 */ /* 0x000fe20003800200 */
[----:B------:R-:W-:-:S03]  /*15d70*/  IMAD.MOV.U32 R9, RZ, RZ, 0x3fd80000 ;  /* 0x3fd80000ff097424 */ /* 0x000fc600078e00ff */
[----:B------:R-:W1:Y:S02]  /*15d80*/  MUFU.RSQ64H R11, R17 ;  /* 0x00000011000b7308 */ /* 0x000e640000001c00 */
[----:B------:R-:W-:Y:S02]  /*15d90*/  DSETP.GT.AND P0, PT, R16, RZ, PT ;  /* 0x000000ff1000722a */ /* 0x000fe40003f04000 */
[----:B------:R-:W-:-:S05]  /*15da0*/  VIADD R10, R17, 0xfcb00000 ;  /* 0xfcb00000110a7836 */ /* 0x000fca0000000000 */
[----:B------:R-:W-:Y:S01]  /*15db0*/  ISETP.GE.U32.AND P1, PT, R10, 0x7ca00000, PT ;  /* 0x7ca000000a00780c */ /* 0x000fe20003f26070 */
[----:B-1----:R-:W-:-:S08]  /*15dc0*/  DMUL R6, R10, R10 ;  /* 0x0000000a0a067228 */ /* 0x002fd00000000000 */
        /* <DEDUP_REMOVED lines=19> */
[----:B0-----:R-:W-:Y:S05]  /*15f00*/  CALL.REL.NOINC `($__internal_2_$__cuda_sm20_dsqrt_rn_f64_mediumpath_v1) ;  /* 0x0000014c006c7944 */ /* 0x001fea0003c00000 */
[----:B------:R-:W-:Y:S01]  /*15f10*/  IMAD.MOV.U32 R6, RZ, RZ, R2 ;  /* 0x000000ffff067224 */ /* 0x000fe200078e0002 */
[----:B------:R-:W-:-:S07]  /*15f20*/  MOV R7, R5 ;  /* 0x0000000500077202 */ /* 0x000fce0000000f00 */
.L_x_365:
[----:B0-----:R-:W-:Y:S05]  /*15f30*/  BSYNC.RECONVERGENT B1 ;  /* 0x0000000000017941 */ /* 0x001fea0003800200 */
.L_x_364:
        /* <DEDUP_REMOVED lines=40> */
.L_x_367:
[----:B------:R-:W-:Y:S05]  /*161c0*/  BSYNC.RECONVERGENT B1 ;  /* 0x0000000000017941 */ /* 0x000fea0003800200 */
.L_x_366:
        /* <DEDUP_REMOVED lines=37> */
.L_x_369:
[----:B------:R-:W-:Y:S05]  /*16420*/  BSYNC.RECONVERGENT B1 ;  /* 0x0000000000017941 */ /* 0x000fea0003800200 */
.L_x_368:
        /* <DEDUP_REMOVED lines=37> */
.L_x_371:
[----:B------:R-:W-:Y:S05]  /*16680*/  BSYNC.RECONVERGENT B1 ;  /* 0x0000000000017941 */ /* 0x000fea0003800200 */
.L_x_370:
[----:B------:R-:W2:Y:S01]  /*16690*/  LDG.E.64 R16, desc[UR14][R16.64+0x690] ;  /* 0x0006900e10107981 */ /* 0x000ea2000c1e1b00 */
[----:B------:R-:W-:Y:S01]  /*166a0*/  ULOP3.LUT UR11, UR10, 0x7ffffffc, URZ, 0xc0, !UPT ;  /* 0x7ffffffc0a0b7892 */ /* 0x000fe2000f8ec0ff */
[----:B------:R-:W-:Y:S01]  /*166b0*/  VIADD R15, R15, 0x4 ;  /* 0x000000040f0f7836 */ /* 0x000fe20000000000 */
[----:B------:R-:W-:Y:S02]  /*166c0*/  FSEL R6, R6, RZ, P0 ;  /* 0x000000ff06067208 */ /* 0x000fe40000000000 */
[----:B------:R-:W-:Y:S02]  /*166d0*/  FSEL R7, R7, RZ, P0 ;  /* 0x000000ff07077208 */ /* 0x000fe40000000000 */
[----:B------:R-:W-:-:S04]  /*166e0*/  ISETP.NE.AND P0, PT, R15, UR11, PT ;  /* 0x0000000b0f007c0c */ /* 0x000fc8000bf05270 */
[----:B------:R-:W-:-:S08]  /*166f0*/  DADD R18, -R18, R6 ;  /* 0x0000000012127229 */ /* 0x000fd00000000106 */
[----:B--2---:R-:W-:Y:S01]  /*16700*/  DFMA R40, R18, R16, R40 ;  /* 0x000000101228722b */ /* 0x004fe20000000028 */
[----:B------:R-:W-:Y:S10]  /*16710*/  @P0 BRA `(.L_x_372) ;  /* 0xfffffff000e40947 */ /* 0x000ff4000383ffff */
[----:B------:R-:W-:-:S07]  /*16720*/  IMAD.U32 R15, RZ, RZ, UR11 ;  /* 0x0000000bff0f7e24 */ /* 0x000fce000f8e00ff */
.L_x_360:
[----:B------:R-:W-:-:S09]  /*16730*/  ULOP3.LUT UP1, UR10, UR10, 0x3, URZ, 0xc0, !UPT ;  /* 0x000000030a0a7892 */ /* 0x000fd2000f82c0ff */
[----:B------:R-:W-:Y:S05]  /*16740*/  BRA.U !UP1, `(.L_x_373) ;  /* 0x0000000909847547 */ /* 0x000fea000b800000 */
[----:B------:R-:W0:Y:S02]  /*16750*/  LDC.64 R16, c[0x0][0x388] ;  /* 0x0000e200ff107b82 */ /* 0x000e240000000a00 */
[----:B0-----:R-:W-:-:S05]  /*16760*/  IMAD.WIDE.U32 R16, R15, 0x8, R16 ;  /* 0x000000080f107825 */ /* 0x001fca00078e0010 */
        /* <DEDUP_REMOVED lines=37> */
.L_x_376:
[----:B------:R-:W-:Y:S05]  /*169c0*/  BSYNC.RECONVERGENT B2 ;  /* 0x0000000000027941 */ /* 0x000fea0003800200 */
.L_x_375:
[----:B------:R-:W-:Y:S05]  /*169d0*/  BSYNC.RECONVERGENT B1 ;  /* 0x0000000000017941 */ /* 0x000fea0003800200 */
.L_x_374:
[----:B------:R-:W-:Y:S01]  /*169e0*/  DADD R20, -R34, R20 ;  /* 0x0000000022147229 */ /* 0x000fe20000000114 */
        /* <DEDUP_REMOVED lines=30> */
.L_x_378:
[----:B------:R-:W-:Y:S05]  /*16bd0*/  BSYNC.RECONVERGENT B1 ;  /* 0x0000000000017941 */ /* 0x000fea0003800200 */
.L_x_377:
[----:B------:R-:W0:Y:S01]  /*16be0*/  LDC.64 R8, c[0x0][0x3a0] ;  /* 0x0000e800ff087b82 */ /* 0x000e220000000a00 */
[----:B------:R-:W-:-:S04]  /*16bf0*/  IMAD R15, R15, 0x46, R4 ;  /* 0x000000460f0f7824 */ /* 0x000fc800078e0204 */
[----:B0-----:R-:W-:-:S05]  /*16c00*/  IMAD.WIDE R14, R15, 0x8, R8 ;  /* 0x000000080f0e7825 */ /* 0x001fca00078e0208 */
[----:B------:R-:W2:Y:S01]  /*16c10*/  LDG.E.64 R8, desc[UR14][R14.64] ;  /* 0x0000000e0e087981 */ /* 0x000ea2000c1e1b00 */
[----:B------:R-:W-:Y:S01]  /*16c20*/  FSEL R20, R6, RZ, P0 ;  /* 0x000000ff06147208 */ /* 0x000fe20000000000 */
[----:B------:R-:W-:Y:S01]  /*16c30*/  UISETP.NE.AND UP1, UPT, UR10, 0x1, UPT ;  /* 0x000000010a00788c */ /* 0x000fe2000bf25270 */
[----:B------:R-:W-:-:S06]  /*16c40*/  FSEL R21, R7, RZ, P0 ;  /* 0x000000ff07157208 */ /* 0x000fcc0000000000 */
[----:B------:R-:W-:-:S08]  /*16c50*/  DADD R18, R20, -R18 ;  /* 0x0000000014127229 */ /* 0x000fd00000000812 */
[----:B--2---:R-:W-:Y:S01]  /*16c60*/  DFMA R40, R18, R8, R40 ;  /* 0x000000081228722b */ /* 0x004fe20000000028 */
[----:B------:R-:W-:Y:S10]  /*16c70*/  BRA.U !UP1, `(.L_x_373) ;  /* 0x0000000509387547 */ /* 0x000ff4000b800000 */
[----:B------:R-:W2:Y:S01]  /*16c80*/  LDG.E.64 R6, desc[UR14][R16.64+0x8] ;  /* 0x0000080e10067981 */ /* 0x000ea2000c1e1b00 */
[----:B------:R-:W-:Y:S01]  /*16c90*/  IMAD.MOV.U32 R8, RZ, RZ, 0x0 ;  /* 0x00000000ff087424 */ /* 0x000fe200078e00ff */
[----:B------:R-:W-:Y:S01]  /*16ca0*/  UISETP.NE.AND UP1, UPT, UR10, 0x2, UPT ;  /* 0x000000020a00788c */ /* 0x000fe2000bf25270 */
[----:B------:R-:W-:Y:S01]  /*16cb0*/  IMAD.MOV.U32 R9, RZ, RZ, 0x3fd80000 ;  /* 0x3fd80000ff097424 */ /* 0x000fe200078e00ff */
[----:B------:R-:W-:Y:S01]  /*16cc0*/  BSSY.RECONVERGENT B1, `(.L_x_379) ;  /* 0x000001d000017945 */ /* 0x000fe20003800200 */
[----:B--2---:R-:W-:-:S06]  /*16cd0*/  DFMA R18, R6, R6, -R34 ;  /* 0x000000060612722b */ /* 0x004fcc0000000822 */
        /* <DEDUP_REMOVED lines=27> */
.L_x_380:
[----:B------:R-:W-:Y:S05]  /*16e90*/  BSYNC.RECONVERGENT B1 ;  /* 0x0000000000017941 */ /* 0x000fea0003800200 */
.L_x_379:
[----:B------:R-:W2:Y:S01]  /*16ea0*/  LDG.E.64 R8, desc[UR14][R14.64+0x230] ;  /* 0x0002300e0e087981 */ /* 0x000ea2000c1e1b00 */
[----:B------:R-:W-:Y:S02]  /*16eb0*/  FSEL R18, R6, RZ, P0 ;  /* 0x000000ff06127208 */ /* 0x000fe40000000000 */
[----:B------:R-:W-:-:S06]  /*16ec0*/  FSEL R19, R7, RZ, P0 ;  /* 0x000000ff07137208 */ /* 0x000fcc0000000000 */
[----:B------:R-:W-:-:S08]  /*16ed0*/  DADD R20, -R20, R18 ;  /* 0x0000000014147229 */ /* 0x000fd00000000112 */
[----:B--2---:R-:W-:Y:S01]  /*16ee0*/  DFMA R40, R20, R8, R40 ;  /* 0x000000081428722b */ /* 0x004fe20000000028 */
[----:B------:R-:W-:Y:S10]  /*16ef0*/  BRA.U !UP1, `(.L_x_373) ;  /* 0x0000000109987547 */ /* 0x000ff4000b800000 */
[----:B------:R-:W2:Y:S01]  /*16f00*/  LDG.E.64 R16, desc[UR14][R16.64+0x10] ;  /* 0x0000100e10107981 */ /* 0x000ea2000c1e1b00 */
[----:B------:R-:W-:Y:S01]  /*16f10*/  IMAD.MOV.U32 R8, RZ, RZ, 0x0 ;  /* 0x00000000ff087424 */ /* 0x000fe200078e00ff */
[----:B------:R-:W-:Y:S01]  /*16f20*/  BSSY.RECONVERGENT B1, `(.L_x_381) ;  /* 0x000001e000017945 */ /* 0x000fe20003800200 */
[----:B------:R-:W-:Y:S01]  /*16f30*/  IMAD.MOV.U32 R9, RZ, RZ, 0x3fd80000 ;  /* 0x3fd80000ff097424 */ /* 0x000fe200078e00ff */
        /* <DEDUP_REMOVED lines=28> */
.L_x_382:
[----:B------:R-:W-:Y:S05]  /*17100*/  BSYNC.RECONVERGENT B1 ;  /* 0x0000000000017941 */ /* 0x000fea0003800200 */
.L_x_381:
[----:B------:R-:W2:Y:S01]  /*17110*/  LDG.E.64 R14, desc[UR14][R14.64+0x460] ;  /* 0x0004600e0e0e7981 */ /* 0x000ea2000c1e1b00 */
[----:B------:R-:W-:Y:S02]  /*17120*/  FSEL R6, R6, RZ, P0 ;  /* 0x000000ff06067208 */ /* 0x000fe40000000000 */
[----:B------:R-:W-:-:S06]  /*17130*/  FSEL R7, R7, RZ, P0 ;  /* 0x000000ff07077208 */ /* 0x000fcc0000000000 */
[----:B------:R-:W-:-:S08]  /*17140*/  DADD R18, -R18, R6 ;  /* 0x0000000012127229 */ /* 0x000fd00000000106 */
[----:B--2---:R-:W-:-:S11]  /*17150*/  DFMA R40, R18, R14, R40 ;  /* 0x0000000e1228722b */ /* 0x004fd60000000028 */
.L_x_373:
[----:B------:R-:W-:Y:S01]  /*17160*/  ISETP.NE.AND P0, PT, R3, RZ, PT ;  /* 0x000000ff0300720c */ /* 0x000fe20003f05270 */
[----:B------:R-:W-:-:S12]  /*17170*/  BSSY.RECONVERGENT B1, `(.L_x_383) ;  /* 0x000017a000017945 */ /* 0x000fd80003800200 */
[----:B------:R-:W-:Y:S05]  /*17180*/  @!P0 BRA `(.L_x_384) ;  /* 0x0000001400e08947 */ /* 0x000fea0003800000 */
[----:B------:R-:W-:Y:S01]  /*17190*/  VIADD R0, R3, 0xffffffff ;  /* 0xffffffff03007836 */ /* 0x000fe20000000000 */
[----:B------:R-:W-:Y:S01]  /*171a0*/  BSSY.RECONVERGENT B2, `(.L_x_385) ;  /* 0x00000d1000027945 */ /* 0x000fe20003800200 */
[----:B------:R-:W-:-:S03]  /*171b0*/  IMAD.MOV.U32 R15, RZ, RZ, RZ ;  /* 0x000000ffff0f7224 */ /* 0x000fc600078e00ff */
[----:B------:R-:W-:-:S13]  /*171c0*/  ISETP.GE.U32.AND P0, PT, R0, 0x3, PT ;  /* 0x000000030000780c */ /* 0x000fda0003f06070 */
[----:B------:R-:W-:Y:S05]  /*171d0*/  @!P0 BRA `(.L_x_386) ;  /* 0x0000000c00348947 */ /* 0x000fea0003800000 */
[----:B------:R-:W-:Y:S01]  /*171e0*/  BSSY.RECONVERGENT B3, `(.L_x_387) ;  /* 0x00000cb000037945 */ /* 0x000fe20003800200 */
[----:B------:R-:W-:-:S07]  /*171f0*/  IMAD.MOV.U32 R15, RZ, RZ, RZ ;  /* 0x000000ffff0f7224 */ /* 0x000fce00078e00ff */
.L_x_399:
[----:B------:R-:W0:Y:S02]  /*17200*/  LDC.64 R6, c[0x0][0x388] ;  /* 0x0000e200ff067b82 */ /* 0x000e240000000a00 */
[----:B0-----:R-:W-:-:S05]  /*17210*/  IMAD.WIDE.U32 R20, R15, 0x8, R6 ;  /* 0x000000080f147825 */ /* 0x001fca00078e0006 */
[----:B------:R-:W2:Y:S01]  /*17220*/  LDG.E.64 R16, desc[UR14][R20.64] ;  /* 0x0000000e14107981 */ /* 0x000ea2000c1e1b00 */
[----:B------:R-:W-:Y:S01]  /*17230*/  ISETP.NE.AND P0, PT, R15, RZ, PT ;  /* 0x000000ff0f00720c */ /* 0x000fe20003f05270 */
[----:B------:R-:W-:Y:S01]  /*17240*/  BSSY.RECONVERGENT B4, `(.L_x_388) ;  /* 0x0000026000047945 */ /* 0x000fe20003800200 */
[----:B------:R-:W-:Y:S01]  /*17250*/  CS2R R22, SRZ ;  /* 0x0000000000167805 */ /* 0x000fe2000001ff00 */
[----:B--2---:R-:W-:-:S10]  /*17260*/  DMUL R16, R16, R16 ;  /* 0x0000001010107228 */ /* 0x004fd40000000000 */
[----:B------:R-:W-:Y:S05]  /*17270*/  @!P0 BRA `(.L_x_389) ;  /* 0x0000000000888947 */ /* 0x000fea0003800000 */
[----:B------:R-:W-:-:S04]  /*17280*/  VIADD R5, R15, 0xffffffff ;  /* 0xffffffff0f057836 */ /* 0x000fc80000000000 */
[----:B------:R-:W-:-:S06]  /*17290*/  IMAD.WIDE.U32 R6, R5, 0x8, R6 ;  /* 0x0000000805067825 */ /* 0x000fcc00078e0006 */
[----:B------:R-:W2:Y:S02]  /*172a0*/  LDG.E.64 R6, desc[UR14][R6.64] ;  /* 0x0000000e06067981 */ /* 0x000ea4000c1e1b00 */
[----:B--2---:R-:W-:-:S08]  /*172b0*/  DFMA R12, R6, R6, -R34 ;  /* 0x00000006060c722b */ /* 0x004fd00000000822 */
[----:B------:R-:W-:-:S14]  /*172c0*/  DSETP.GT.AND P0, PT, R12, RZ, PT ;  /* 0x000000ff0c00722a */ /* 0x000fdc0003f04000 */
[----:B------:R-:W-:Y:S05]  /*172d0*/  @!P0 BRA `(.L_x_389) ;  /* 0x0000000000708947 */ /* 0x000fea0003800000 */
[----:B------:R-:W0:Y:S01]  /*172e0*/  MUFU.RSQ64H R11, R13 ;  /* 0x0000000d000b7308 */ /* 0x000e220000001c00 */
[----:B------:R-:W-:Y:S01]  /*172f0*/  IADD3 R10, PT, PT, R13, -0x3500000, RZ ;  /* 0xfcb000000d0a7810 */ /* 0x000fe20007ffe0ff */
[----:B------:R-:W-:Y:S01]  /*17300*/  IMAD.MOV.U32 R8, RZ, RZ, 0x0 ;  /* 0x00000000ff087424 */ /* 0x000fe200078e00ff */
[----:B------:R-:W-:Y:S01]  /*17310*/  BSSY.RECONVERGENT B5, `(.L_x_389) ;  /* 0x0000018000057945 */ /* 0x000fe20003800200 */
[----:B------:R-:W-:Y:S01]  /*17320*/  IMAD.MOV.U32 R9, RZ, RZ, 0x3fd80000 ;  /* 0x3fd80000ff097424 */ /* 0x000fe200078e00ff */
[----:B------:R-:W-:Y:S02]  /*17330*/  ISETP.GE.U32.AND P0, PT, R10, 0x7ca00000, PT ;  /* 0x7ca000000a00780c */ /* 0x000fe40003f06070 */
        /* <DEDUP_REMOVED lines=21> */
.L_x_390:
[----:B------:R-:W-:Y:S05]  /*17490*/  BSYNC.RECONVERGENT B5 ;  /* 0x0000000000057941 */ /* 0x000fea0003800200 */
.L_x_389:
[----:B------:R-:W-:Y:S05]  /*174a0*/  BSYNC.RECONVERGENT B4 ;  /* 0x0000000000047941 */ /* 0x000fea0003800200 */
.L_x_388:
[----:B------:R-:W-:Y:S01]  /*174b0*/  DADD R16, -R34, R16 ;  /* 0x0000000022107229 */ /* 0x000fe20000000110 */
[----:B------:R-:W-:Y:S01]  /*174c0*/  IMAD.MOV.U32 R8, RZ, RZ, 0x0 ;  /* 0x00000000ff087424 */ /* 0x000fe200078e00ff */
[----:B------:R-:W-:Y:S01]  /*174d0*/  MOV R9, 0x3fd80000 ;  /* 0x3fd8000000097802 */ /* 0x000fe20000000f00 */
[----:B------:R-:W-:Y:S03]  /*174e0*/  BSSY.RECONVERGENT B4, `(.L_x_391) ;  /* 0x000001c000047945 */ /* 0x000fe60003800200 */
        /* <DEDUP_REMOVED lines=27> */
.L_x_392:
[----:B------:R-:W-:Y:S05]  /*176a0*/  BSYNC.RECONVERGENT B4 ;  /* 0x0000000000047941 */ /* 0x000fea0003800200 */
.L_x_391:
[----:B------:R-:W2:Y:S01]  /*176b0*/  LDG.E.64 R10, desc[UR14][R20.64+0x8] ;  /* 0x0000080e140a7981 */ /* 0x000ea2000c1e1b00 */
[----:B------:R-:W0:Y:S01]  /*176c0*/  LDC.64 R16, c[0x0][0x3a0] ;  /* 0x0000e800ff107b82 */ /* 0x000e220000000a00 */
[----:B------:R-:W-:-:S04]  /*176d0*/  IMAD R5, R15, 0x46, R4 ;  /* 0x000000460f057824 */ /* 0x000fc800078e0204 */
[----:B0-----:R-:W-:-:S05]  /*176e0*/  IMAD.WIDE R16, R5, 0x8, R16 ;  /* 0x0000000805107825 */ /* 0x001fca00078e0210 */
        /* <DEDUP_REMOVED lines=36> */
.L_x_394:
[----:B------:R-:W-:Y:S05]  /*17930*/  BSYNC.RECONVERGENT B4 ;  /* 0x0000000000047941 */ /* 0x000fea0003800200 */
.L_x_393:
        /* <DEDUP_REMOVED lines=37> */
.L_x_396:
[----:B------:R-:W-:Y:S05]  /*17b90*/  BSYNC.RECONVERGENT B4 ;  /* 0x0000000000047941 */ /* 0x000fea0003800200 */
.L_x_395:
        /* <DEDUP_REMOVED lines=37> */
.L_x_398:
[----:B------:R-:W-:Y:S05]  /*17df0*/  BSYNC.RECONVERGENT B4 ;  /* 0x0000000000047941 */ /* 0x000fea0003800200 */
.L_x_397:
[----:B------:R-:W2:Y:S01]  /*17e00*/  LDG.E.64 R16, desc[UR14][R16.64+0x690] ;  /* 0x0006900e10107981 */ /* 0x000ea2000c1e1b00 */
[----:B------:R-:W-:Y:S01]  /*17e10*/  VIADD R15, R15, 0x4 ;  /* 0x000000040f0f7836 */ /* 0x000fe20000000000 */
[----:B------:R-:W-:Y:S02]  /*17e20*/  LOP3.LUT R0, R3, 0xffffffc, RZ, 0xc0, !PT ;  /* 0x0ffffffc03007812 */ /* 0x000fe400078ec0ff */
[----:B------:R-:W-:Y:S02]  /*17e30*/  FSEL R6, R6, RZ, P0 ;  /* 0x000000ff06067208 */ /* 0x000fe40000000000 */
[----:B------:R-:W-:Y:S02]  /*17e40*/  FSEL R7, R7, RZ, P0 ;  /* 0x000000ff07077208 */ /* 0x000fe40000000000 */
[----:B------:R-:W-:-:S04]  /*17e50*/  ISETP.NE.AND P0, PT, R15, R0, PT ;  /* 0x000000000f00720c */ /* 0x000fc80003f05270 */
[----:B------:R-:W-:-:S08]  /*17e60*/  DADD R18, -R18, R6 ;  /* 0x0000000012127229 */ /* 0x000fd00000000106 */
[----:B--2---:R-:W-:Y:S01]  /*17e70*/  DFMA R40, R18, R16, R40 ;  /* 0x000000101228722b */ /* 0x004fe20000000028 */
[----:B------:R-:W-:Y:S10]  /*17e80*/  @P0 BRA `(.L_x_399) ;  /* 0xfffffff000dc0947 */ /* 0x000ff4000383ffff */
[----:B------:R-:W-:Y:S05]  /*17e90*/  BSYNC.RECONVERGENT B3 ;  /* 0x0000000000037941 */ /* 0x000fea0003800200 */
.L_x_387:
[----:B------:R-:W-:-:S07]  /*17ea0*/  IMAD.MOV.U32 R15, RZ, RZ, R0 ;  /* 0x000000ffff0f7224 */ /* 0x000fce00078e0000 */
.L_x_386:
[----:B------:R-:W-:Y:S05]  /*17eb0*/  BSYNC.RECONVERGENT B2 ;  /* 0x0000000000027941 */ /* 0x000fea0003800200 */
.L_x_385:
[----:B------:R-:W-:-:S13]  /*17ec0*/  LOP3.LUT P0, R14, R3, 0x3, RZ, 0xc0, !PT ;  /* 0x00000003030e7812 */ /* 0x000fda000780c0ff */
[----:B------:R-:W-:Y:S05]  /*17ed0*/  @!P0 BRA `(.L_x_384) ;  /* 0x00000008008c8947 */ /* 0x000fea0003800000 */
        /* <DEDUP_REMOVED lines=8> */
[----:B------:R-:W-:-:S05]  /*17f60*/  IADD3 R5, PT, PT, R15, -0x1, RZ ;  /* 0xffffffff0f057810 */ /* 0x000fca0007ffe0ff */
[----:B------:R-:W-:-:S06]  /*17f70*/  IMAD.WIDE.U32 R6, R5, 0x8, R6 ;  /* 0x0000000805067825 */ /* 0x000fcc00078e0006 */
[----:B------:R-:W2:Y:S02]  /*17f80*/  LDG.E.64 R6, desc[UR14][R6.64] ;  /* 0x0000000e06067981 */ /* 0x000ea4000c1e1b00 */
[----:B--2---:R-:W-:-:S08]  /*17f90*/  DFMA R12, R6, R6, -R34 ;  /* 0x00000006060c722b */ /* 0x004fd00000000822 */
[----:B------:R-:W-:-:S14]  /*17fa0*/  DSETP.GT.AND P0, PT, R12, RZ, PT ;  /* 0x000000ff0c00722a */ /* 0x000fdc0003f04000 */
[----:B------:R-:W-:Y:S05]  /*17fb0*/  @!P0 BRA `(.L_x_401) ;  /* 0x0000000000708947 */ /* 0x000fea0003800000 */
[----:B------:R-:W0:Y:S01]  /*17fc0*/  MUFU.RSQ64H R11, R13 ;  /* 0x0000000d000b7308 */ /* 0x000e220000001c00 */
[----:B------:R-:W-:Y:S01]  /*17fd0*/  VIADD R10, R13, 0xfcb00000 ;  /* 0xfcb000000d0a7836 */ /* 0x000fe20000000000 */
[----:B------:R-:W-:Y:S01]  /*17fe0*/  BSSY.RECONVERGENT B3, `(.L_x_401) ;  /* 0x0000019000037945 */ /* 0x000fe20003800200 */
[----:B------:R-:W-:Y:S02]  /*17ff0*/  IMAD.MOV.U32 R8, RZ, RZ, 0x0 ;  /* 0x00000000ff087424 */ /* 0x000fe400078e00ff */
[----:B------:R-:W-:Y:S01]  /*18000*/  IMAD.MOV.U32 R9, RZ, RZ, 0x3fd80000 ;  /* 0x3fd80000ff097424 */ /* 0x000fe200078e00ff */
        /* <DEDUP_REMOVED lines=22> */
.L_x_402:
[----:B------:R-:W-:Y:S05]  /*18170*/  BSYNC.RECONVERGENT B3 ;  /* 0x0000000000037941 */ /* 0x000fea0003800200 */
.L_x_401:
[----:B------:R-:W-:Y:S05]  /*18180*/  BSYNC.RECONVERGENT B2 ;  /* 0x0000000000027941 */ /* 0x000fea0003800200 */
.L_x_400:
[----:B------:R-:W-:Y:S01]  /*18190*/  DADD R20, -R34, R20 ;  /* 0x0000000022147229 */ /* 0x000fe20000000114 */
[----:B------:R-:W-:Y:S01]  /*181a0*/  MOV R8, 0x0 ;  /* 0x0000000000087802 */ /* 0x000fe20000000f00 */
[----:B------:R-:W-:Y:S01]  /*181b0*/  IMAD.MOV.U32 R9, RZ, RZ, 0x3fd80000 ;  /* 0x3fd80000ff097424 */ /* 0x000fe200078e00ff */
        /* <DEDUP_REMOVED lines=28> */
.L_x_404:
[----:B------:R-:W-:Y:S05]  /*18380*/  BSYNC.RECONVERGENT B2 ;  /* 0x0000000000027941 */ /* 0x000fea0003800200 */
.L_x_403:
[----:B------:R-:W0:Y:S01]  /*18390*/  LDC.64 R20, c[0x0][0x3a0] ;  /* 0x0000e800ff147b82 */ /* 0x000e220000000a00 */
[----:B------:R-:W-:-:S04]  /*183a0*/  IMAD R15, R15, 0x46, R4 ;  /* 0x000000460f0f7824 */ /* 0x000fc800078e0204 */
[----:B0-----:R-:W-:-:S05]  /*183b0*/  IMAD.WIDE R20, R15, 0x8, R20 ;  /* 0x000000080f147825 */ /* 0x001fca00078e0214 */
[----:B------:R-:W2:Y:S01]  /*183c0*/  LDG.E.64 R8, desc[UR14][R20.64] ;  /* 0x0000000e14087981 */ /* 0x000ea2000c1e1b00 */
[----:B------:R-:W-:Y:S02]  /*183d0*/  FSEL R22, R6, RZ, P0 ;  /* 0x000000ff06167208 */ /* 0x000fe40000000000 */
[----:B------:R-:W-:Y:S02]  /*183e0*/  FSEL R23, R7, RZ, P0 ;  /* 0x000000ff07177208 */ /* 0x000fe40000000000 */
[----:B------:R-:W-:-:S04]  /*183f0*/  ISETP.NE.AND P0, PT, R14, 0x1, PT ;  /* 0x000000010e00780c */ /* 0x000fc80003f05270 */
[----:B------:R-:W-:-:S08]  /*18400*/  DADD R18, R22, -R18 ;  /* 0x0000000016127229 */ /* 0x000fd00000000812 */
[----:B--2---:R-:W-:Y:S01]  /*18410*/  DFMA R40, R18, R8, R40 ;  /* 0x000000081228722b */ /* 0x004fe20000000028 */
[----:B------:R-:W-:Y:S10]  /*18420*/  @!P0 BRA `(.L_x_384) ;  /* 0x0000000400388947 */ /* 0x000ff40003800000 */
[----:B------:R-:W2:Y:S01]  /*18430*/  LDG.E.64 R6, desc[UR14][R16.64+0x8] ;  /* 0x0000080e10067981 */ /* 0x000ea2000c1e1b00 */
[----:B------:R-:W-:Y:S01]  /*18440*/  MOV R8, 0x0 ;  /* 0x0000000000087802 */ /* 0x000fe20000000f00 */
[----:B------:R-:W-:Y:S01]  /*18450*/  IMAD.MOV.U32 R9, RZ, RZ, 0x3fd80000 ;  /* 0x3fd80000ff097424 */ /* 0x000fe200078e00ff */
[----:B------:R-:W-:Y:S01]  /*18460*/  BSSY.RECONVERGENT B2, `(.L_x_405) ;  /* 0x000001e000027945 */ /* 0x000fe20003800200 */
[----:B------:R-:W-:Y:S01]  /*18470*/  ISETP.NE.AND P1, PT, R14, 0x2, PT ;  /* 0x000000020e00780c */ /* 0x000fe20003f25270 */
        /* <DEDUP_REMOVED lines=28> */
.L_x_406:
[----:B------:R-:W-:Y:S05]  /*18640*/  BSYNC.RECONVERGENT B2 ;  /* 0x0000000000027941 */ /* 0x000fea0003800200 */
.L_x_405:
[----:B------:R-:W2:Y:S01]  /*18650*/  LDG.E.64 R8, desc[UR14][R20.64+0x230] ;  /* 0x0002300e14087981 */ /* 0x000ea2000c1e1b00 */
[----:B------:R-:W-:Y:S02]  /*18660*/  FSEL R14, R6, RZ, P0 ;  /* 0x000000ff060e7208 */ /* 0x000fe40000000000 */
[----:B------:R-:W-:-:S06]  /*18670*/  FSEL R15, R7, RZ, P0 ;  /* 0x000000ff070f7208 */ /* 0x000fcc0000000000 */
[----:B------:R-:W-:-:S08]  /*18680*/  DADD R22, -R22, R14 ;  /* 0x0000000016167229 */ /* 0x000fd0000000010e */
[----:B--2---:R-:W-:Y:S01]  /*18690*/  DFMA R40, R22, R8, R40 ;  /* 0x000000081628722b */ /* 0x004fe20000000028 */
[----:B------:R-:W-:Y:S10]  /*186a0*/  @!P1 BRA `(.L_x_384) ;  /* 0x0000000000989947 */ /* 0x000ff40003800000 */
[----:B------:R-:W2:Y:S01]  /*186b0*/  LDG.E.64 R16, desc[UR14][R16.64+0x10] ;  /* 0x0000100e10107981 */ /* 0x000ea2000c1e1b00 */
[----:B------:R-:W-:Y:S01]  /*186c0*/  MOV R8, 0x0 ;  /* 0x0000000000087802 */ /* 0x000fe20000000f00 */
        /* <DEDUP_REMOVED lines=30> */
.L_x_408:
[----:B------:R-:W-:Y:S05]  /*188b0*/  BSYNC.RECONVERGENT B2 ;  /* 0x0000000000027941 */ /* 0x000fea0003800200 */
.L_x_407:
[----:B------:R-:W2:Y:S01]  /*188c0*/  LDG.E.64 R20, desc[UR14][R20.64+0x460] ;  /* 0x0004600e14147981 */ /* 0x000ea2000c1e1b00 */
[----:B------:R-:W-:Y:S02]  /*188d0*/  FSEL R6, R6, RZ, P0 ;  /* 0x000000ff06067208 */ /* 0x000fe40000000000 */
[----:B------:R-:W-:-:S06]  /*188e0*/  FSEL R7, R7, RZ, P0 ;  /* 0x000000ff07077208 */ /* 0x000fcc0000000000 */
[----:B------:R-:W-:-:S08]  /*188f0*/  DADD R14, -R14, R6 ;  /* 0x000000000e0e7229 */ /* 0x000fd00000000106 */
[----:B--2---:R-:W-:-:S11]  /*18900*/  DFMA R40, R14, R20, R40 ;  /* 0x000000140e28722b */ /* 0x004fd60000000028 */
.L_x_384:
[----:B------:R-:W-:Y:S05]  /*18910*/  BSYNC.RECONVERGENT B1 ;  /* 0x0000000000017941 */ /* 0x000fea0003800200 */
.L_x_383:
        /* <DEDUP_REMOVED lines=68> */
.L_x_412:
[----:B------:R-:W-:Y:S05]  /*18d60*/  BSYNC.RECONVERGENT B0 ;  /* 0x0000000000007941 */ /* 0x000fea0003800200 */
.L_x_411:
        /* <DEDUP_REMOVED lines=14> */
[----:B------:R-:W-:Y:S05]  /*18e50*/  CALL.REL.NOINC `($__internal_1_$__cuda_sm20_div_rn_f64_full) ;  /* 0x0000011800307944 */ /* 0x000fea0003c00000 */
.L_x_414:
[----:B------:R-:W-:Y:S05]  /*18e60*/  BSYNC.RECONVERGENT B2 ;  /* 0x0000000000027941 */ /* 0x000fea0003800200 */
.L_x_413:
        /* <DEDUP_REMOVED lines=29> */
.L_x_416:
[----:B------:R-:W-:Y:S05]  /*19040*/  BSYNC.RECONVERGENT B2 ;  /* 0x0000000000027941 */ /* 0x000fea0003800200 */
.L_x_415:
        /* <DEDUP_REMOVED lines=21> */
.L_x_418:
[----:B------:R-:W-:Y:S05]  /*191a0*/  BSYNC.RECONVERGENT B2 ;  /* 0x0000000000027941 */ /* 0x000fea0003800200 */
.L_x_417:
        /* <DEDUP_REMOVED lines=17> */
[----:B------:R-:W-:Y:S01]  /*192c0*/  MOV R47, 0x40148800 ;  /* 0x40148800002f7802 */ /* 0x000fe20000000f00 */
[----:B------:R-:W-:Y:S01]  /*192d0*/  IMAD.MOV.U32 R44, RZ, RZ, R12 ;  /* 0x000000ffff2c7224 */ /* 0x000fe200078e000c */
[----:B------:R-:W-:Y:S01]  /*192e0*/  MOV R6, 0x19310 ;  /* 0x0001931000067802 */ /* 0x000fe20000000f00 */
[----:B------:R-:W-:-:S07]  /*192f0*/  IMAD.MOV.U32 R45, RZ, RZ, R13 ;  /* 0x000000ffff2d7224 */ /* 0x000fce00078e000d */
[----:B------:R-:W-:Y:S05]  /*19300*/  CALL.REL.NOINC `($__internal_1_$__cuda_sm20_div_rn_f64_full) ;  /* 0x0000011400047944 */ /* 0x000fea0003c00000 */
[----:B------:R-:W-:Y:S01]  /*19310*/  IMAD.MOV.U32 R6, RZ, RZ, R48 ;  /* 0x000000ffff067224 */ /* 0x000fe200078e0030 */
[----:B------:R-:W-:-:S07]  /*19320*/  MOV R7, R49 ;  /* 0x0000003100077202 */ /* 0x000fce0000000f00 */
.L_x_420:
[----:B------:R-:W-:Y:S05]  /*19330*/  BSYNC.RECONVERGENT B2 ;  /* 0x0000000000027941 */ /* 0x000fea0003800200 */
.L_x_419:
        /* <DEDUP_REMOVED lines=19> */
[----:B------:R-:W-:Y:S05]  /*19470*/  CALL.REL.NOINC `($__internal_1_$__cuda_sm20_div_rn_f64_full) ;  /* 0x0000011000a87944 */ /* 0x000fea0003c00000 */
.L_x_422:
[----:B------:R-:W-:Y:S05]  /*19480*/  BSYNC.RECONVERGENT B2 ;  /* 0x0000000000027941 */ /* 0x000fea0003800200 */
.L_x_421:
[----:B------:R-:W-:-:S08]  /*19490*/  DADD R14, R14, R48 ;  /* 0x000000000e0e7229 */ /* 0x000fd00000000030 */
[----:B------:R-:W-:Y:S01]  /*194a0*/  DMUL R52, R52, R14 ;  /* 0x0000000e34347228 */ /* 0x000fe20000000000 */
[----:B------:R-:W-:Y:S10]  /*194b0*/  BRA `(.L_x_423) ;  /* 0x0000007c00b47947 */ /* 0x000ff40003800000 */
.L_x_410:
[----:B------:R-:W-:Y:S01]  /*194c0*/  UMOV UR10, 0x9999999a ;  /* 0x9999999a000a7882 */ /* 0x000fe20000000000 */
[----:B------:R-:W-:Y:S02]  /*194d0*/  UMOV UR11, 0x3fa99999 ;  /* 0x3fa99999000b7882 */ /* 0x000fe40000000000 */
[----:B------:R-:W-:-:S14]  /*194e0*/  DSETP.GEU.AND P0, PT, R40, UR10, PT ;  /* 0x0000000a28007e2a */ /* 0x000fdc000bf0e000 */
[----:B------:R-:W-:Y:S05]  /*194f0*/  @P0 BRA `(.L_x_424) ;  /* 0x0000005c00ac0947 */ /* 0x000fea0003800000 */
[----:B------:R-:W-:Y:S01]  /*19500*/  MOV R6, UR6 ;  /* 0x0000000600067c02 */ /* 0x000fe20008000f00 */
[----:B------:R-:W-:Y:S01]  /*19510*/  IMAD.U32 R7, RZ, RZ, UR7 ;  /* 0x00000007ff077e24 */ /* 0x000fe2000f8e00ff */
[----:B------:R-:W-:-:S05]  /*19520*/  DADD R8, -RZ, |UR6| ;  /* 0x40000006ff087e29 */ /* 0x000fca0008000100 */
[----:B------:R-:W-:-:S05]  /*19530*/  DSETP.GT.AND P0, PT, |R6|, 1, PT ;  /* 0x3ff000000600742a */ /* 0x000fca0003f04200 */
[----:B------:R-:W-:Y:S02]  /*19540*/  IMAD.MOV.U32 R6, RZ, RZ, R8 ;  /* 0x000000ffff067224 */ /* 0x000fe400078e0008 */
[----:B------:R-:W-:-:S07]  /*19550*/  IMAD.MOV.U32 R7, RZ, RZ, R9 ;  /* 0x000000ffff077224 */ /* 0x000fce00078e0009 */
[----:B------:R-:W-:Y:S05]  /*19560*/  @!P0 BRA `(.L_x_425) ;  /* 0x0000000000308947 */ /* 0x000fea0003800000 */
[----:B------:R-:W0:Y:S01]  /*19570*/  MUFU.RCP64H R9, R9 ;  /* 0x0000000900097308 */ /* 0x000e220000001800 */
[----:B------:R-:W-:Y:S01]  /*19580*/  MOV R6, UR6 ;  /* 0x0000000600067c02 */ /* 0x000fe20008000f00 */
[----:B------:R-:W-:Y:S01]  /*19590*/  IMAD.U32 R7, RZ, RZ, UR7 ;  /* 0x00000007ff077e24 */ /* 0x000fe2000f8e00ff */
[----:B------:R-:W-:Y:S01]  /*195a0*/  MOV R11, UR7 ;  /* 0x00000007000b7c02 */ /* 0x000fe20008000f00 */
        /* <DEDUP_REMOVED lines=8> */
.L_x_425:
[----:B------:R-:W-:Y:S01]  /*19630*/  DMUL R8, R6, R6 ;  /* 0x0000000606087228 */ /* 0x000fe20000000000 */
[----:B------:R-:W-:Y:S01]  /*19640*/  IMAD.MOV.U32 R10, RZ, RZ, -0x2449a4b7 ;  /* 0xdbb65b49ff0a7424 */ /* 0x000fe200078e00ff */
[----:B------:R-:W-:Y:S01]  /*19650*/  UMOV UR10, 0x2a25ff7e ;  /* 0x2a25ff7e000a7882 */ /* 0x000fe20000000000 */
[----:B------:R-:W-:Y:S01]  /*19660*/  IMAD.MOV.U32 R11, RZ, RZ, 0x3f2d3b63 ;  /* 0x3f2d3b63ff0b7424 */ /* 0x000fe200078e00ff */
[----:B------:R-:W-:Y:S01]  /*19670*/  UMOV UR11, 0x3ef53e1d ;  /* 0x3ef53e1d000b7882 */ /* 0x000fe20000000000 */
[----:B------:R-:W0:Y:S01]  /*19680*/  MUFU.RCP64H R13, UR9 ;  /* 0x00000009000d7d08 */ /* 0x000e220008001800 */
[----:B------:R-:W-:Y:S01]  /*19690*/  IMAD.U32 R14, RZ, RZ, UR8 ;  /* 0x00000008ff0e7e24 */ /* 0x000fe2000f8e00ff */
[----:B------:R-:W-:Y:S01]  /*196a0*/  MOV R15, UR9 ;  /* 0x00000009000f7c02 */ /* 0x000fe20008000f00 */
[----:B------:R-:W-:Y:S01]  /*196b0*/  IMAD.MOV.U32 R12, RZ, RZ, RZ ;  /* 0x000000ffff0c7224 */ /* 0x000fe200078e00ff */
        /* <DEDUP_REMOVED lines=30> */
[----:B------:R-:W-:-:S04]  /*198a0*/  MOV R14, 0x1 ;  /* 0x00000001000e7802 */ /* 0x000fc80000000f00 */
        /* <DEDUP_REMOVED lines=53> */
[----:B------:R-:W-:Y:S01]  /*19c00*/  IMAD.MOV.U32 R46, RZ, RZ, R30 ;  /* 0x000000ffff2e7224 */ /* 0x000fe200078e001e */
[----:B------:R-:W-:Y:S01]  /*19c10*/  MOV R44, R12 ;  /* 0x0000000c002c7202 */ /* 0x000fe20000000f00 */
[----:B------:R-:W-:Y:S01]  /*19c20*/  IMAD.MOV.U32 R47, RZ, RZ, R31 ;  /* 0x000000ffff2f7224 */ /* 0x000fe200078e001f */
[----:B------:R-:W-:Y:S01]  /*19c30*/  MOV R6, 0x19c60 ;  /* 0x00019c6000067802 */ /* 0x000fe20000000f00 */
[----:B------:R-:W-:-:S07]  /*19c40*/  IMAD.MOV.U32 R45, RZ, RZ, R13 ;  /* 0x000000ffff2d7224 */ /* 0x000fce00078e000d */
[----:B------:R-:W-:Y:S05]  /*19c50*/  CALL.REL.NOINC `($__internal_1_$__cuda_sm20_div_rn_f64_full) ;  /* 0x0000010800b07944 */ /* 0x000fea0003c00000 */
.L_x_427:
[----:B------:R-:W-:Y:S05]  /*19c60*/  BSYNC.RECONVERGENT B2 ;  /* 0x0000000000027941 */ /* 0x000fea0003800200 */
.L_x_426:
        /* <DEDUP_REMOVED lines=21> */
[----:B------:R-:W-:Y:S01]  /*19dc0*/  IMAD.MOV.U32 R6, RZ, RZ, R48 ;  /* 0x000000ffff067224 */ /* 0x000fe200078e0030 */
[----:B------:R-:W-:-:S07]  /*19dd0*/  MOV R7, R49 ;  /* 0x0000003100077202 */ /* 0x000fce0000000f00 */
.L_x_429:
[----:B------:R-:W-:Y:S05]  /*19de0*/  BSYNC.RECONVERGENT B2 ;  /* 0x0000000000027941 */ /* 0x000fea0003800200 */
.L_x_428:
        /* <DEDUP_REMOVED lines=31> */
[----:B------:R-:W-:Y:S01]  /*19fe0*/  IMAD.MOV.U32 R8, RZ, RZ, 0x0 ;  /* 0x00000000ff087424 */ /* 0x000fe200078e00ff */
[----:B------:R-:W-:-:S06]  /*19ff0*/  MOV R9, 0x40000000 ;  /* 0x4000000000097802 */ /* 0x000fcc0000000f00 */
[----:B------:R-:W-:Y:S02]  /*1a000*/  DFMA R8, R18, -R8, 1 ;  /* 0x3ff000001208742b */ /* 0x000fe40000000808 */
[----:B------:R-:W-:-:S05]  /*1a010*/  FFMA R0, RZ, 2.375, R49 ;  /* 0x40180000ff007823 */ /* 0x000fca0000000031 */
[----:B------:R-:W-:Y:S01]  /*1a020*/  FSETP.GT.AND P0, PT, |R0|, 1.469367938527859385e-39, PT ;  /* 0x001000000000780b */ /* 0x000fe20003f04200 */
[----:B------:R-:W-:-:S12]  /*1a030*/  DFMA R52, |R8|, -R40, R6 ;  /* 0x800000280834722b */ /* 0x000fd80000000206 */
[----:B------:R-:W-:Y:S05]  /*1a040*/  @P0 BRA P1, `(.L_x_431) ;  /* 0x0000000000100947 */ /* 0x000fea0000800000 */
[----:B------:R-:W-:Y:S01]  /*1a050*/  IMAD.MOV.U32 R44, RZ, RZ, RZ ;  /* 0x000000ffff2c7224 */ /* 0x000fe200078e00ff */
[----:B------:R-:W-:Y:S01]  /*1a060*/  MOV R6, 0x1a090 ;  /* 0x0001a09000067802 */ /* 0x000fe20000000f00 */
[----:B------:R-:W-:-:S07]  /*1a070*/  IMAD.MOV.U32 R45, RZ, RZ, 0x40180000 ;  /* 0x40180000ff2d7424 */ /* 0x000fce00078e00ff */
[----:B------:R-:W-:Y:S05]  /*1a080*/  CALL.REL.NOINC `($__internal_1_$__cuda_sm20_div_rn_f64_full) ;  /* 0x0000010400a47944 */ /* 0x000fea0003c00000 */
.L_x_431:
[----:B------:R-:W-:Y:S05]  /*1a090*/  BSYNC.RECONVERGENT B2 ;  /* 0x0000000000027941 */ /* 0x000fea0003800200 */
.L_x_430:
[----:B------:R-:W-:Y:S01]  /*1a0a0*/  DFMA R14, R12, R14, R48 ;  /* 0x0000000e0c0e722b */ /* 0x000fe20000000030 */
[----:B------:R-:W-:Y:S02]  /*1a0b0*/  HFMA2 R54, -RZ, RZ, 0, 0 ;  /* 0x00000000ff367431 */ /* 0x000fe400000001ff */
[----:B------:R-:W-:Y:S01]  /*1a0c0*/  IMAD.MOV.U32 R2, RZ, RZ, 0x1 ;  /* 0x00000001ff027424 */ /* 0x000fe200078e00ff */
[----:B------:R-:W-:Y:S01]  /*1a0d0*/  MOV R12, 0x2 ;  /* 0x00000002000c7802 */ /* 0x000fe20000000f00 */
[----:B------:R-:W-:Y:S02]  /*1a0e0*/  IMAD.MOV.U32 R5, RZ, RZ, RZ ;  /* 0x000000ffff057224 */ /* 0x000fe400078e00ff */
[----:B------:R-:W-:Y:S01]  /*1a0f0*/  IMAD.MOV.U32 R56, RZ, RZ, 0x0 ;  /* 0x00000000ff387424 */ /* 0x000fe200078e00ff */
[----:B------:R-:W-:Y:S01]  /*1a100*/  DADD R52, R52, R14 ;  /* 0x0000000034347229 */ /* 0x000fe2000000000e */
[----:B------:R-:W-:Y:S02]  /*1a110*/  IMAD.MOV.U32 R57, RZ, RZ, -0x40100000 ;  /* 0xbff00000ff397424 */ /* 0x000fe400078e00ff */
[----:B------:R-:W-:-:S08]  /*1a120*/  IMAD.MOV.U32 R55, RZ, RZ, 0x40180000 ;  /* 0x40180000ff377424 */ /* 0x000fd000078e00ff */
.L_x_530:
        /* <DEDUP_REMOVED lines=13> */
.L_x_468:
        /* <DEDUP_REMOVED lines=12> */
.L_x_450:
        /* <DEDUP_REMOVED lines=25> */
.L_x_435:
[----:B------:R-:W-:Y:S05]  /*1a450*/  BSYNC.RECONVERGENT B2 ;  /* 0x0000000000027941 */ /* 0x000fea0003800200 */
.L_x_434:
        /* <DEDUP_REMOVED lines=24> */
.L_x_437:
[----:B------:R-:W-:Y:S05]  /*1a5e0*/  BSYNC.RECONVERGENT B2 ;  /* 0x0000000000027941 */ /* 0x000fea0003800200 */
.L_x_436:
        /* <DEDUP_REMOVED lines=28> */
.L_x_439:
[----:B------:R-:W-:Y:S05]  /*1a7b0*/  BSYNC.RECONVERGENT B2 ;  /* 0x0000000000027941 */ /* 0x000fea0003800200 */
.L_x_438:
        /* <DEDUP_REMOVED lines=24> */
.L_x_441:
[----:B------:R-:W-:Y:S05]  /*1a940*/  BSYNC.RECONVERGENT B2 ;  /* 0x0000000000027941 */ /* 0x000fea0003800200 */
.L_x_440:
        /* <DEDUP_REMOVED lines=28> */
.L_x_443:
[----:B------:R-:W-:Y:S05]  /*1ab10*/  BSYNC.RECONVERGENT B2 ;  /* 0x0000000000027941 */ /* 0x000fea0003800200 */
.L_x_442:
        /* <DEDUP_REMOVED lines=24> */
.L_x_445:
[----:B------:R-:W-:Y:S05]  /*1aca0*/  BSYNC.RECONVERGENT B2 ;  /* 0x0000000000027941 */ /* 0x000fea0003800200 */
.L_x_444:
        /* <DEDUP_REMOVED lines=28> */
.L_x_447:
[----:B------:R-:W-:Y:S05]  /*1ae70*/  BSYNC.RECONVERGENT B2 ;  /* 0x0000000000027941 */ /* 0x000fea0003800200 */
.L_x_446:
        /* <DEDUP_REMOVED lines=24> */
.L_x_449:
[----:B------:R-:W-:Y:S05]  /*1b000*/  BSYNC.RECONVERGENT B2 ;  /* 0x0000000000027941 */ /* 0x000fea0003800200 */
.L_x_448:
[----:B------:R-:W-:Y:S01]  /*1b010*/  ISETP.NE.AND P0, PT, R19, R14, PT ;  /* 0x0000000e1300720c */ /* 0x000fe20003f05270 */
[----:B------:R-:W-:Y:S01]  /*1b020*/  VIADD R17, R17, 0x4 ;  /* 0x0000000411117836 */ /* 0x000fe20000000000 */
[----:B------:R-:W-:Y:S02]  /*1b030*/  FSEL R6, R66, R48, P1 ;  /* 0x0000003042067208 */ /* 0x000fe40000800000 */
[----:B------:R-:W-:-:S09]  /*1b040*/  FSEL R7, R67, R49, P1 ;  /* 0x0000003143077208 */ /* 0x000fd20000800000 */
[----:B------:R-:W-:Y:S05]  /*1b050*/  @P0 BRA `(.L_x_450) ;  /* 0xfffffff000980947 */ /* 0x000fea000383ffff */
.L_x_433:
[----:B------:R-:W0:Y:S01]  /*1b060*/  I2F.F64.U32 R66, R17 ;  /* 0x0000001100427312 */ /* 0x000e220000201800 */
[----:B------:R-:W-:Y:S01]  /*1b070*/  MOV R8, 0x1 ;  /* 0x0000000100087802 */ /* 0x000fe20000000f00 */
        /* <DEDUP_REMOVED lines=24> */
.L_x_452:
[----:B------:R-:W-:Y:S05]  /*1b200*/  BSYNC.RECONVERGENT B2 ;  /* 0x0000000000027941 */ /* 0x000fea0003800200 */
.L_x_451:
        /* <DEDUP_REMOVED lines=24> */
.L_x_454:
[----:B------:R-:W-:Y:S05]  /*1b390*/  BSYNC.RECONVERGENT B2 ;  /* 0x0000000000027941 */ /* 0x000fea0003800200 */
.L_x_453:
        /* <DEDUP_REMOVED lines=29> */
.L_x_457:
[----:B------:R-:W-:Y:S05]  /*1b570*/  BSYNC.RECONVERGENT B2 ;  /* 0x0000000000027941 */ /* 0x000fea0003800200 */
.L_x_456:
        /* <DEDUP_REMOVED lines=24> */
.L_x_459:
[----:B------:R-:W-:Y:S05]  /*1b700*/  BSYNC.RECONVERGENT B2 ;  /* 0x0000000000027941 */ /* 0x000fea0003800200 */
.L_x_458:
        /* <DEDUP_REMOVED lines=28> */
.L_x_461:
[----:B------:R-:W-:Y:S05]  /*1b8d0*/  BSYNC.RECONVERGENT B2 ;  /* 0x0000000000027941 */ /* 0x000fea0003800200 */
.L_x_460:
        /* <DEDUP_REMOVED lines=24> */
.L_x_463:
[----:B------:R-:W-:Y:S05]  /*1ba60*/  BSYNC.RECONVERGENT B2 ;  /* 0x0000000000027941 */ /* 0x000fea0003800200 */
.L_x_462:
[----:B------:R-:W-:Y:S02]  /*1ba70*/  FSEL R18, R18, R48, P1 ;  /* 0x0000003012127208 */ /* 0x000fe40000800000 */
[----:B------:R-:W-:-:S07]  /*1ba80*/  FSEL R19, R19, R49, P1 ;  /* 0x0000003113137208 */ /* 0x000fce0000800000 */
.L_x_455:
[----:B------:R-:W-:Y:S01]  /*1ba90*/  MOV R6, 0x652b82fe ;  /* 0x652b82fe00067802 */ /* 0x000fe20000000f00 */
[----:B------:R-:W-:Y:S01]  /*1baa0*/  IMAD.MOV.U32 R7, RZ, RZ, 0x3ff71547 ;  /* 0x3ff71547ff077424 */ /* 0x000fe200078e00ff */
        /* <DEDUP_REMOVED lines=58> */
[----:B------:R-:W-:Y:S01]  /*1be50*/  LEA R17, R7, R17, 0x14 ;  /* 0x0000001107117211 */ /* 0x000fe200078ea0ff */
[----:B------:R-:W-:-:S05]  /*1be60*/  IMAD.IADD R6, R6, 0x1, -R7 ;  /* 0x0000000106067824 */ /* 0x000fca00078e0a07 */
[----:B------:R-:W-:-:S06]  /*1be70*/  LEA R21, R6, 0x3ff00000, 0x14 ;  /* 0x3ff0000006157811 */ /* 0x000fcc00078ea0ff */
[----:B------:R-:W-:-:S11]  /*1be80*/  DMUL R20, R16, R20 ;  /* 0x0000001410147228 */ /* 0x000fd60000000000 */
.L_x_464:
        /* <DEDUP_REMOVED lines=15> */
.L_x_466:
[----:B------:R-:W-:Y:S05]  /*1bf80*/  BSYNC.RECONVERGENT B2 ;  /* 0x0000000000027941 */ /* 0x000fea0003800200 */
.L_x_465:
[----:B------:R-:W-:Y:S01]  /*1bf90*/  IADD3 R15, PT, PT, R15, 0x1, RZ ;  /* 0x000000010f0f7810 */ /* 0x000fe20007ffe0ff */
[----:B------:R-:W-:-:S03]  /*1bfa0*/  DADD R64, R48, R64 ;  /* 0x0000000030407229 */ /* 0x000fc60000000040 */
[----:B------:R-:W-:-:S13]  /*1bfb0*/  ISETP.NE.AND P0, PT, R15, R12, PT ;  /* 0x0000000c0f00720c */ /* 0x000fda0003f05270 */
[----:B------:R-:W-:Y:S05]  /*1bfc0*/  @!P0 BRA `(.L_x_467) ;  /* 0x00000030007c8947 */ /* 0x000fea0003800000 */
[----:B------:R-:W-:Y:S05]  /*1bfd0*/  BRA `(.L_x_468) ;  /* 0xffffffe000887947 */ /* 0x000fea000383ffff */
.L_x_432:
[----:B------:R-:W-:Y:S01]  /*1bfe0*/  LOP3.LUT R12, R2, 0x7ffffffc, RZ, 0xc0, !PT ;  /* 0x7ffffffc020c7812 */ /* 0x000fe200078ec0ff */
[----:B------:R-:W-:Y:S01]  /*1bff0*/  IMAD.MOV.U32 R15, RZ, RZ, RZ ;  /* 0x000000ffff0f7224 */ /* 0x000fe200078e00ff */
[----:B------:R-:W-:Y:S02]  /*1c000*/  VIMNMX.U32 R14, PT, PT, R13, 0x1, !PT ;  /* 0x000000010d0e7848 */ /* 0x000fe40007fe0000 */
[----:B------:R-:W-:-:S07]  /*1c010*/  CS2R R60, SRZ ;  /* 0x00000000003c7805 */ /* 0x000fce000001ff00 */
.L_x_500:
        /* <DEDUP_REMOVED lines=12> */
.L_x_486:
        /* <DEDUP_REMOVED lines=25> */
.L_x_471:
[----:B------:R-:W-:Y:S05]  /*1c270*/  BSYNC.RECONVERGENT B2 ;  /* 0x0000000000027941 */ /* 0x000fea0003800200 */
.L_x_470:
        /* <DEDUP_REMOVED lines=24> */
.L_x_473:
[----:B------:R-:W-:Y:S05]  /*1c400*/  BSYNC.RECONVERGENT B2 ;  /* 0x0000000000027941 */ /* 0x000fea0003800200 */
.L_x_472:
        /* <DEDUP_REMOVED lines=28> */
.L_x_475:
[----:B------:R-:W-:Y:S05]  /*1c5d0*/  BSYNC.RECONVERGENT B2 ;  /* 0x0000000000027941 */ /* 0x000fea0003800200 */
.L_x_474:
        /* <DEDUP_REMOVED lines=24> */
.L_x_477:
[----:B------:R-:W-:Y:S05]  /*1c760*/  BSYNC.RECONVERGENT B2 ;  /* 0x0000000000027941 */ /* 0x000fea0003800200 */
.L_x_476:
        /* <DEDUP_REMOVED lines=28> */
.L_x_479:
[----:B------:R-:W-:Y:S05]  /*1c930*/  BSYNC.RECONVERGENT B2 ;  /* 0x0000000000027941 */ /* 0x000fea0003800200 */
.L_x_478:
        /* <DEDUP_REMOVED lines=24> */
.L_x_481:
[----:B------:R-:W-:Y:S05]  /*1cac0*/  BSYNC.RECONVERGENT B2 ;  /* 0x0000000000027941 */ /* 0x000fea0003800200 */
.L_x_480:
        /* <DEDUP_REMOVED lines=28> */
.L_x_483:
[----:B------:R-:W-:Y:S05]  /*1cc90*/  BSYNC.RECONVERGENT B2 ;  /* 0x0000000000027941 */ /* 0x000fea0003800200 */
.L_x_482:
        /* <DEDUP_REMOVED lines=24> */
.L_x_485:
[----:B------:R-:W-:Y:S05]  /*1ce20*/  BSYNC.RECONVERGENT B2 ;  /* 0x0000000000027941 */ /* 0x000fea0003800200 */
.L_x_484:
[----:B------:R-:W-:Y:S02]  /*1ce30*/  ISETP.NE.AND P0, PT, R19, R12, PT ;  /* 0x0000000c1300720c */ /* 0x000fe40003f05270 */
[----:B------:R-:W-:Y:S02]  /*1ce40*/  FSEL R6, R66, R48, P1 ;  /* 0x0000003042067208 */ /* 0x000fe40000800000 */
[----:B------:R-:W-:Y:S02]  /*1ce50*/  FSEL R7, R67, R49, P1 ;  /* 0x0000003143077208 */ /* 0x000fe40000800000 */
[----:B------:R-:W-:-:S07]  /*1ce60*/  IADD3 R17, PT, PT, R17, 0x4, RZ ;  /* 0x0000000411117810 */ /* 0x000fce0007ffe0ff */
[----:B------:R-:W-:Y:S05]  /*1ce70*/  @P0 BRA `(.L_x_486) ;  /* 0xfffffff000980947 */ /* 0x000fea000383ffff */
.L_x_469:
        /* <DEDUP_REMOVED lines=27> */
.L_x_489:
[----:B------:R-:W-:Y:S05]  /*1d030*/  BSYNC.RECONVERGENT B2 ;  /* 0x0000000000027941 */ /* 0x000fea0003800200 */
.L_x_488:
        /* <DEDUP_REMOVED lines=24> */
.L_x_491:
[----:B------:R-:W-:Y:S05]  /*1d1c0*/  BSYNC.RECONVERGENT B2 ;  /* 0x0000000000027941 */ /* 0x000fea0003800200 */
.L_x_490:
        /* <DEDUP_REMOVED lines=28> */
.L_x_493:
[----:B------:R-:W-:Y:S05]  /*1d390*/  BSYNC.RECONVERGENT B2 ;  /* 0x0000000000027941 */ /* 0x000fea0003800200 */
.L_x_492:
        /* <DEDUP_REMOVED lines=24> */
.L_x_495:
[----:B------:R-:W-:Y:S05]  /*1d520*/  BSYNC.RECONVERGENT B2 ;  /* 0x0000000000027941 */ /* 0x000fea0003800200 */
.L_x_494:
[----:B------:R-:W-:Y:S02]  /*1d530*/  FSEL R6, R48, R18, !P1 ;  /* 0x0000001230067208 */ /* 0x000fe40004800000 */
[----:B------:R-:W-:-:S07]  /*1d540*/  FSEL R7, R49, R19, !P1 ;  /* 0x0000001331077208 */ /* 0x000fce0004800000 */
.L_x_487:
        /* <DEDUP_REMOVED lines=10> */
[----:B------:R-:W-:-:S02]  /*1d5f0*/  DFMA R10, R62, -R10, 6.75539944105574400000e+15 ;  /* 0x433800003e0a742b */ /* 0x000fc4000000080a */
[----:B------:R-:W-:-:S04]  /*1d600*/  DADD R42, -RZ, -R62 ;  /* 0x00000000ff2a7229 */ /* 0x000fc8000000093e */
[----:B------:R-:W-:Y:S02]  /*1d610*/  DADD R46, R8, -6.75539944105574400000e+15 ;  /* 0xc3380000082e7429 */ /* 0x000fe40000000000 */
[----:B------:R-:W-:-:S04]  /*1d620*/  DADD R18, R10, -6.75539944105574400000e+15 ;  /* 0xc33800000a127429 */ /* 0x000fc80000000000 */
[----:B------:R-:W-:Y:S02]  /*1d630*/  FSETP.GEU.AND P2, PT, |R43|, 4.1917929649353027344, PT ;  /* 0x4086232b2b00780b */ /* 0x000fe40003f4e200 */
        /* <DEDUP_REMOVED lines=31> */
[----:B------:R-:W-:Y:S01]  /*1d830*/  UMOV UR11, 0x3fa55555 ;  /* 0x3fa55555000b7882 */ /* 0x000fe20000000000 */
[----:B------:R-:W0:Y:S01]  /*1d840*/  MUFU.RCP64H R19, R65 ;  /* 0x0000004100137308 */ /* 0x000e220000001800 */
[----:B------:R-:W-:Y:S02]  /*1d850*/  HFMA2 R18, -RZ, RZ, 0, 5.9604644775390625e-08 ;  /* 0x00000001ff127431 */ /* 0x000fe400000001ff */
        /* <DEDUP_REMOVED lines=8> */
[----:B0-----:R-:W-:-:S03]  /*1d8e0*/  DFMA R20, -R64, R18, 1 ;  /* 0x3ff000004014742b */ /* 0x001fc60000000112 */
[----:B------:R-:W-:Y:S02]  /*1d8f0*/  DFMA R22, R46, R22, UR10 ;  /* 0x0000000a2e167e2b */ /* 0x000fe40008000016 */
[----:B------:R-:W-:-:S03]  /*1d900*/  DFMA R44, R16, R44, UR10 ;  /* 0x0000000a102c7e2b */ /* 0x000fc6000800002c */
[----:B------:R-:W-:-:S03]  /*1d910*/  DFMA R20, R20, R20, R20 ;  /* 0x000000141414722b */ /* 0x000fc60000000014 */
[----:B------:R-:W-:Y:S02]  /*1d920*/  DFMA R22, R46, R22, 1 ;  /* 0x3ff000002e16742b */ /* 0x000fe40000000016 */
[----:B------:R-:W-:-:S03]  /*1d930*/  DFMA R44, R16, R44, 1 ;  /* 0x3ff00000102c742b */ /* 0x000fc6000000002c */
[----:B------:R-:W-:-:S03]  /*1d940*/  DFMA R20, R18, R20, R18 ;  /* 0x000000141214722b */ /* 0x000fc60000000012 */
[----:B------:R-:W-:Y:S02]  /*1d950*/  DFMA R22, R46, R22, 1 ;  /* 0x3ff000002e16742b */ /* 0x000fe40000000016 */
[----:B------:R-:W-:-:S03]  /*1d960*/  DFMA R44, R16, R44, 1 ;  /* 0x3ff00000102c742b */ /* 0x000fc6000000002c */
[----:B------:R-:W-:-:S05]  /*1d970*/  DFMA R16, -R64, R20, 1 ;  /* 0x3ff000004010742b */ /* 0x000fca0000000114 */
[----:B------:R-:W-:Y:S02]  /*1d980*/  IMAD R19, R8, 0x100000, R23 ;  /* 0x0010000008137824 */ /* 0x000fe400078e0217 */
[----:B------:R-:W-:Y:S02]  /*1d990*/  IMAD R47, R10, 0x100000, R45 ;  /* 0x001000000a2f7824 */ /* 0x000fe400078e022d */
[----:B------:R-:W-:Y:S01]  /*1d9a0*/  IMAD.MOV.U32 R18, RZ, RZ, R22 ;  /* 0x000000ffff127224 */ /* 0x000fe200078e0016 */
        /* <DEDUP_REMOVED lines=14> */
.L_x_496:
[----:B------:R-:W-:Y:S01]  /*1da90*/  IMAD.MOV.U32 R8, RZ, RZ, R44 ;  /* 0x000000ffff087224 */ /* 0x000fe200078e002c */
[----:B------:R-:W-:Y:S01]  /*1daa0*/  MOV R9, R47 ;  /* 0x0000002f00097202 */ /* 0x000fe20000000f00 */
        /* <DEDUP_REMOVED lines=14> */
.L_x_497:
        /* <DEDUP_REMOVED lines=15> */
.L_x_499:
[----:B------:R-:W-:Y:S05]  /*1dc80*/  BSYNC.RECONVERGENT B2 ;  /* 0x0000000000027941 */ /* 0x000fea0003800200 */
.L_x_498:
        /* <DEDUP_REMOVED lines=9> */
[----:B------:R-:W-:Y:S01]  /*1dd20*/  IMAD.MOV.U32 R14, RZ, RZ, 0x1 ;  /* 0x00000001ff0e7424 */ /* 0x000fe200078e00ff */
[----:B------:R-:W-:Y:S01]  /*1dd30*/  MOV R64, 0x0 ;  /* 0x0000000000407802 */ /* 0x000fe20000000f00 */
[----:B------:R-:W-:-:S07]  /*1dd40*/  IMAD.MOV.U32 R65, RZ, RZ, 0x3ff00000 ;  /* 0x3ff00000ff417424 */ /* 0x000fce00078e00ff */
.L_x_518:
        /* <DEDUP_REMOVED lines=25> */
.L_x_503:
[----:B------:R-:W-:Y:S05]  /*1dee0*/  BSYNC.RECONVERGENT B2 ;  /* 0x0000000000027941 */ /* 0x000fea0003800200 */
.L_x_502:
        /* <DEDUP_REMOVED lines=24> */
.L_x_505:
[----:B------:R-:W-:Y:S05]  /*1e070*/  BSYNC.RECONVERGENT B2 ;  /* 0x0000000000027941 */ /* 0x000fea0003800200 */
.L_x_504:
        /* <DEDUP_REMOVED lines=28> */
.L_x_507:
[----:B------:R-:W-:Y:S05]  /*1e240*/  BSYNC.RECONVERGENT B2 ;  /* 0x0000000000027941 */ /* 0x000fea0003800200 */
.L_x_506:
        /* <DEDUP_REMOVED lines=24> */
.L_x_509:
[----:B------:R-:W-:Y:S05]  /*1e3d0*/  BSYNC.RECONVERGENT B2 ;  /* 0x0000000000027941 */ /* 0x000fea0003800200 */
.L_x_508:
        /* <DEDUP_REMOVED lines=28> */
.L_x_511:
[----:B------:R-:W-:Y:S05]  /*1e5a0*/  BSYNC.RECONVERGENT B2 ;  /* 0x0000000000027941 */ /* 0x000fea0003800200 */
.L_x_510:
        /* <DEDUP_REMOVED lines=24> */
.L_x_513:
[----:B------:R-:W-:Y:S05]  /*1e730*/  BSYNC.RECONVERGENT B2 ;  /* 0x0000000000027941 */ /* 0x000fea0003800200 */
.L_x_512:
        /* <DEDUP_REMOVED lines=28> */
.L_x_515:
[----:B------:R-:W-:Y:S05]  /*1e900*/  BSYNC.RECONVERGENT B2 ;  /* 0x0000000000027941 */ /* 0x000fea0003800200 */
.L_x_514:
        /* <DEDUP_REMOVED lines=24> */
.L_x_517:
[----:B------:R-:W-:Y:S05]  /*1ea90*/  BSYNC.RECONVERGENT B2 ;  /* 0x0000000000027941 */ /* 0x000fea0003800200 */
.L_x_516:
[----:B------:R-:W-:Y:S01]  /*1eaa0*/  ISETP.NE.AND P0, PT, R16, R12, PT ;  /* 0x0000000c1000720c */ /* 0x000fe20003f05270 */
[----:B------:R-:W-:Y:S01]  /*1eab0*/  VIADD R14, R14, 0x4 ;  /* 0x000000040e0e7836 */ /* 0x000fe20000000000 */
[----:B------:R-:W-:Y:S02]  /*1eac0*/  FSEL R64, R18, R48, P1 ;  /* 0x0000003012407208 */ /* 0x000fe40000800000 */
[----:B------:R-:W-:-:S09]  /*1ead0*/  FSEL R65, R19, R49, P1 ;  /* 0x0000003113417208 */ /* 0x000fd20000800000 */
[----:B------:R-:W-:Y:S05]  /*1eae0*/  @P0 BRA `(.L_x_518) ;  /* 0xfffffff000980947 */ /* 0x000fea000383ffff */
.L_x_501:
        /* <DEDUP_REMOVED lines=26> */
.L_x_521:
[----:B------:R-:W-:Y:S05]  /*1ec90*/  BSYNC.RECONVERGENT B2 ;  /* 0x0000000000027941 */ /* 0x000fea0003800200 */
.L_x_520:
        /* <DEDUP_REMOVED lines=24> */
.L_x_523:
[----:B------:R-:W-:Y:S05]  /*1ee20*/  BSYNC.RECONVERGENT B2 ;  /* 0x0000000000027941 */ /* 0x000fea0003800200 */
.L_x_522:
        /* <DEDUP_REMOVED lines=28> */
.L_x_525:
[----:B------:R-:W-:Y:S05]  /*1eff0*/  BSYNC.RECONVERGENT B2 ;  /* 0x0000000000027941 */ /* 0x000fea0003800200 */
.L_x_524:
        /* <DEDUP_REMOVED lines=24> */
.L_x_527:
[----:B------:R-:W-:Y:S05]  /*1f180*/  BSYNC.RECONVERGENT B2 ;  /* 0x0000000000027941 */ /* 0x000fea0003800200 */
.L_x_526:
[----:B------:R-:W-:Y:S02]  /*1f190*/  FSEL R64, R48, R12, !P1 ;  /* 0x0000000c30407208 */ /* 0x000fe40004800000 */
[----:B------:R-:W-:-:S07]  /*1f1a0*/  FSEL R65, R49, R13, !P1 ;  /* 0x0000000d31417208 */ /* 0x000fce0004800000 */
.L_x_519:
[----:B------:R-:W-:-:S11]  /*1f1b0*/  DFMA R64, R64, 5, R60 ;  /* 0x401400004040782b */ /* 0x000fd6000000003c */
.L_x_467:
        /* <DEDUP_REMOVED lines=21> */
.L_x_529:
[----:B------:R-:W-:Y:S05]  /*1f310*/  BSYNC.RECONVERGENT B2 ;  /* 0x0000000000027941 */ /* 0x000fea0003800200 */
.L_x_528:
        /* <DEDUP_REMOVED lines=9> */
.L_x_424:
        /* <DEDUP_REMOVED lines=8> */
[----:B------:R-:W-:Y:S01]  /*1f430*/  MOV R5, 0xfffffc01 ;  /* 0xfffffc0100057802 */ /* 0x000fe20000000f00 */
[----:B------:R-:W-:-:S04]  /*1f440*/  DMUL R6, R40, UR10 ;  /* 0x0000000a28067c28 */ /* 0x000fc80008000000 */
[----:B------:R-:W-:Y:S01]  /*1f450*/  @!P0 DMUL R8, R18, 1.80143985094819840000e+16 ;  /* 0x4350000012088828 */ /* 0x000fe20000000000 */
[----:B------:R-:W-:-:S03]  /*1f460*/  @!P0 IMAD.MOV.U32 R5, RZ, RZ, -0x435 ;  /* 0xfffffbcbff058424 */ /* 0x000fc600078e00ff */
        /* <DEDUP_REMOVED lines=10> */
[----:B------:R-:W-:Y:S01]  /*1f510*/  IMAD.MOV.U32 R20, RZ, RZ, -0x748574fc ;  /* 0x8b7a8b04ff147424 */ /* 0x000fe200078e00ff */
        /* <DEDUP_REMOVED lines=8> */
[----:B------:R-:W-:Y:S01]  /*1f5a0*/  @P0 IADD3 R9, PT, PT, R7, -0x100000, RZ ;  /* 0xfff0000007090810 */ /* 0x000fe20007ffe0ff */
[----:B------:R-:W-:-:S04]  /*1f5b0*/  @P0 VIADD R5, R5, 0x1 ;  /* 0x0000000105050836 */ /* 0x000fc80000000000 */
        /* <DEDUP_REMOVED lines=50> */
.L_x_532:
[----:B------:R-:W-:Y:S01]  /*1f8e0*/  IMAD.MOV.U32 R6, RZ, RZ, 0x0 ;  /* 0x00000000ff067424 */ /* 0x000fe200078e00ff */
[----:B------:R-:W-:Y:S02]  /*1f8f0*/  MOV R7, 0x7ff00000 ;  /* 0x7ff0000000077802 */ /* 0x000fe40000000f00 */
[----:B------:R-:W-:-:S04]  /*1f900*/  LOP3.LUT P0, RZ, R9, 0x7fffffff, RZ, 0xc0, !PT ;  /* 0x7fffffff09ff7812 */ /* 0x000fc8000780c0ff */
[----:B------:R-:W-:-:S10]  /*1f910*/  DFMA R6, R8, R6, +INF ;  /* 0x7ff000000806742b */ /* 0x000fd40000000006 */
[----:B------:R-:W-:Y:S02]  /*1f920*/  FSEL R16, R6, RZ, P0 ;  /* 0x000000ff06107208 */ /* 0x000fe40000000000 */
[----:B------:R-:W-:-:S07]  /*1f930*/  FSEL R17, R7, -QNAN , P0 ;  /* 0xfff0000007117808 */ /* 0x000fce0000000000 */
.L_x_533:
[----:B------:R-:W-:Y:S05]  /*1f940*/  BSYNC.RECONVERGENT B0 ;  /* 0x0000000000007941 */ /* 0x000fea0003800200 */
.L_x_531:
        /* <DEDUP_REMOVED lines=21> */
[----:B------:R-:W-:Y:S01]  /*1faa0*/  MOV R44, RZ ;  /* 0x000000ff002c7202 */ /* 0x000fe20000000f00 */
[----:B------:R-:W-:Y:S01]  /*1fab0*/  IMAD.MOV.U32 R45, RZ, RZ, 0x40180000 ;  /* 0x40180000ff2d7424 */ /* 0x000fe200078e00ff */
[----:B------:R-:W-:-:S07]  /*1fac0*/  MOV R6, 0x1fae0 ;  /* 0x0001fae000067802 */ /* 0x000fce0000000f00 */
[----:B------:R-:W-:Y:S05]  /*1fad0*/  CALL.REL.NOINC `($__internal_1_$__cuda_sm20_div_rn_f64_full) ;  /* 0x000000ac00107944 */ /* 0x000fea0003c00000 */
.L_x_535:
[----:B------:R-:W-:Y:S05]  /*1fae0*/  BSYNC.RECONVERGENT B2 ;  /* 0x0000000000027941 */ /* 0x000fea0003800200 */
.L_x_534:
        /* <DEDUP_REMOVED lines=19> */
.L_x_552:
[----:B------:R-:W0:Y:S01]  /*1fc20*/  I2F.F64.U32 R44, R12 ;  /* 0x0000000c002c7312 */ /* 0x000e220000201800 */
[----:B------:R-:W-:-:S04]  /*1fc30*/  IMAD.SHL.U32 R13, R12, 0x2, RZ ;  /* 0x000000020c0d7824 */ /* 0x000fc800078e00ff */
[C---:B------:R-:W-:Y:S01]  /*1fc40*/  VIADD R0, R13.reuse, 0x3 ;  /* 0x000000030d007836 */ /* 0x040fe20000000000 */
[C---:B------:R-:W-:Y:S01]  /*1fc50*/  IADD3 R15, PT, PT, R13.reuse, 0x1, RZ ;  /* 0x000000010d0f7810 */ /* 0x040fe20007ffe0ff */
        /* <DEDUP_REMOVED lines=17> */
.L_x_537:
        /* <DEDUP_REMOVED lines=20> */
.L_x_539:
[----:B------:R-:W-:Y:S05]  /*1feb0*/  BSYNC.RECONVERGENT B2 ;  /* 0x0000000000027941 */ /* 0x000fea0003800200 */
.L_x_538:
        /* <DEDUP_REMOVED lines=25> */
.L_x_541:
[----:B------:R-:W-:Y:S05]  /*20050*/  BSYNC.RECONVERGENT B2 ;  /* 0x0000000000027941 */ /* 0x000fea0003800200 */
.L_x_540:
        /* <DEDUP_REMOVED lines=18> */
.L_x_542:
        /* <DEDUP_REMOVED lines=20> */
.L_x_543:
        /* <DEDUP_REMOVED lines=17> */
[----:B------:R-:W-:Y:S01]  /*203d0*/  IMAD.MOV.U32 R52, RZ, RZ, R8 ;  /* 0x000000ffff347224 */ /* 0x000fe200078e0008 */
[----:B------:R-:W-:-:S07]  /*203e0*/  MOV R53, R7 ;  /* 0x0000000700357202 */ /* 0x000fce0000000f00 */
.L_x_544:
[----:B------:R-:W-:Y:S01]  /*203f0*/  IMAD.IADD R44, R15, 0x1, -R12 ;  /* 0x000000010f2c7824 */ /* 0x000fe200078e0a0c */
[----:B------:R-:W-:Y:S01]  /*20400*/  DADD R42, R42, -R52 ;  /* 0x000000002a2a7229 */ /* 0x000fe20000000834 */
[C---:B------:R-:W-:Y:S01]  /*20410*/  VIADD R2, R13.reuse, 0x5 ;  /* 0x000000050d027836 */ /* 0x040fe20000000000 */
[----:B------:R-:W-:-:S03]  /*20420*/  IADD3 R13, PT, PT, R13, 0x4, RZ ;  /* 0x000000040d0d7810 */ /* 0x000fc60007ffe0ff */
        /* <DEDUP_REMOVED lines=20> */
.L_x_545:
        /* <DEDUP_REMOVED lines=20> */
.L_x_547:
[----:B------:R-:W-:Y:S05]  /*206b0*/  BSYNC.RECONVERGENT B2 ;  /* 0x0000000000027941 */ /* 0x000fea0003800200 */
.L_x_546:
        /* <DEDUP_REMOVED lines=25> */
.L_x_549:
[----:B------:R-:W-:Y:S05]  /*20850*/  BSYNC.RECONVERGENT B2 ;  /* 0x0000000000027941 */ /* 0x000fea0003800200 */
.L_x_548:
        /* <DEDUP_REMOVED lines=21> */
.L_x_550:
        /* <DEDUP_REMOVED lines=18> */
.L_x_551:
[----:B------:R-:W-:Y:S01]  /*20ad0*/  DADD R8, R52, -R8 ;  /* 0x0000000034087229 */ /* 0x000fe20000000808 */
[----:B------:R-:W-:-:S05]  /*20ae0*/  IMAD.IADD R12, R5, 0x1, -R12 ;  /* 0x00000001050c7824 */ /* 0x000fca00078e0a0c */
[----:B------:R-:W-:Y:S02]  /*20af0*/  IADD3 R0, PT, PT, R12, -0x1, RZ ;  /* 0xffffffff0c007810 */ /* 0x000fe40007ffe0ff */
[----:B------:R-:W-:Y:S02]  /*20b00*/  DADD R8, -R54, R8 ;  /* 0x0000000036087229 */ /* 0x000fe40000000108 */
[----:B------:R-:W-:-:S06]  /*20b10*/  ISETP.NE.AND P0, PT, R0, UR5, PT ;  /* 0x0000000500007c0c */ /* 0x000fcc000bf05270 */
[----:B------:R-:W-:-:S08]  /*20b20*/  DMUL R8, R8, 8 ;  /* 0x4020000008087828 */ /* 0x000fd00000000000 */
[----:B------:R-:W-:Y:S01]  /*20b30*/  DFMA R52, R8, R48, R14 ;  /* 0x000000300834722b */ /* 0x000fe2000000000e */
[----:B------:R-:W-:Y:S10]  /*20b40*/  @P0 BRA `(.L_x_552) ;  /* 0xfffffff000340947 */ /* 0x000ff4000383ffff */
.L_x_536:
        /* <DEDUP_REMOVED lines=25> */
.L_x_553:
        /* <DEDUP_REMOVED lines=20> */
.L_x_555:
[----:B------:R-:W-:Y:S05]  /*20e20*/  BSYNC.RECONVERGENT B2 ;  /* 0x0000000000027941 */ /* 0x000fea0003800200 */
.L_x_554:
[----:B------:R-:W-:Y:S01]  /*20e30*/  IMAD R6, R5, R2, RZ ;  /* 0x0000000205067224 */ /* 0x000fe200078e02ff */
[----:B------:R-:W-:Y:S01]  /*20e40*/  DMUL R48, R48, R56 ;  /* 0x0000003830307228 */ /* 0x000fe20000000000 */
[----:B------:R-:W-:Y:S02]  /*20e50*/  BSSY.RECONVERGENT B2, `(.L_x_556) ;  /* 0x0000017000027945 */ /* 0x000fe40003800200 */
[----:B------:R-:W-:Y:S02]  /*20e60*/  IMAD R44, R13, R6, R6 ;  /* 0x000000060d2c7224 */ /* 0x000fe400078e0206 */
[----:B------:R-:W-:-:S03]  /*20e70*/  IMAD.MOV.U32 R6, RZ, RZ, 0x1 ;  /* 0x00000001ff067424 */ /* 0x000fc600078e00ff */
        /* <DEDUP_REMOVED lines=20> */
.L_x_557:
[----:B------:R-:W-:Y:S05]  /*20fc0*/  BSYNC.RECONVERGENT B2 ;  /* 0x0000000000027941 */ /* 0x000fea0003800200 */
.L_x_556:
        /* <DEDUP_REMOVED lines=18> */
.L_x_558:
        /* <DEDUP_REMOVED lines=20> */
.L_x_559:
        /* <DEDUP_REMOVED lines=18> */
.L_x_560:
[----:B------:R-:W-:-:S08]  /*21350*/  DADD R8, R12, -R8 ;  /* 0x000000000c087229 */ /* 0x000fd00000000808 */
[----:B------:R-:W-:-:S08]  /*21360*/  DADD R8, -R54, R8 ;  /* 0x0000000036087229 */ /* 0x000fd00000000108 */
[----:B------:R-:W-:-:S08]  /*21370*/  DMUL R8, R8, 8 ;  /* 0x4020000008087828 */ /* 0x000fd00000000000 */
[----:B------:R-:W-:-:S11]  /*21380*/  DFMA R52, R8, R48, R52 ;  /* 0x000000300834722b */ /* 0x000fd60000000034 */
.L_x_423:
[----:B------:R-:W-:Y:S05]  /*21390*/  BSYNC.RECONVERGENT B1 ;  /* 0x0000000000017941 */ /* 0x000fea0003800200 */
.L_x_409:
[----:B------:R-:W-:Y:S01]  /*213a0*/  ISETP.NE.AND P0, PT, R3, RZ, PT ;  /* 0x000000ff0300720c */ /* 0x000fe20003f05270 */
[----:B------:R-:W-:Y:S01]  /*213b0*/  BSSY.RECONVERGENT B1, `(.L_x_561) ;  /* 0x0000029000017945 */ /* 0x000fe20003800200 */
[----:B------:R-:W-:Y:S01]  /*213c0*/  DFMA R38, R32, R52, R38 ;  /* 0x000000342026722b */ /* 0x000fe20000000026 */
[----:B------:R-:W-:-:S10]  /*213d0*/  CS2R R6, SRZ ;  /* 0x0000000000067805 */ /* 0x000fd4000001ff00 */
        /* <DEDUP_REMOVED lines=37> */
.L_x_563:
[----:B------:R-:W-:Y:S05]  /*21630*/  BSYNC.RECONVERGENT B2 ;  /* 0x0000000000027941 */ /* 0x000fea0003800200 */
.L_x_562:
[----:B------:R-:W-:Y:S05]  /*21640*/  BSYNC.RECONVERGENT B1 ;  /* 0x0000000000017941 */ /* 0x000fea0003800200 */
.L_x_561:
[----:B------:R-:W-:Y:S01]  /*21650*/  DADD R6, R36, -R6 ;  /* 0x0000000024067229 */ /* 0x000fe20000000806 */
[----:B------:R-:W-:Y:S07]  /*21660*/  BSSY.RECONVERGENT B1, `(.L_x_564) ;  /* 0x00008a9000017945 */ /* 0x000fee0003800200 */
        /* <DEDUP_REMOVED lines=62> */
[----:B------:R-:W-:-:S04]  /*21a50*/  @!P0 SHF.R.S32.HI R7, RZ, 0x1, R0 ;  /* 0x00000001ff078819 */ /* 0x000fc80000011400 */
[----:B------:R-:W-:Y:S01]  /*21a60*/  @!P0 IADD3 R6, PT, PT, R6, -R7, RZ ;  /* 0x8000000706068210 */ /* 0x000fe20007ffe0ff */
[----:B------:R-:W-:-:S03]  /*21a70*/  @!P0 IMAD R7, R7, 0x100000, R11 ;  /* 0x0010000007078824 */ /* 0x000fc600078e020b */
[----:B------:R-:W-:Y:S01]  /*21a80*/  @!P0 LEA R9, R6, 0x3ff00000, 0x14 ;  /* 0x3ff0000006098811 */ /* 0x000fe200078ea0ff */
[----:B------:R-:W-:-:S06]  /*21a90*/  @!P0 IMAD.MOV.U32 R6, RZ, RZ, R10 ;  /* 0x000000ffff068224 */ /* 0x000fcc00078e000a */
[----:B------:R-:W-:-:S11]  /*21aa0*/  @!P0 DMUL R34, R6, R8 ;  /* 0x0000000806228228 */ /* 0x000fd60000000000 */
.L_x_567:
[----:B------:R-:W-:Y:S05]  /*21ab0*/  BSYNC.RECONVERGENT B0 ;  /* 0x0000000000007941 */ /* 0x000fea0003800200 */
.L_x_566:
        /* <DEDUP_REMOVED lines=15> */
.L_x_569:
[----:B------:R-:W-:Y:S05]  /*21bb0*/  BSYNC.RECONVERGENT B2 ;  /* 0x0000000000027941 */ /* 0x000fea0003800200 */
.L_x_568:
[----:B------:R-:W0:Y:S01]  /*21bc0*/  MUFU.RSQ64H R11, R49 ;  /* 0x00000031000b7308 */ /* 0x000e220000001c00 */
[----:B------:R-:W-:Y:S01]  /*21bd0*/  IADD3 R10, PT, PT, R49, -0x3500000, RZ ;  /* 0xfcb00000310a7810 */ /* 0x000fe20007ffe0ff */
[----:B------:R-:W-:Y:S01]  /*21be0*/  IMAD.MOV.U32 R8, RZ, RZ, 0x0 ;  /* 0x00000000ff087424 */ /* 0x000fe200078e00ff */
[----:B------:R-:W-:Y:S01]  /*21bf0*/  BSSY.RECONVERGENT B2, `(.L_x_570) ;  /* 0x000001a000027945 */ /* 0x000fe20003800200 */
[----:B------:R-:W-:Y:S01]  /*21c00*/  IMAD.MOV.U32 R9, RZ, RZ, 0x3fd80000 ;  /* 0x3fd80000ff097424 */ /* 0x000fe200078e00ff */
[----:B------:R-:W-:Y:S02]  /*21c10*/  ISETP.GE.U32.AND P0, PT, R10, 0x7ca00000, PT ;  /* 0x7ca000000a00780c */ /* 0x000fe40003f06070 */
[----:B0-----:R-:W-:-:S08]  /*21c20*/  DMUL R6, R10, R10 ;  /* 0x0000000a0a067228 */ /* 0x001fd00000000000 */
[----:B------:R-:W-:-:S08]  /*21c30*/  DFMA R6, -R6, R48, 1 ;  /* 0x3ff000000606742b */ /* 0x000fd00000000130 */
        /* <DEDUP_REMOVED lines=21> */
.L_x_571:
[----:B------:R-:W-:Y:S05]  /*21d90*/  BSYNC.RECONVERGENT B2 ;  /* 0x0000000000027941 */ /* 0x000fea0003800200 */
.L_x_570:
        /* <DEDUP_REMOVED lines=20> */
[----:B------:R-:W-:Y:S05]  /*21ee0*/  CALL.REL.NOINC `($__internal_1_$__cuda_sm20_div_rn_f64_full) ;  /* 0x00000088000c7944 */ /* 0x000fea0003c00000 */
.L_x_573:
[----:B------:R-:W-:Y:S05]  /*21ef0*/  BSYNC.RECONVERGENT B2 ;  /* 0x0000000000027941 */ /* 0x000fea0003800200 */
.L_x_572:
[----:B------:R-:W-:Y:S01]  /*21f00*/  DMUL R12, R40, R40 ;  /* 0x00000028280c7228 */ /* 0x000fe20000000000 */
[----:B------:R-:W-:Y:S01]  /*21f10*/  MOV R6, 0x1 ;  /* 0x0000000100067802 */ /* 0x000fe20000000f00 */
        /* <DEDUP_REMOVED lines=22> */
.L_x_575:
[----:B------:R-:W-:Y:S05]  /*22080*/  BSYNC.RECONVERGENT B2 ;  /* 0x0000000000027941 */ /* 0x000fea0003800200 */
.L_x_574:
        /* <DEDUP_REMOVED lines=20> */
.L_x_577:
[----:B------:R-:W-:Y:S05]  /*221d0*/  BSYNC.RECONVERGENT B2 ;  /* 0x0000000000027941 */ /* 0x000fea0003800200 */
.L_x_576:
[----:B------:R-:W-:-:S08]  /*221e0*/  DADD R14, R14, R48 ;  /* 0x000000000e0e7229 */ /* 0x000fd00000000030 */
[----:B------:R-:W-:Y:S01]  /*221f0*/  DMUL R34, R34, R14 ;  /* 0x0000000e22227228 */ /* 0x000fe20000000000 */
[----:B------:R-:W-:Y:S10]  /*22200*/  BRA `(.L_x_578) ;  /* 0x0000007c00b87947 */ /* 0x000ff40003800000 */
.L_x_565:
        /* <DEDUP_REMOVED lines=8> */
[----:B------:R-:W-:Y:S01]  /*22290*/  MOV R6, R8 ;  /* 0x0000000800067202 */ /* 0x000fe20000000f00 */
[----:B------:R-:W-:-:S10]  /*222a0*/  IMAD.MOV.U32 R7, RZ, RZ, R9 ;  /* 0x000000ffff077224 */ /* 0x000fd400078e0009 */
        /* <DEDUP_REMOVED lines=13> */
.L_x_580:
[----:B------:R-:W-:Y:S01]  /*22380*/  DMUL R8, R6, R6 ;  /* 0x0000000606087228 */ /* 0x000fe20000000000 */
[----:B------:R-:W-:Y:S01]  /*22390*/  IMAD.MOV.U32 R10, RZ, RZ, -0x2449a4b7 ;  /* 0xdbb65b49ff0a7424 */ /* 0x000fe200078e00ff */
[----:B------:R-:W-:Y:S01]  /*223a0*/  MOV R11, 0x3f2d3b63 ;  /* 0x3f2d3b63000b7802 */ /* 0x000fe20000000f00 */
[----:B------:R-:W-:Y:S01]  /*223b0*/  UMOV UR10, 0x2a25ff7e ;  /* 0x2a25ff7e000a7882 */ /* 0x000fe20000000000 */
[----:B------:R-:W-:Y:S01]  /*223c0*/  UMOV UR11, 0x3ef53e1d ;  /* 0x3ef53e1d000b7882 */ /* 0x000fe20000000000 */
[----:B------:R-:W0:Y:S01]  /*223d0*/  MUFU.RCP64H R13, UR9 ;  /* 0x00000009000d7d08 */ /* 0x000e220008001800 */
[----:B------:R-:W-:Y:S01]  /*223e0*/  IMAD.U32 R14, RZ, RZ, UR8 ;  /* 0x00000008ff0e7e24 */ /* 0x000fe2000f8e00ff */
[----:B------:R-:W-:Y:S01]  /*223f0*/  FSETP.GEU.AND P2, PT, |R31|, 6.5827683646048100446e-37, PT ;  /* 0x036000001f00780b */ /* 0x000fe20003f4e200 */
[----:B------:R-:W-:Y:S01]  /*22400*/  DFMA R10, R8, -UR10, R10 ;  /* 0x8000000a080a7c2b */ /* 0x000fe2000800000a */
[----:B------:R-:W-:Y:S01]  /*22410*/  UMOV UR10, 0x8dde082e ;  /* 0x8dde082e000a7882 */ /* 0x000fe20000000000 */
[----:B------:R-:W-:Y:S01]  /*22420*/  UMOV UR11, 0x3f531278 ;  /* 0x3f531278000b7882 */ /* 0x000fe20000000000 */
[----:B------:R-:W-:Y:S01]  /*22430*/  IMAD.U32 R15, RZ, RZ, UR9 ;  /* 0x00000009ff0f7e24 */ /* 0x000fe2000f8e00ff */
[----:B------:R-:W-:Y:S01]  /*22440*/  BSSY.RECONVERGENT B2, `(.L_x_581) ;  /* 0x0000057000027945 */ /* 0x000fe20003800200 */
[----:B------:R-:W-:-:S03]  /*22450*/  IMAD.MOV.U32 R12, RZ, RZ, RZ ;  /* 0x000000ffff0c7224 */ /* 0x000fc600078e00ff */
        /* <DEDUP_REMOVED lines=15> */
[----:B------:R-:W-:Y:S01]  /*22550*/  MOV R12, 0x0 ;  /* 0x00000000000c7802 */ /* 0x000fe20000000f00 */
[----:B------:R-:W-:-:S04]  /*22560*/  IMAD.MOV.U32 R13, RZ, RZ, 0x3fb00000 ;  /* 0x3fb00000ff0d7424 */ /* 0x000fc800078e00ff */
        /* <DEDUP_REMOVED lines=68> */
.L_x_582:
[----:B------:R-:W-:Y:S05]  /*229b0*/  BSYNC.RECONVERGENT B2 ;  /* 0x0000000000027941 */ /* 0x000fea0003800200 */
.L_x_581:
        /* <DEDUP_REMOVED lines=21> */
[----:B------:R-:W-:Y:S02]  /*22b10*/  IMAD.MOV.U32 R6, RZ, RZ, R48 ;  /* 0x000000ffff067224 */ /* 0x000fe400078e0030 */
[----:B------:R-:W-:-:S07]  /*22b20*/  IMAD.MOV.U32 R7, RZ, RZ, R49 ;  /* 0x000000ffff077224 */ /* 0x000fce00078e0031 */
.L_x_584:
[----:B------:R-:W-:Y:S05]  /*22b30*/  BSYNC.RECONVERGENT B2 ;  /* 0x0000000000027941 */ /* 0x000fea0003800200 */
.L_x_583:
        /* <DEDUP_REMOVED lines=22> */
[----:B------:R-:W-:-:S05]  /*22ca0*/  MOV R16, RZ ;  /* 0x000000ff00107202 */ /* 0x000fca0000000f00 */
        /* <DEDUP_REMOVED lines=19> */
.L_x_586:
[----:B------:R-:W-:Y:S05]  /*22de0*/  BSYNC.RECONVERGENT B2 ;  /* 0x0000000000027941 */ /* 0x000fea0003800200 */
.L_x_585:
[----:B------:R-:W-:Y:S01]  /*22df0*/  DFMA R14, R12, R14, R48 ;  /* 0x0000000e0c0e722b */ /* 0x000fe20000000030 */
[----:B------:R-:W-:Y:S01]  /*22e00*/  IMAD.MOV.U32 R19, RZ, RZ, 0x1 ;  /* 0x00000001ff137424 */ /* 0x000fe200078e00ff */
[----:B------:R-:W-:Y:S01]  /*22e10*/  MOV R52, 0x0 ;  /* 0x0000000000347802 */ /* 0x000fe20000000f00 */
[----:B------:R-:W-:Y:S02]  /*22e20*/  IMAD.MOV.U32 R0, RZ, RZ, 0x2 ;  /* 0x00000002ff007424 */ /* 0x000fe400078e00ff */
[----:B------:R-:W-:Y:S02]  /*22e30*/  IMAD.MOV.U32 R17, RZ, RZ, RZ ;  /* 0x000000ffff117224 */ /* 0x000fe400078e00ff */
[----:B------:R-:W-:Y:S01]  /*22e40*/  IMAD.MOV.U32 R53, RZ, RZ, -0x40100000 ;  /* 0xbff00000ff357424 */ /* 0x000fe200078e00ff */
[----:B------:R-:W-:Y:S01]  /*22e50*/  DADD R34, R34, R14 ;  /* 0x0000000022227229 */ /* 0x000fe2000000000e */
[----:B------:R-:W-:Y:S02]  /*22e60*/  IMAD.MOV.U32 R36, RZ, RZ, 0x0 ;  /* 0x00000000ff247424 */ /* 0x000fe400078e00ff */
[----:B------:R-:W-:-:S08]  /*22e70*/  IMAD.MOV.U32 R37, RZ, RZ, 0x40180000 ;  /* 0x40180000ff257424 */ /* 0x000fd000078e00ff */
.L_x_685:
        /* <DEDUP_REMOVED lines=13> */
.L_x_623:
        /* <DEDUP_REMOVED lines=12> */
.L_x_605:
        /* <DEDUP_REMOVED lines=25> */
.L_x_590:
[----:B------:R-:W-:Y:S05]  /*231a0*/  BSYNC.RECONVERGENT B2 ;  /* 0x0000000000027941 */ /* 0x000fea0003800200 */
.L_x_589:
        /* <DEDUP_REMOVED lines=24> */
.L_x_592:
[----:B------:R-:W-:Y:S05]  /*23330*/  BSYNC.RECONVERGENT B2 ;  /* 0x0000000000027941 */ /* 0x000fea0003800200 */
.L_x_591:
        /* <DEDUP_REMOVED lines=28> */
.L_x_594:
[----:B------:R-:W-:Y:S05]  /*23500*/  BSYNC.RECONVERGENT B2 ;  /* 0x0000000000027941 */ /* 0x000fea0003800200 */
.L_x_593:
        /* <DEDUP_REMOVED lines=24> */
.L_x_596:
[----:B------:R-:W-:Y:S05]  /*23690*/  BSYNC.RECONVERGENT B2 ;  /* 0x0000000000027941 */ /* 0x000fea0003800200 */
.L_x_595:
        /* <DEDUP_REMOVED lines=28> */
.L_x_598:
[----:B------:R-:W-:Y:S05]  /*23860*/  BSYNC.RECONVERGENT B2 ;  /* 0x0000000000027941 */ /* 0x000fea0003800200 */
.L_x_597:
        /* <DEDUP_REMOVED lines=24> */
.L_x_600:
[----:B------:R-:W-:Y:S05]  /*239f0*/  BSYNC.RECONVERGENT B2 ;  /* 0x0000000000027941 */ /* 0x000fea0003800200 */
.L_x_599:
        /* <DEDUP_REMOVED lines=28> */
.L_x_602:
[----:B------:R-:W-:Y:S05]  /*23bc0*/  BSYNC.RECONVERGENT B2 ;  /* 0x0000000000027941 */ /* 0x000fea0003800200 */
.L_x_601:
        /* <DEDUP_REMOVED lines=24> */
.L_x_604:
[----:B------:R-:W-:Y:S05]  /*23d50*/  BSYNC.RECONVERGENT B2 ;  /* 0x0000000000027941 */ /* 0x000fea0003800200 */
.L_x_603:
[----:B------:R-:W-:Y:S01]  /*23d60*/  ISETP.NE.AND P0, PT, R2, R13, PT ;  /* 0x0000000d0200720c */ /* 0x000fe20003f05270 */
[----:B------:R-:W-:Y:S01]  /*23d70*/  VIADD R16, R16, 0x4 ;  /* 0x0000000410107836 */ /* 0x000fe20000000000 */
[----:B------:R-:W-:Y:S02]  /*23d80*/  FSEL R62, R62, R48, P1 ;  /* 0x000000303e3e7208 */ /* 0x000fe40000800000 */
[----:B------:R-:W-:-:S09]  /*23d90*/  FSEL R63, R63, R49, P1 ;  /* 0x000000313f3f7208 */ /* 0x000fd20000800000 */
[----:B------:R-:W-:Y:S05]  /*23da0*/  @P0 BRA `(.L_x_605) ;  /* 0xfffffff000980947 */ /* 0x000fea000383ffff */
.L_x_588:
        /* <DEDUP_REMOVED lines=26> */
.L_x_607:
[----:B------:R-:W-:Y:S05]  /*23f50*/  BSYNC.RECONVERGENT B2 ;  /* 0x0000000000027941 */ /* 0x000fea0003800200 */
.L_x_606:
        /* <DEDUP_REMOVED lines=24> */
.L_x_609:
[----:B------:R-:W-:Y:S05]  /*240e0*/  BSYNC.RECONVERGENT B2 ;  /* 0x0000000000027941 */ /* 0x000fea0003800200 */
.L_x_608:
[----:B------:R-:W-:Y:S02]  /*240f0*/  FSEL R62, R62, R48, P1 ;  /* 0x000000303e3e7208 */ /* 0x000fe40000800000 */
[----:B------:R-:W-:Y:S01]  /*24100*/  FSEL R63, R63, R49, P1 ;  /* 0x000000313f3f7208 */ /* 0x000fe20000800000 */
[----:B------:R-:W-:Y:S06]  /*24110*/  @!P5 BRA `(.L_x_610) ;  /* 0x0000000400b0d947 */ /* 0x000fec0003800000 */
[C---:B------:R-:W-:Y:S01]  /*24120*/  IADD3 R64, PT, PT, R16.reuse, 0x1, RZ ;  /* 0x0000000110407810 */ /* 0x040fe20007ffe0ff */
[----:B------:R-:W-:Y:S01]  /*24130*/  IMAD.MOV.U32 R6, RZ, RZ, 0x1 ;  /* 0x00000001ff067424 */ /* 0x000fe200078e00ff */
        /* <DEDUP_REMOVED lines=24> */
.L_x_612:
[----:B------:R-:W-:Y:S05]  /*242c0*/  BSYNC.RECONVERGENT B2 ;  /* 0x0000000000027941 */ /* 0x000fea0003800200 */
.L_x_611:
        /* <DEDUP_REMOVED lines=24> */
.L_x_614:
[----:B------:R-:W-:Y:S05]  /*24450*/  BSYNC.RECONVERGENT B2 ;  /* 0x0000000000027941 */ /* 0x000fea0003800200 */
.L_x_613:
        /* <DEDUP_REMOVED lines=28> */
.L_x_616:
[----:B------:R-:W-:Y:S05]  /*24620*/  BSYNC.RECONVERGENT B2 ;  /* 0x0000000000027941 */ /* 0x000fea0003800200 */
.L_x_615:
        /* <DEDUP_REMOVED lines=24> */
.L_x_618:
[----:B------:R-:W-:Y:S05]  /*247b0*/  BSYNC.RECONVERGENT B2 ;  /* 0x0000000000027941 */ /* 0x000fea0003800200 */
.L_x_617:
[----:B------:R-:W-:Y:S02]  /*247c0*/  FSEL R62, R62, R48, P1 ;  /* 0x000000303e3e7208 */ /* 0x000fe40000800000 */
[----:B------:R-:W-:-:S07]  /*247d0*/  FSEL R63, R63, R49, P1 ;  /* 0x000000313f3f7208 */ /* 0x000fce0000800000 */
.L_x_610:
[----:B------:R-:W-:Y:S01]  /*247e0*/  IMAD.MOV.U32 R6, RZ, RZ, 0x652b82fe ;  /* 0x652b82feff067424 */ /* 0x000fe200078e00ff */
[----:B------:R-:W-:Y:S01]  /*247f0*/  UMOV UR10, 0xfefa39ef ;  /* 0xfefa39ef000a7882 */ /* 0x000fe20000000000 */
[----:B------:R-:W-:Y:S01]  /*24800*/  IMAD.MOV.U32 R7, RZ, RZ, 0x3ff71547 ;  /* 0x3ff71547ff077424 */ /* 0x000fe200078e00ff */
[----:B------:R-:W-:Y:S01]  /*24810*/  UMOV UR11, 0x3fe62e42 ;  /* 0x3fe62e42000b7882 */ /* 0x000fe20000000000 */
[----:B------:R-:W0:Y:S01]  /*24820*/  MUFU.RCP64H R23, R59 ;  /* 0x0000003b00177308 */ /* 0x000e220000001800 */
[----:B------:R-:W-:Y:S01]  /*24830*/  IMAD.MOV.U32 R22, RZ, RZ, 0x1 ;  /* 0x00000001ff167424 */ /* 0x000fe200078e00ff */
[----:B------:R-:W-:Y:S02]  /*24840*/  FSETP.GEU.AND P0, PT, |R57|, 4.1917929649353027344, PT ;  /* 0x4086232b3900780b */ /* 0x000fe40003f0e200 */
[----:B------:R-:W-:-:S08]  /*24850*/  DFMA R6, R56, R6, 6.75539944105574400000e+15 ;  /* 0x433800003806742b */ /* 0x000fd00000000006 */
[----:B------:R-:W-:Y:S02]  /*24860*/  DADD R8, R6, -6.75539944105574400000e+15 ;  /* 0xc338000006087429 */ /* 0x000fe40000000000 */
[----:B0-----:R-:W-:-:S06]  /*24870*/  DFMA R20, -R58, R22, 1 ;  /* 0x3ff000003a14742b */ /* 0x001fcc0000000116 */
[----:B------:R-:W-:Y:S01]  /*24880*/  DFMA R10, R8, -UR10, R56 ;  /* 0x8000000a080a7c2b */ /* 0x000fe20008000038 */
[----:B------:R-:W-:Y:S01]  /*24890*/  UMOV UR10, 0x3b39803f ;  /* 0x3b39803f000a7882 */ /* 0x000fe20000000000 */
[----:B------:R-:W-:Y:S01]  /*248a0*/  UMOV UR11, 0x3c7abc9e ;  /* 0x3c7abc9e000b7882 */ /* 0x000fe20000000000 */
[----:B------:R-:W-:-:S05]  /*248b0*/  DFMA R42, R20, R20, R20 ;  /* 0x00000014142a722b */ /* 0x000fca0000000014 */
[----:B------:R-:W-:Y:S01]  /*248c0*/  DFMA R8, R8, -UR10, R10 ;  /* 0x8000000a08087c2b */ /* 0x000fe2000800000a */
[----:B------:R-:W-:Y:S01]  /*248d0*/  UMOV UR10, 0x69ce2bdf ;  /* 0x69ce2bdf000a7882 */ /* 0x000fe20000000000 */
[----:B------:R-:W-:Y:S01]  /*248e0*/  MOV R10, 0xfca213ea ;  /* 0xfca213ea000a7802 */ /* 0x000fe20000000f00 */
[----:B------:R-:W-:Y:S01]  /*248f0*/  IMAD.MOV.U32 R11, RZ, RZ, 0x3e928af3 ;  /* 0x3e928af3ff0b7424 */ /* 0x000fe200078e00ff */
[----:B------:R-:W-:-:S05]  /*24900*/  UMOV UR11, 0x3e5ade15 ;  /* 0x3e5ade15000b7882 */ /* 0x000fca0000000000 */
        /* <DEDUP_REMOVED lines=27> */
[----:B------:R-:W-:-:S08]  /*24ac0*/  DFMA R8, R22, R42, R22 ;  /* 0x0000002a1608722b */ /* 0x000fd00000000016 */
[----:B------:R-:W-:Y:S01]  /*24ad0*/  DFMA R10, -R58, R8, 1 ;  /* 0x3ff000003a0a742b */ /* 0x000fe20000000108 */
[----:B------:R-:W-:Y:S01]  /*24ae0*/  IMAD R23, R6, 0x100000, R21 ;  /* 0x0010000006177824 */ /* 0x000fe200078e0215 */
[----:B------:R-:W-:Y:S01]  /*24af0*/  MOV R22, R20 ;  /* 0x0000001400167202 */ /* 0x000fe20000000f00 */
[----:B------:R-:W-:Y:S08]  /*24b00*/  @!P0 BRA `(.L_x_619) ;  /* 0x0000000000348947 */ /* 0x000ff00003800000 */
        /* <DEDUP_REMOVED lines=13> */
.L_x_619:
        /* <DEDUP_REMOVED lines=15> */
.L_x_621:
[----:B------:R-:W-:Y:S05]  /*24cd0*/  BSYNC.RECONVERGENT B2 ;  /* 0x0000000000027941 */ /* 0x000fea0003800200 */
.L_x_620:
[----:B------:R-:W-:Y:S01]  /*24ce0*/  VIADD R15, R15, 0x1 ;  /* 0x000000010f0f7836 */ /* 0x000fe20000000000 */
[----:B------:R-:W-:-:S04]  /*24cf0*/  DADD R60, R48, R60 ;  /* 0x00000000303c7229 */ /* 0x000fc8000000003c */
[----:B------:R-:W-:-:S13]  /*24d00*/  ISETP.NE.AND P0, PT, R15, R0, PT ;  /* 0x000000000f00720c */ /* 0x000fda0003f05270 */
[----:B------:R-:W-:Y:S05]  /*24d10*/  @!P0 BRA `(.L_x_622) ;  /* 0x0000003000808947 */ /* 0x000fea0003800000 */
[----:B------:R-:W-:Y:S05]  /*24d20*/  BRA `(.L_x_623) ;  /* 0xffffffe000887947 */ /* 0x000fea000383ffff */
.L_x_587:
[----:B------:R-:W-:Y:S01]  /*24d30*/  LOP3.LUT R0, R19, 0x7ffffffc, RZ, 0xc0, !PT ;  /* 0x7ffffffc13007812 */ /* 0x000fe200078ec0ff */
[----:B------:R-:W-:Y:S01]  /*24d40*/  IMAD.MOV.U32 R16, RZ, RZ, RZ ;  /* 0x000000ffff107224 */ /* 0x000fe200078e00ff */
[----:B------:R-:W-:Y:S02]  /*24d50*/  VIMNMX.U32 R12, PT, PT, R13, 0x1, !PT ;  /* 0x000000010d0c7848 */ /* 0x000fe40007fe0000 */
[----:B------:R-:W-:-:S07]  /*24d60*/  CS2R R56, SRZ ;  /* 0x0000000000387805 */ /* 0x000fce000001ff00 */
.L_x_655:
        /* <DEDUP_REMOVED lines=9> */
[----:B------:R-:W-:Y:S01]  /*24e00*/  MOV R15, 0x1 ;  /* 0x00000001000f7802 */ /* 0x000fe20000000f00 */
[----:B------:R-:W-:Y:S02]  /*24e10*/  IMAD.MOV.U32 R62, RZ, RZ, 0x0 ;  /* 0x00000000ff3e7424 */ /* 0x000fe400078e00ff */
[----:B------:R-:W-:-:S07]  /*24e20*/  IMAD.MOV.U32 R63, RZ, RZ, 0x3ff00000 ;  /* 0x3ff00000ff3f7424 */ /* 0x000fce00078e00ff */
.L_x_641:
        /* <DEDUP_REMOVED lines=25> */
.L_x_626:
[----:B------:R-:W-:Y:S05]  /*24fc0*/  BSYNC.RECONVERGENT B2 ;  /* 0x0000000000027941 */ /* 0x000fea0003800200 */
.L_x_625:
        /* <DEDUP_REMOVED lines=24> */
.L_x_628:
[----:B------:R-:W-:Y:S05]  /*25150*/  BSYNC.RECONVERGENT B2 ;  /* 0x0000000000027941 */ /* 0x000fea0003800200 */
.L_x_627:
        /* <DEDUP_REMOVED lines=28> */
.L_x_630:
[----:B------:R-:W-:Y:S05]  /*25320*/  BSYNC.RECONVERGENT B2 ;  /* 0x0000000000027941 */ /* 0x000fea0003800200 */
.L_x_629:
        /* <DEDUP_REMOVED lines=24> */
.L_x_632:
[----:B------:R-:W-:Y:S05]  /*254b0*/  BSYNC.RECONVERGENT B2 ;  /* 0x0000000000027941 */ /* 0x000fea0003800200 */
.L_x_631:
        /* <DEDUP_REMOVED lines=28> */
.L_x_634:
[----:B------:R-:W-:Y:S05]  /*25680*/  BSYNC.RECONVERGENT B2 ;  /* 0x0000000000027941 */ /* 0x000fea0003800200 */
.L_x_633:
        /* <DEDUP_REMOVED lines=24> */
.L_x_636:
[----:B------:R-:W-:Y:S05]  /*25810*/  BSYNC.RECONVERGENT B2 ;  /* 0x0000000000027941 */ /* 0x000fea0003800200 */
.L_x_635:
[----:B------:R-:W-:Y:S01]  /*25820*/  VIADD R5, R15, 0x3 ;  /* 0x000000030f057836 */ /* 0x000fe20000000000 */
[----:B------:R-:W-:Y:S01]  /*25830*/  MOV R6, 0x1 ;  /* 0x0000000100067802 */ /* 0x000fe20000000f00 */
[----:B------:R-:W-:Y:S01]  /*25840*/  BSSY.RECONVERGENT B2, `(.L_x_637) ;  /* 0x000001a000027945 */ /* 0x000fe20003800200 */
[----:B------:R-:W-:Y:S01]  /*25850*/  FSEL R62, R62, R48, P1 ;  /* 0x000000303e3e7208 */ /* 0x000fe20000800000 */
        /* <DEDUP_REMOVED lines=24> */
.L_x_638:
[----:B------:R-:W-:Y:S05]  /*259e0*/  BSYNC.RECONVERGENT B2 ;  /* 0x0000000000027941 */ /* 0x000fea0003800200 */
.L_x_637:
        /* <DEDUP_REMOVED lines=24> */
.L_x_640:
[----:B------:R-:W-:Y:S05]  /*25b70*/  BSYNC.RECONVERGENT B2 ;  /* 0x0000000000027941 */ /* 0x000fea0003800200 */
.L_x_639:
[----:B------:R-:W-:Y:S01]  /*25b80*/  ISETP.NE.AND P0, PT, R5, R0, PT ;  /* 0x000000000500720c */ /* 0x000fe20003f05270 */
[----:B------:R-:W-:Y:S01]  /*25b90*/  VIADD R15, R15, 0x4 ;  /* 0x000000040f0f7836 */ /* 0x000fe20000000000 */
[----:B------:R-:W-:Y:S02]  /*25ba0*/  FSEL R62, R62, R48, P1 ;  /* 0x000000303e3e7208 */ /* 0x000fe40000800000 */
[----:B------:R-:W-:-:S09]  /*25bb0*/  FSEL R63, R63, R49, P1 ;  /* 0x000000313f3f7208 */ /* 0x000fd20000800000 */
[----:B------:R-:W-:Y:S05]  /*25bc0*/  @P0 BRA `(.L_x_641) ;  /* 0xfffffff000980947 */ /* 0x000fea000383ffff */
.L_x_624:
        /* <DEDUP_REMOVED lines=27> */
.L_x_644:
[----:B------:R-:W-:Y:S05]  /*25d80*/  BSYNC.RECONVERGENT B2 ;  /* 0x0000000000027941 */ /* 0x000fea0003800200 */
.L_x_643:
        /* <DEDUP_REMOVED lines=24> */
.L_x_646:
[----:B------:R-:W-:Y:S05]  /*25f10*/  BSYNC.RECONVERGENT B2 ;  /* 0x0000000000027941 */ /* 0x000fea0003800200 */
.L_x_645:
        /* <DEDUP_REMOVED lines=28> */
.L_x_648:
[----:B------:R-:W-:Y:S05]  /*260e0*/  BSYNC.RECONVERGENT B2 ;  /* 0x0000000000027941 */ /* 0x000fea0003800200 */
.L_x_647:
        /* <DEDUP_REMOVED lines=24> */
.L_x_650:
[----:B------:R-:W-:Y:S05]  /*26270*/  BSYNC.RECONVERGENT B2 ;  /* 0x0000000000027941 */ /* 0x000fea0003800200 */
.L_x_649:
[----:B------:R-:W-:Y:S02]  /*26280*/  FSEL R62, R48, R62, !P1 ;  /* 0x0000003e303e7208 */ /* 0x000fe40004800000 */
[----:B------:R-:W-:-:S07]  /*26290*/  FSEL R63, R49, R63, !P1 ;  /* 0x0000003f313f7208 */ /* 0x000fce0004800000 */
.L_x_642:
[----:B------:R-:W-:Y:S01]  /*262a0*/  MOV R8, 0x652b82fe ;  /* 0x652b82fe00087802 */ /* 0x000fe20000000f00 */
[----:B------:R-:W-:Y:S01]  /*262b0*/  IMAD.MOV.U32 R9, RZ, RZ, 0x3ff71547 ;  /* 0x3ff71547ff097424 */ /* 0x000fe200078e00ff */
[----:B------:R-:W-:Y:S01]  /*262c0*/  UMOV UR10, 0xfefa39ef ;  /* 0xfefa39ef000a7882 */ /* 0x000fe20000000000 */
[----:B------:R-:W-:Y:S01]  /*262d0*/  IMAD.MOV.U32 R6, RZ, RZ, 0x652b82fe ;  /* 0x652b82feff067424 */ /* 0x000fe200078e00ff */
[----:B------:R-:W-:Y:S01]  /*262e0*/  UMOV UR11, 0x3fe62e42 ;  /* 0x3fe62e42000b7882 */ /* 0x000fe20000000000 */
[----:B------:R-:W-:Y:S01]  /*262f0*/  IMAD.MOV.U32 R7, RZ, RZ, 0x3ff71547 ;  /* 0x3ff71547ff077424 */ /* 0x000fe200078e00ff */
[----:B------:R-:W-:Y:S01]  /*26300*/  MOV R42, 0xfca213ea ;  /* 0xfca213ea002a7802 */ /* 0x000fe20000000f00 */
[C---:B------:R-:W-:Y:S01]  /*26310*/  DFMA R8, R58.reuse, R8, 6.75539944105574400000e+15 ;  /* 0x433800003a08742b */ /* 0x040fe20000000008 */
[----:B------:R-:W-:Y:S01]  /*26320*/  IMAD.MOV.U32 R43, RZ, RZ, 0x3e928af3 ;  /* 0x3e928af3ff2b7424 */ /* 0x000fe200078e00ff */
[----:B------:R-:W-:Y:S02]  /*26330*/  FSETP.GEU.AND P0, PT, |R59|, 4.1917929649353027344, PT ;  /* 0x4086232b3b00780b */ /* 0x000fe40003f0e200 */
[----:B------:R-:W-:-:S04]  /*26340*/  DFMA R6, R58, -R6, 6.75539944105574400000e+15 ;  /* 0x433800003a06742b */ /* 0x000fc80000000806 */
[----:B------:R-:W-:-:S04]  /*26350*/  DADD R46, R8, -6.75539944105574400000e+15 ;  /* 0xc3380000082e7429 */ /* 0x000fc80000000000 */
[----:B------:R-:W-:-:S04]  /*26360*/  DADD R20, R6, -6.75539944105574400000e+15 ;  /* 0xc338000006147429 */ /* 0x000fc80000000000 */
[----:B------:R-:W-:-:S04]  /*26370*/  DFMA R10, R46, -UR10, R58 ;  /* 0x8000000a2e0a7c2b */ /* 0x000fc8000800003a */
        /* <DEDUP_REMOVED lines=10> */
[----:B------:R-:W-:Y:S01]  /*26420*/  UMOV UR11, 0x3ec71dee ;  /* 0x3ec71dee000b7882 */ /* 0x000fe20000000000 */
[----:B------:R-:W0:Y:S01]  /*26430*/  MUFU.RCP64H R43, R61 ;  /* 0x0000003d002b7308 */ /* 0x000e220000001800 */
[----:B------:R-:W-:Y:S01]  /*26440*/  DFMA R20, R46, R20, UR10 ;  /* 0x0000000a2e147e2b */ /* 0x000fe20008000014 */
[----:B------:R-:W-:-:S03]  /*26450*/  IMAD.MOV.U32 R42, RZ, RZ, 0x1 ;  /* 0x00000001ff2a7424 */ /* 0x000fc600078e00ff */
        /* <DEDUP_REMOVED lines=14> */
[----:B------:R-:W-:Y:S01]  /*26540*/  DFMA R22, R10, R22, UR10 ;  /* 0x0000000a0a167e2b */ /* 0x000fe20008000016 */
[----:B------:R-:W-:Y:S01]  /*26550*/  UMOV UR10, 0x11122322 ;  /* 0x11122322000a7882 */ /* 0x000fe20000000000 */
[----:B------:R-:W-:Y:S02]  /*26560*/  UMOV UR11, 0x3f811111 ;  /* 0x3f811111000b7882 */ /* 0x000fe40000000000 */
[----:B------:R-:W-:Y:S02]  /*26570*/  DFMA R20, R46, R20, UR10 ;  /* 0x0000000a2e147e2b */ /* 0x000fe40008000014 */
[----:B------:R-:W-:-:S02]  /*26580*/  DFMA R44, R42, R44, R42 ;  /* 0x0000002c2a2c722b */ /* 0x000fc4000000002a */
        /* <DEDUP_REMOVED lines=12> */
[----:B------:R-:W-:Y:S02]  /*26650*/  DADD R20, -RZ, -R58 ;  /* 0x00000000ff147229 */ /* 0x000fe4000000093a */
[----:B------:R-:W-:-:S04]  /*26660*/  DFMA R22, R10, R22, UR10 ;  /* 0x0000000a0a167e2b */ /* 0x000fc80008000016 */
[----:B------:R-:W-:-:S04]  /*26670*/  DFMA R48, R46, R48, 1 ;  /* 0x3ff000002e30742b */ /* 0x000fc80000000030 */
[----:B------:R-:W-:Y:S01]  /*26680*/  DFMA R22, R10, R22, 1 ;  /* 0x3ff000000a16742b */ /* 0x000fe20000000016 */
[----:B------:R-:W-:-:S03]  /*26690*/  IMAD.MOV.U32 R2, RZ, RZ, R21 ;  /* 0x000000ffff027224 */ /* 0x000fc600078e0015 */
[----:B------:R-:W-:Y:S02]  /*266a0*/  DFMA R48, R46, R48, 1 ;  /* 0x3ff000002e30742b */ /* 0x000fe40000000030 */
[----:B------:R-:W-:Y:S02]  /*266b0*/  FSETP.GEU.AND P2, PT, |R2|, 4.1917929649353027344, PT ;  /* 0x4086232b0200780b */ /* 0x000fe40003f4e200 */
[----:B------:R-:W-:Y:S02]  /*266c0*/  DFMA R22, R10, R22, 1 ;  /* 0x3ff000000a16742b */ /* 0x000fe40000000016 */
[----:B------:R-:W-:-:S04]  /*266d0*/  DFMA R10, -R60, R44, 1 ;  /* 0x3ff000003c0a742b */ /* 0x000fc8000000012c */
[----:B------:R-:W-:Y:S01]  /*266e0*/  LEA R21, R8, R49, 0x14 ;  /* 0x0000003108157211 */ /* 0x000fe200078ea0ff */
[----:B------:R-:W-:-:S03]  /*266f0*/  IMAD.MOV.U32 R20, RZ, RZ, R48 ;  /* 0x000000ffff147224 */ /* 0x000fc600078e0030 */
        /* <DEDUP_REMOVED lines=15> */
.L_x_651:
        /* <DEDUP_REMOVED lines=16> */
.L_x_652:
        /* <DEDUP_REMOVED lines=15> */
.L_x_654:
[----:B------:R-:W-:Y:S05]  /*269e0*/  BSYNC.RECONVERGENT B2 ;  /* 0x0000000000027941 */ /* 0x000fea0003800200 */
.L_x_653:
        /* <DEDUP_REMOVED lines=12> */
.L_x_673:
        /* <DEDUP_REMOVED lines=25> */
.L_x_658:
[----:B------:R-:W-:Y:S05]  /*26c40*/  BSYNC.RECONVERGENT B2 ;  /* 0x0000000000027941 */ /* 0x000fea0003800200 */
.L_x_657:
        /* <DEDUP_REMOVED lines=24> */
.L_x_660:
[----:B------:R-:W-:Y:S05]  /*26dd0*/  BSYNC.RECONVERGENT B2 ;  /* 0x0000000000027941 */ /* 0x000fea0003800200 */
.L_x_659:
        /* <DEDUP_REMOVED lines=28> */
.L_x_662:
[----:B------:R-:W-:Y:S05]  /*26fa0*/  BSYNC.RECONVERGENT B2 ;  /* 0x0000000000027941 */ /* 0x000fea0003800200 */
.L_x_661:
        /* <DEDUP_REMOVED lines=24> */
.L_x_664:
[----:B------:R-:W-:Y:S05]  /*27130*/  BSYNC.RECONVERGENT B2 ;  /* 0x0000000000027941 */ /* 0x000fea0003800200 */
.L_x_663:
        /* <DEDUP_REMOVED lines=28> */
.L_x_666:
[----:B------:R-:W-:Y:S05]  /*27300*/  BSYNC.RECONVERGENT B2 ;  /* 0x0000000000027941 */ /* 0x000fea0003800200 */
.L_x_665:
        /* <DEDUP_REMOVED lines=24> */
.L_x_668:
[----:B------:R-:W-:Y:S05]  /*27490*/  BSYNC.RECONVERGENT B2 ;  /* 0x0000000000027941 */ /* 0x000fea0003800200 */
.L_x_667:
        /* <DEDUP_REMOVED lines=28> */
.L_x_670:
[----:B------:R-:W-:Y:S05]  /*27660*/  BSYNC.RECONVERGENT B2 ;  /* 0x0000000000027941 */ /* 0x000fea0003800200 */
.L_x_669:
        /* <DEDUP_REMOVED lines=24> */
.L_x_672:
[----:B------:R-:W-:Y:S05]  /*277f0*/  BSYNC.RECONVERGENT B2 ;  /* 0x0000000000027941 */ /* 0x000fea0003800200 */
.L_x_671:
[----:B------:R-:W-:Y:S02]  /*27800*/  ISETP.NE.AND P0, PT, R2, R0, PT ;  /* 0x000000000200720c */ /* 0x000fe40003f05270 */
[----:B------:R-:W-:Y:S02]  /*27810*/  FSEL R16, R16, R48, P1 ;  /* 0x0000003010107208 */ /* 0x000fe40000800000 */
[----:B------:R-:W-:Y:S02]  /*27820*/  FSEL R17, R17, R49, P1 ;  /* 0x0000003111117208 */ /* 0x000fe40000800000 */
[----:B------:R-:W-:-:S07]  /*27830*/  IADD3 R12, PT, PT, R12, 0x4, RZ ;  /* 0x000000040c0c7810 */ /* 0x000fce0007ffe0ff */
[----:B------:R-:W-:Y:S05]  /*27840*/  @P0 BRA `(.L_x_673) ;  /* 0xfffffff000980947 */ /* 0x000fea000383ffff */
.L_x_656:
        /* <DEDUP_REMOVED lines=26> */
.L_x_676:
[----:B------:R-:W-:Y:S05]  /*279f0*/  BSYNC.RECONVERGENT B2 ;  /* 0x0000000000027941 */ /* 0x000fea0003800200 */
.L_x_675:
        /* <DEDUP_REMOVED lines=24> */
.L_x_678:
[----:B------:R-:W-:Y:S05]  /*27b80*/  BSYNC.RECONVERGENT B2 ;  /* 0x0000000000027941 */ /* 0x000fea0003800200 */
.L_x_677:
        /* <DEDUP_REMOVED lines=28> */
.L_x_680:
[----:B------:R-:W-:Y:S05]  /*27d50*/  BSYNC.RECONVERGENT B2 ;  /* 0x0000000000027941 */ /* 0x000fea0003800200 */
.L_x_679:
        /* <DEDUP_REMOVED lines=24> */
.L_x_682:
[----:B------:R-:W-:Y:S05]  /*27ee0*/  BSYNC.RECONVERGENT B2 ;  /* 0x0000000000027941 */ /* 0x000fea0003800200 */
.L_x_681:
[----:B------:R-:W-:Y:S02]  /*27ef0*/  FSEL R16, R48, R16, !P1 ;  /* 0x0000001030107208 */ /* 0x000fe40004800000 */
[----:B------:R-:W-:-:S07]  /*27f00*/  FSEL R17, R49, R17, !P1 ;  /* 0x0000001131117208 */ /* 0x000fce0004800000 */
.L_x_674:
[----:B------:R-:W-:-:S11]  /*27f10*/  DFMA R60, R16, 5, R56 ;  /* 0x40140000103c782b */ /* 0x000fd60000000038 */
.L_x_622:
        /* <DEDUP_REMOVED lines=21> */
.L_x_684:
[----:B------:R-:W-:Y:S05]  /*28070*/  BSYNC.RECONVERGENT B2 ;  /* 0x0000000000027941 */ /* 0x000fea0003800200 */
.L_x_683:
[----:B------:R-:W-:Y:S01]  /*28080*/  VIADD R0, R19, 0x2 ;  /* 0x0000000213007836 */ /* 0x000fe20000000000 */
[----:B------:R-:W-:-:S04]  /*28090*/  DMUL R48, R48, R52 ;  /* 0x0000003430307228 */ /* 0x000fc80000000000 */
[----:B------:R-:W-:-:S04]  /*280a0*/  ISETP.NE.AND P0, PT, R0, 0xc, PT ;  /* 0x0000000c0000780c */ /* 0x000fc80003f05270 */
[----:B------:R-:W-:-:S09]  /*280b0*/  DFMA R34, R48, R60, R34 ;  /* 0x0000003c3022722b */ /* 0x000fd20000000022 */
[----:B------:R-:W-:Y:S05]  /*280c0*/  @!P0 BRA `(.L_x_578) ;  /* 0x0000002000088947 */ /* 0x000fea0003800000 */
[----:B------:R-:W-:Y:S01]  /*280d0*/  DADD R52, -RZ, -R52 ;  /* 0x00000000ff347229 */ /* 0x000fe20000000934 */
[----:B------:R-:W-:Y:S01]  /*280e0*/  IADD3 R19, PT, PT, R19, 0x1, RZ ;  /* 0x0000000113137810 */ /* 0x000fe20007ffe0ff */
[----:B------:R-:W-:Y:S01]  /*280f0*/  IMAD.MOV.U32 R17, RZ, RZ, R14 ;  /* 0x000000ffff117224 */ /* 0x000fe200078e000e */
[----:B------:R-:W-:Y:S08]  /*28100*/  BRA `(.L_x_685) ;  /* 0xffffffac005c7947 */ /* 0x000ff0000383ffff */
.L_x_579:
[----:B------:R-:W-:Y:S01]  /*28110*/  ISETP.GT.AND P0, PT, R19, 0xfffff, PT ;  /* 0x000fffff1300780c */ /* 0x000fe20003f04270 */
[----:B------:R-:W-:Y:S01]  /*28120*/  IMAD.MOV.U32 R12, RZ, RZ, R18 ;  /* 0x000000ffff0c7224 */ /* 0x000fe200078e0012 */
[----:B------:R-:W-:Y:S01]  /*28130*/  MOV R0, R19 ;  /* 0x0000001300007202 */ /* 0x000fe20000000f00 */
[----:B------:R-:W-:Y:S01]  /*28140*/  IMAD.MOV.U32 R13, RZ, RZ, R19 ;  /* 0x000000ffff0d7224 */ /* 0x000fe200078e0013 */
[----:B------:R-:W-:Y:S01]  /*28150*/  UMOV UR10, 0x54442d18 ;  /* 0x54442d18000a7882 */ /* 0x000fe20000000000 */
[----:B------:R-:W-:Y:S01]  /*28160*/  UMOV UR11, 0x3fe921fb ;  /* 0x3fe921fb000b7882 */ /* 0x000fe20000000000 */
[C---:B------:R-:W-:Y:S01]  /*28170*/  DMUL R46, R40.reuse, R40 ;  /* 0x00000028282e7228 */ /* 0x040fe20000000000 */
[----:B------:R-:W-:Y:S01]  /*28180*/  BSSY.RECONVERGENT B0, `(.L_x_686) ;  /* 0x0000059000007945 */ /* 0x000fe20003800200 */
[C---:B------:R-:W-:Y:S01]  /*28190*/  DADD R6, -R40.reuse, UR10 ;  /* 0x0000000a28067e29 */ /* 0x040fe20008000100 */
[----:B------:R-:W-:Y:S01]  /*281a0*/  IMAD.MOV.U32 R5, RZ, RZ, -0x3ff ;  /* 0xfffffc01ff057424 */ /* 0x000fe200078e00ff */
[----:B------:R-:W-:Y:S01]  /*281b0*/  DMUL R8, R40, UR10 ;  /* 0x0000000a28087c28 */ /* 0x000fe20008000000 */
[----:B------:R-:W-:Y:S01]  /*281c0*/  UMOV UR10, 0xc97ca310 ;  /* 0xc97ca310000a7882 */ /* 0x000fe20000000000 */
[----:B------:R-:W-:Y:S01]  /*281d0*/  UMOV UR11, 0x3fcacc13 ;  /* 0x3fcacc13000b7882 */ /* 0x000fe20000000000 */
[----:B------:R-:W-:Y:S01]  /*281e0*/  @!P0 DMUL R12, R18, 1.80143985094819840000e+16 ;  /* 0x43500000120c8828 */ /* 0x000fe20000000000 */
[----:B------:R-:W-:Y:S01]  /*281f0*/  @!P0 IMAD.MOV.U32 R5, RZ, RZ, -0x435 ;  /* 0xfffffbcbff058424 */ /* 0x000fe200078e00ff */
[----:B------:R-:W-:-:S02]  /*28200*/  DMUL R10, R40, -UR10 ;  /* 0x8000000a280a7c28 */ /* 0x000fc40008000000 */
[C---:B------:R-:W-:Y:S02]  /*28210*/  DMUL R46, R40.reuse, R46 ;  /* 0x0000002e282e7228 */ /* 0x040fe40000000000 */
[----:B------:R-:W-:-:S04]  /*28220*/  DFMA R6, R40, R8, R6 ;  /* 0x000000082806722b */ /* 0x000fc80000000006 */
[----:B------:R-:W-:Y:S01]  /*28230*/  @!P0 IMAD.MOV.U32 R0, RZ, RZ, R13 ;  /* 0x000000ffff008224 */ /* 0x000fe200078e000d */
[----:B------:R-:W-:-:S03]  /*28240*/  DMUL R10, R40, R10 ;  /* 0x0000000a280a7228 */ /* 0x000fc60000000000 */
[----:B------:R-:W-:-:S05]  /*28250*/  VIADD R2, R0, 0xffffffff ;  /* 0xffffffff00027836 */ /* 0x000fca0000000000 */
[----:B------:R-:W-:Y:S01]  /*28260*/  ISETP.GT.U32.AND P1, PT, R2, 0x7feffffe, PT ;  /* 0x7feffffe0200780c */ /* 0x000fe20003f24070 */
[----:B------:R-:W-:Y:S01]  /*28270*/  DFMA R34, R40, R10, R6 ;  /* 0x0000000a2822722b */ /* 0x000fe20000000006 */
[----:B------:R-:W-:Y:S01]  /*28280*/  MOV R6, R18 ;  /* 0x0000001200067202 */ /* 0x000fe20000000f00 */
[----:B------:R-:W-:-:S10]  /*28290*/  @!P0 IMAD.MOV.U32 R6, RZ, RZ, R12 ;  /* 0x000000ffff068224 */ /* 0x000fd400078e000c */
        /* <DEDUP_REMOVED lines=13> */
[----:B------:R-:W-:Y:S01]  /*28370*/  @P0 VIADD R9, R7, 0xfff00000 ;  /* 0xfff0000007090836 */ /* 0x000fe20000000000 */
[----:B------:R-:W-:-:S04]  /*28380*/  @P0 IADD3 R5, PT, PT, R5, 0x1, RZ ;  /* 0x0000000105050810 */ /* 0x000fc80007ffe0ff */
[----:B------:R-:W-:Y:S02]  /*28390*/  @P0 MOV R7, R9 ;  /* 0x0000000900070202 */ /* 0x000fe40000000f00 */
[----:B------:R-:W-:-:S04]  /*283a0*/  LOP3.LUT R20, R5, 0x80000000, RZ, 0x3c, !PT ;  /* 0x8000000005147812 */ /* 0x000fc800078e3cff */
[----:B------:R-:W-:Y:S02]  /*283b0*/  DADD R10, R6, 1 ;  /* 0x3ff00000060a7429 */ /* 0x000fe40000000000 */
[----:B------:R-:W-:Y:S01]  /*283c0*/  DADD R20, R20, -UR12 ;  /* 0x8000000c14147e29 */ /* 0x000fe20008000000 */
[----:B------:R-:W-:Y:S01]  /*283d0*/  UMOV UR12, 0xfefa39ef ;  /* 0xfefa39ef000c7882 */ /* 0x000fe20000000000 */
[----:B------:R-:W-:Y:S02]  /*283e0*/  UMOV UR13, 0x3fe62e42 ;  /* 0x3fe62e42000d7882 */ /* 0x000fe40000000000 */
[----:B------:R-:W0:Y:S02]  /*283f0*/  MUFU.RCP64H R13, R11 ;  /* 0x0000000b000d7308 */ /* 0x000e240000001800 */
[----:B0-----:R-:W-:-:S08]  /*28400*/  DFMA R8, -R10, R12, 1 ;  /* 0x3ff000000a08742b */ /* 0x001fd0000000010c */
[----:B------:R-:W-:Y:S02]  /*28410*/  DFMA R14, R8, R8, R8 ;  /* 0x00000008080e722b */ /* 0x000fe40000000008 */
[----:B------:R-:W-:-:S06]  /*28420*/  DADD R8, R6, -1 ;  /* 0xbff0000006087429 */ /* 0x000fcc0000000000 */
        /* <DEDUP_REMOVED lines=40> */
.L_x_687:
[----:B------:R-:W-:Y:S01]  /*286b0*/  IMAD.MOV.U32 R6, RZ, RZ, 0x0 ;  /* 0x00000000ff067424 */ /* 0x000fe200078e00ff */
[----:B------:R-:W-:Y:S01]  /*286c0*/  LOP3.LUT P0, RZ, R13, 0x7fffffff, RZ, 0xc0, !PT ;  /* 0x7fffffff0dff7812 */ /* 0x000fe2000780c0ff */
[----:B------:R-:W-:-:S06]  /*286d0*/  IMAD.MOV.U32 R7, RZ, RZ, 0x7ff00000 ;  /* 0x7ff00000ff077424 */ /* 0x000fcc00078e00ff */
[----:B------:R-:W-:-:S10]  /*286e0*/  DFMA R6, R12, R6, +INF ;  /* 0x7ff000000c06742b */ /* 0x000fd40000000006 */
[----:B------:R-:W-:Y:S02]  /*286f0*/  FSEL R16, R6, RZ, P0 ;  /* 0x000000ff06107208 */ /* 0x000fe40000000000 */
[----:B------:R-:W-:-:S07]  /*28700*/  FSEL R17, R7, -QNAN , P0 ;  /* 0xfff0000007117808 */ /* 0x000fce0000000000 */
.L_x_688:
[----:B------:R-:W-:Y:S05]  /*28710*/  BSYNC.RECONVERGENT B0 ;  /* 0x0000000000007941 */ /* 0x000fea0003800200 */
.L_x_686:
[----:B------:R-:W0:Y:S01]  /*28720*/  MUFU.RCP64H R7, 6 ;  /* 0x4018000000077908 */ /* 0x000e220000001800 */
[----:B------:R-:W-:Y:S01]  /*28730*/  MOV R8, 0x0 ;  /* 0x0000000000087802 */ /* 0x000fe20000000f00 */
[----:B------:R-:W-:Y:S01]  /*28740*/  IMAD.MOV.U32 R9, RZ, RZ, 0x40180000 ;  /* 0x40180000ff097424 */ /* 0x000fe200078e00ff */
[----:B------:R-:W1:Y:S01]  /*28750*/  LDC R2, c[0x0][0x3bc] ;  /* 0x0000ef00ff027b82 */ /* 0x000e620000000800 */
[----:B------:R-:W-:Y:S01]  /*28760*/  IMAD.MOV.U32 R6, RZ, RZ, 0x1 ;  /* 0x00000001ff067424 */ /* 0x000fe200078e00ff */
[----:B------:R-:W-:Y:S01]  /*28770*/  FSETP.GEU.AND P2, PT, |R47|, 6.5827683646048100446e-37, PT ;  /* 0x036000002f00780b */ /* 0x000fe20003f4e200 */
[----:B------:R-:W-:Y:S04]  /*28780*/  BSSY.RECONVERGENT B2, `(.L_x_689) ;  /* 0x0000011000027945 */ /* 0x000fe80003800200 */
        /* <DEDUP_REMOVED lines=15> */
[----:B------:R-:W-:Y:S05]  /*28880*/  CALL.REL.NOINC `($__internal_1_$__cuda_sm20_div_rn_f64_full) ;  /* 0x0000001c00a47944 */ /* 0x000fea0003c00000 */
.L_x_690:
[----:B------:R-:W-:Y:S05]  /*28890*/  BSYNC.RECONVERGENT B2 ;  /* 0x0000000000027941 */ /* 0x000fea0003800200 */
.L_x_689:
        /* <DEDUP_REMOVED lines=10> */
[----:B------:R-:W-:Y:S01]  /*28940*/  MOV R15, 0x1 ;  /* 0x00000001000f7802 */ /* 0x000fe20000000f00 */
[----:B------:R-:W-:Y:S01]  /*28950*/  IMAD.MOV.U32 R40, RZ, RZ, 0x0 ;  /* 0x00000000ff287424 */ /* 0x000fe200078e00ff */
[----:B------:R-:W-:Y:S01]  /*28960*/  CS2R R36, SRZ ;  /* 0x0000000000247805 */ /* 0x000fe2000001ff00 */
[----:B------:R-:W-:-:S07]  /*28970*/  IMAD.MOV.U32 R41, RZ, RZ, 0x3ff00000 ;  /* 0x3ff00000ff297424 */ /* 0x000fce00078e00ff */
.L_x_707:
[----:B------:R-:W0:Y:S01]  /*28980*/  I2F.F64.U32 R44, R15 ;  /* 0x0000000f002c7312 */ /* 0x000e220000201800 */
[----:B------:R-:W-:-:S05]  /*28990*/  SHF.L.U32 R0, R15, 0x1, RZ ;  /* 0x000000010f007819 */ /* 0x000fca00000006ff */
[C---:B------:R-:W-:Y:S02]  /*289a0*/  VIADD R13, R0.reuse, 0x3 ;  /* 0x00000003000d7836 */ /* 0x040fe40000000000 */
[C---:B------:R-:W-:Y:S02]  /*289b0*/  VIADD R2, R0.reuse, 0x2 ;  /* 0x0000000200027836 */ /* 0x040fe40000000000 */
        /* <DEDUP_REMOVED lines=17> */
.L_x_692:
[----:B------:R-:W0:Y:S01]  /*28ad0*/  MUFU.RCP64H R7, R45 ;  /* 0x0000002d00077308 */ /* 0x000e220000001800 */
[----:B------:R-:W-:Y:S01]  /*28ae0*/  MOV R6, 0x1 ;  /* 0x0000000100067802 */ /* 0x000fe20000000f00 */
[----:B------:R-:W-:Y:S01]  /*28af0*/  BSSY.RECONVERGENT B2, `(.L_x_693) ;  /* 0x0000012000027945 */ /* 0x000fe20003800200 */
[----:B------:R-:W-:Y:S01]  /*28b00*/  FSETP.GEU.AND P1, PT, |R19|, 6.5827683646048100446e-37, PT ;  /* 0x036000001300780b */ /* 0x000fe20003f2e200 */
        /* <DEDUP_REMOVED lines=16> */
.L_x_694:
[----:B------:R-:W-:Y:S05]  /*28c10*/  BSYNC.RECONVERGENT B2 ;  /* 0x0000000000027941 */ /* 0x000fea0003800200 */
.L_x_693:
        /* <DEDUP_REMOVED lines=25> */
.L_x_696:
[----:B------:R-:W-:Y:S05]  /*28db0*/  BSYNC.RECONVERGENT B2 ;  /* 0x0000000000027941 */ /* 0x000fea0003800200 */
.L_x_695:
        /* <DEDUP_REMOVED lines=18> */
.L_x_697:
        /* <DEDUP_REMOVED lines=20> */
.L_x_698:
        /* <DEDUP_REMOVED lines=19> */
.L_x_699:
[----:B------:R-:W-:Y:S01]  /*29150*/  IADD3 R44, PT, PT, R12, -R15, RZ ;  /* 0x8000000f0c2c7210 */ /* 0x000fe20007ffe0ff */
        /* <DEDUP_REMOVED lines=23> */
.L_x_700:
        /* <DEDUP_REMOVED lines=20> */
.L_x_702:
[----:B------:R-:W-:Y:S05]  /*29410*/  BSYNC.RECONVERGENT B2 ;  /* 0x0000000000027941 */ /* 0x000fea0003800200 */
.L_x_701:
        /* <DEDUP_REMOVED lines=25> */
.L_x_704:
[----:B------:R-:W-:Y:S05]  /*295b0*/  BSYNC.RECONVERGENT B2 ;  /* 0x0000000000027941 */ /* 0x000fea0003800200 */
.L_x_703:
[----:B------:R-:W0:Y:S01]  /*295c0*/  I2F.F64.U32 R12, R0 ;  /* 0x00000000000c7312 */ /* 0x000e220000201800 */
[----:B------:R-:W-:Y:S01]  /*295d0*/  UMOV UR10, 0xfc6fb611 ;  /* 0xfc6fb611000a7882 */ /* 0x000fe20000000000 */
[----:B------:R-:W-:Y:S01]  /*295e0*/  UMOV UR11, 0x3fe2788c ;  /* 0x3fe2788c000b7882 */ /* 0x000fe20000000000 */
[----:B------:R-:W-:Y:S02]  /*295f0*/  DFMA R52, R16, R48, R52 ;  /* 0x000000301034722b */ /* 0x000fe40000000034 */
[----:B------:R-:W-:-:S03]  /*29600*/  DADD R34, -R34, UR10 ;  /* 0x0000000a22227e29 */ /* 0x000fc60008000100 */
        /* <DEDUP_REMOVED lines=16> */
.L_x_705:
        /* <DEDUP_REMOVED lines=18> */
.L_x_706:
        /* <DEDUP_REMOVED lines=8> */
.L_x_691:
        /* <DEDUP_REMOVED lines=25> */
.L_x_708:
        /* <DEDUP_REMOVED lines=20> */
.L_x_710:
[----:B------:R-:W-:Y:S05]  /*29b80*/  BSYNC.RECONVERGENT B2 ;  /* 0x0000000000027941 */ /* 0x000fea0003800200 */
.L_x_709:
        /* <DEDUP_REMOVED lines=25> */
.L_x_712:
[----:B------:R-:W-:Y:S05]  /*29d20*/  BSYNC.RECONVERGENT B2 ;  /* 0x0000000000027941 */ /* 0x000fea0003800200 */
.L_x_711:
        /* <DEDUP_REMOVED lines=18> */
.L_x_713:
        /* <DEDUP_REMOVED lines=20> */
.L_x_714:
        /* <DEDUP_REMOVED lines=18> */
.L_x_715:
[----:B------:R-:W-:-:S08]  /*2a0b0*/  DADD R8, R12, -R8 ;  /* 0x000000000c087229 */ /* 0x000fd00000000808 */
[----:B------:R-:W-:-:S08]  /*2a0c0*/  DADD R8, -R36, R8 ;  /* 0x0000000024087229 */ /* 0x000fd00000000108 */
[----:B------:R-:W-:-:S08]  /*2a0d0*/  DMUL R8, R8, 8 ;  /* 0x4020000008087828 */ /* 0x000fd00000000000 */
[----:B------:R-:W-:-:S11]  /*2a0e0*/  DFMA R34, R8, R48, R34 ;  /* 0x000000300822722b */ /* 0x000fd60000000022 */
.L_x_578:
[----:B------:R-:W-:Y:S05]  /*2a0f0*/  BSYNC.RECONVERGENT B1 ;  /* 0x0000000000017941 */ /* 0x000fea0003800200 */
.L_x_564:
[----:B------:R-:W-:Y:S01]  /*2a100*/  DFMA R38, -R32, R34, R38 ;  /* 0x000000222026722b */ /* 0x000fe20000000126 */
[----:B------:R-:W-:Y:S10]  /*2a110*/  BRA.U UP0, `(.L_x_716) ;  /* 0xfffffd6d00547547 */ /* 0x000ff4000b83ffff */
[----:B------:R-:W-:-:S11]  /*2a120*/  DADD R46, R38, R38 ;  /* 0x00000000262e7229 */ /* 0x000fd60000000026 */
.L_x_1:
[----:B-----5:R-:W0:Y:S01]  /*2a130*/  MUFU.RCP64H R7, R25 ;  /* 0x0000001900077308 */ /* 0x020e220000001800 */
[----:B------:R-:W-:Y:S01]  /*2a140*/  MOV R6, 0x1 ;  /* 0x0000000100067802 */ /* 0x000fe20000000f00 */
[----:B------:R-:W-:Y:S01]  /*2a150*/  BSSY.RECONVERGENT B1, `(.L_x_717) ;  /* 0x0000011000017945 */ /* 0x000fe20003800200 */
[----:B------:R-:W-:-:S04]  /*2a160*/  FSETP.GEU.AND P1, PT, |R47|, 6.5827683646048100446e-37, PT ;  /* 0x036000002f00780b */ /* 0x000fc80003f2e200 */
[----:B0-----:R-:W-:-:S08]  /*2a170*/  DFMA R8, R6, -R24, 1 ;  /* 0x3ff000000608742b */ /* 0x001fd00000000818 */
[----:B------:R-:W-:-:S08]  /*2a180*/  DFMA R8, R8, R8, R8 ;  /* 0x000000080808722b */ /* 0x000fd00000000008 */
[----:B------:R-:W-:-:S08]  /*2a190*/  DFMA R8, R6, R8, R6 ;  /* 0x000000080608722b */ /* 0x000fd00000000006 */
[----:B------:R-:W-:-:S08]  /*2a1a0*/  DFMA R6, R8, -R24, 1 ;  /* 0x3ff000000806742b */ /* 0x000fd00000000818 */
[----:B------:R-:W-:-:S08]  /*2a1b0*/  DFMA R6, R8, R6, R8 ;  /* 0x000000060806722b */ /* 0x000fd00000000008 */
[----:B------:R-:W-:-:S08]  /*2a1c0*/  DMUL R48, R6, R46 ;  /* 0x0000002e06307228 */ /* 0x000fd00000000000 */
[----:B------:R-:W-:-:S08]  /*2a1d0*/  DFMA R8, R48, -R24, R46 ;  /* 0x800000183008722b */ /* 0x000fd0000000002e */
        /* <DEDUP_REMOVED lines=8> */
.L_x_718:
[----:B------:R-:W-:Y:S05]  /*2a260*/  BSYNC.RECONVERGENT B1 ;  /* 0x0000000000017941 */ /* 0x000fea0003800200 */
.L_x_717:
[----:B------:R-:W0:Y:S02]  /*2a270*/  LDC.64 R8, c[0x0][0x3a8] ;  /* 0x0000ea00ff087b82 */ /* 0x000e240000000a00 */
[----:B0-----:R-:W-:-:S05]  /*2a280*/  IMAD.WIDE.U32 R8, R3, 0x8, R8 ;  /* 0x0000000803087825 */ /* 0x001fca00078e0008 */
[----:B------:R-:W2:Y:S01]  /*2a290*/  LDG.E.64 R44, desc[UR14][R8.64] ;  /* 0x0000000e082c7981 */ /* 0x000ea2000c1e1b00 */
[----:B------:R-:W-:Y:S01]  /*2a2a0*/  IMAD.MOV.U32 R6, RZ, RZ, 0x1 ;  /* 0x00000001ff067424 */ /* 0x000fe200078e00ff */
[----:B------:R-:W-:Y:S01]  /*2a2b0*/  FSETP.GEU.AND P1, PT, |R49|, 6.5827683646048100446e-37, PT ;  /* 0x036000003100780b */ /* 0x000fe20003f2e200 */
[----:B------:R-:W-:Y:S01]  /*2a2c0*/  BSSY.RECONVERGENT B1, `(.L_x_719) ;  /* 0x0000013000017945 */ /* 0x000fe20003800200 */
[----:B--2---:R-:W0:Y:S03]  /*2a2d0*/  MUFU.RCP64H R7, R45 ;  /* 0x0000002d00077308 */ /* 0x004e260000001800 */
        /* <DEDUP_REMOVED lines=15> */
[----:B------:R-:W-:Y:S02]  /*2a3d0*/  IMAD.MOV.U32 R6, RZ, RZ, R48 ;  /* 0x000000ffff067224 */ /* 0x000fe400078e0030 */
[----:B------:R-:W-:-:S07]  /*2a3e0*/  IMAD.MOV.U32 R7, RZ, RZ, R49 ;  /* 0x000000ffff077224 */ /* 0x000fce00078e0031 */
.L_x_720:
[----:B------:R-:W-:Y:S05]  /*2a3f0*/  BSYNC.RECONVERGENT B1 ;  /* 0x0000000000017941 */ /* 0x000fea0003800200 */
.L_x_719:
[----:B------:R-:W0:Y:S01]  /*2a400*/  LDC.64 R8, c[0x0][0x380] ;  /* 0x0000e000ff087b82 */ /* 0x000e220000000a00 */
[----:B------:R-:W1:Y:S01]  /*2a410*/  LDCU UR4, c[0x0][0x3b8] ;  /* 0x00007700ff0477ac */ /* 0x000e620008000800 */
[----:B------:R-:W-:-:S08]  /*2a420*/  DMUL R6, R6, R26 ;  /* 0x0000001a06067228 */ /* 0x000fd00000000000 */
[----:B------:R-:W-:Y:S01]  /*2a430*/  DMUL R6, R6, 0.5 ;  /* 0x3fe0000006067828 */ /* 0x000fe20000000000 */
[----:B-1----:R-:W-:-:S04]  /*2a440*/  IMAD R3, R3, UR4, R4 ;  /* 0x0000000403037c24 */ /* 0x002fc8000f8e0204 */
[----:B0-----:R-:W-:-:S05]  /*2a450*/  IMAD.WIDE R2, R3, 0x8, R8 ;  /* 0x0000000803027825 */ /* 0x001fca00078e0208 */
[----:B------:R-:W-:Y:S01]  /*2a460*/  STG.E.64 desc[UR14][R2.64], R6 ;  /* 0x0000000602007986 */ /* 0x000fe2000c101b0e */
[----:B------:R-:W-:Y:S05]  /*2a470*/  EXIT ;  /* 0x000000000000794d */ /* 0x000fea0003800000 */
        .weak           $__internal_0_$__cuda_sm20_dblrcp_rn_slowpath_v3
        .type           $__internal_0_$__cuda_sm20_dblrcp_rn_slowpath_v3,@function
        .size           $__internal_0_$__cuda_sm20_dblrcp_rn_slowpath_v3,($__internal_1_$__cuda_sm20_div_rn_f64_full - $__internal_0_$__cuda_sm20_dblrcp_rn_slowpath_v3)
$__internal_0_$__cuda_sm20_dblrcp_rn_slowpath_v3:
[----:B------:R-:W-:Y:S01]  /*2a480*/  MOV R11, R7 ;  /* 0x00000007000b7202 */ /* 0x000fe20000000f00 */
[----:B------:R-:W-:Y:S05]  /*2a490*/  BSSY.RECONVERGENT B0, `(.L_x_721) ;  /* 0x0000023000007945 */ /* 0x000fea0003800200 */
[----:B------:R-:W-:-:S14]  /*2a4a0*/  DSETP.GTU.AND P0, PT, |R10|, +INF , PT ;  /* 0x7ff000000a00742a */ /* 0x000fdc0003f0c200 */
[----:B------:R-:W-:Y:S05]  /*2a4b0*/  @P0 BRA `(.L_x_722) ;  /* 0x0000000000780947 */ /* 0x000fea0003800000 */
[----:B------:R-:W-:-:S05]  /*2a4c0*/  LOP3.LUT R7, R7, 0x7fffffff, RZ, 0xc0, !PT ;  /* 0x7fffffff07077812 */ /* 0x000fca00078ec0ff */
[----:B------:R-:W-:-:S05]  /*2a4d0*/  VIADD R9, R7, 0xffffffff ;  /* 0xffffffff07097836 */ /* 0x000fca0000000000 */
[----:B------:R-:W-:-:S13]  /*2a4e0*/  ISETP.GE.U32.AND P0, PT, R9, 0x7fefffff, PT ;  /* 0x7fefffff0900780c */ /* 0x000fda0003f06070 */
[----:B------:R-:W-:Y:S01]  /*2a4f0*/  @P0 LOP3.LUT R21, R11, 0x7ff00000, RZ, 0x3c, !PT ;  /* 0x7ff000000b150812 */ /* 0x000fe200078e3cff */
[----:B------:R-:W-:Y:S01]  /*2a500*/  @P0 IMAD.MOV.U32 R20, RZ, RZ, RZ ;  /* 0x000000ffff140224 */ /* 0x000fe200078e00ff */
[----:B------:R-:W-:Y:S06]  /*2a510*/  @P0 BRA `(.L_x_723) ;  /* 0x0000000000680947 */ /* 0x000fec0003800000 */
[----:B------:R-:W-:-:S13]  /*2a520*/  ISETP.GE.U32.AND P0, PT, R7, 0x1000001, PT ;  /* 0x010000010700780c */ /* 0x000fda0003f06070 */
[----:B------:R-:W-:Y:S05]  /*2a530*/  @!P0 BRA `(.L_x_724) ;  /* 0x0000000000348947 */ /* 0x000fea0003800000 */
[----:B------:R-:W-:Y:S01]  /*2a540*/  VIADD R21, R11, 0xc0200000 ;  /* 0xc02000000b157836 */ /* 0x000fe20000000000 */
[----:B------:R-:W-:-:S03]  /*2a550*/  MOV R20, R10 ;  /* 0x0000000a00147202 */ /* 0x000fc60000000f00 */
[----:B------:R-:W0:Y:S03]  /*2a560*/  MUFU.RCP64H R9, R21 ;  /* 0x0000001500097308 */ /* 0x000e260000001800 */
[----:B0-----:R-:W-:-:S08]  /*2a570*/  DFMA R22, -R20, R8, 1 ;  /* 0x3ff000001416742b */ /* 0x001fd00000000108 */
[----:B------:R-:W-:-:S08]  /*2a580*/  DFMA R22, R22, R22, R22 ;  /* 0x000000161616722b */ /* 0x000fd00000000016 */
[----:B------:R-:W-:-:S08]  /*2a590*/  DFMA R22, R8, R22, R8 ;  /* 0x000000160816722b */ /* 0x000fd00000000008 */
[----:B------:R-:W-:-:S08]  /*2a5a0*/  DFMA R8, -R20, R22, 1 ;  /* 0x3ff000001408742b */ /* 0x000fd00000000116 */
[----:B------:R-:W-:-:S08]  /*2a5b0*/  DFMA R8, R22, R8, R22 ;  /* 0x000000081608722b */ /* 0x000fd00000000016 */
[----:B------:R-:W-:-:S08]  /*2a5c0*/  DMUL R8, R8, 2.2250738585072013831e-308 ;  /* 0x0010000008087828 */ /* 0x000fd00000000000 */
[----:B------:R-:W-:-:S08]  /*2a5d0*/  DFMA R10, -R10, R8, 1 ;  /* 0x3ff000000a0a742b */ /* 0x000fd00000000108 */
[----:B------:R-:W-:-:S08]  /*2a5e0*/  DFMA R10, R10, R10, R10 ;  /* 0x0000000a0a0a722b */ /* 0x000fd0000000000a */
[----:B------:R-:W-:Y:S01]  /*2a5f0*/  DFMA R20, R8, R10, R8 ;  /* 0x0000000a0814722b */ /* 0x000fe20000000008 */
[----:B------:R-:W-:Y:S10]  /*2a600*/  BRA `(.L_x_723) ;  /* 0x00000000002c7947 */ /* 0x000ff40003800000 */
.L_x_724:
[----:B------:R-:W-:-:S06]  /*2a610*/  DMUL R10, R10, 8.11296384146066816958e+31 ;  /* 0x469000000a0a7828 */ /* 0x000fcc0000000000 */
[----:B------:R-:W0:Y:S02]  /*2a620*/  MUFU.RCP64H R9, R11 ;  /* 0x0000000b00097308 */ /* 0x000e240000001800 */
[----:B0-----:R-:W-:-:S08]  /*2a630*/  DFMA R20, -R10, R8, 1 ;  /* 0x3ff000000a14742b */ /* 0x001fd00000000108 */
[----:B------:R-:W-:-:S08]  /*2a640*/  DFMA R20, R20, R20, R20 ;  /* 0x000000141414722b */ /* 0x000fd00000000014 */
[----:B------:R-:W-:-:S08]  /*2a650*/  DFMA R20, R8, R20, R8 ;  /* 0x000000140814722b */ /* 0x000fd00000000008 */
[----:B------:R-:W-:-:S08]  /*2a660*/  DFMA R8, -R10, R20, 1 ;  /* 0x3ff000000a08742b */ /* 0x000fd00000000114 */
[----:B------:R-:W-:-:S08]  /*2a670*/  DFMA R8, R20, R8, R20 ;  /* 0x000000081408722b */ /* 0x000fd00000000014 */
[----:B------:R-:W-:Y:S01]  /*2a680*/  DMUL R20, R8, 8.11296384146066816958e+31 ;  /* 0x4690000008147828 */ /* 0x000fe20000000000 */
[----:B------:R-:W-:Y:S10]  /*2a690*/  BRA `(.L_x_723) ;  /* 0x0000000000087947 */ /* 0x000ff40003800000 */
.L_x_722:
[----:B------:R-:W-:Y:S01]  /*2a6a0*/  LOP3.LUT R21, R11, 0x80000, RZ, 0xfc, !PT ;  /* 0x000800000b157812 */ /* 0x000fe200078efcff */
[----:B------:R-:W-:-:S07]  /*2a6b0*/  IMAD.MOV.U32 R20, RZ, RZ, R10 ;  /* 0x000000ffff147224 */ /* 0x000fce00078e000a */
.L_x_723:
[----:B------:R-:W-:Y:S05]  /*2a6c0*/  BSYNC.RECONVERGENT B0 ;  /* 0x0000000000007941 */ /* 0x000fea0003800200 */
.L_x_721:
[----:B------:R-:W-:Y:S01]  /*2a6d0*/  MOV R10, R6 ;  /* 0x00000006000a7202 */ /* 0x000fe20000000f00 */
[----:B------:R-:W-:Y:S02]  /*2a6e0*/  IMAD.MOV.U32 R11, RZ, RZ, 0x0 ;  /* 0x00000000ff0b7424 */ /* 0x000fe400078e00ff */
[----:B------:R-:W-:Y:S02]  /*2a6f0*/  IMAD.MOV.U32 R8, RZ, RZ, R20 ;  /* 0x000000ffff087224 */ /* 0x000fe400078e0014 */
[----:B------:R-:W-:Y:S01]  /*2a700*/  IMAD.MOV.U32 R7, RZ, RZ, R21 ;  /* 0x000000ffff077224 */ /* 0x000fe200078e0015 */
[----:B------:R-:W-:Y:S06]  /*2a710*/  RET.REL.NODEC R10 `(escpr_kernel) ;  /* 0xfffffd580a387950 */ /* 0x000fec0003c3ffff */
        .weak           $__internal_1_$__cuda_sm20_div_rn_f64_full
        .type           $__internal_1_$__cuda_sm20_div_rn_f64_full,@function
        .size           $__internal_1_$__cuda_sm20_div_rn_f64_full,($__internal_2_$__cuda_sm20_dsqrt_rn_f64_mediumpath_v1 - $__internal_1_$__cuda_sm20_div_rn_f64_full)
$__internal_1_$__cuda_sm20_div_rn_f64_full:
[C---:B------:R-:W-:Y:S01]  /*2a720*/  FSETP.GEU.AND P2, PT, |R45|.reuse, 1.469367938527859385e-39, PT ;  /* 0x001000002d00780b */ /* 0x040fe20003f4e200 */
[----:B------:R-:W-:Y:S01]  /*2a730*/  IMAD.MOV.U32 R20, RZ, RZ, 0x1 ;  /* 0x00000001ff147424 */ /* 0x000fe200078e00ff */
[----:B------:R-:W-:Y:S01]  /*2a740*/  LOP3.LUT R42, R45, 0x800fffff, RZ, 0xc0, !PT ;  /* 0x800fffff2d2a7812 */ /* 0x000fe200078ec0ff */
[----:B------:R-:W-:Y:S01]  /*2a750*/  BSSY.RECONVERGENT B0, `(.L_x_725) ;  /* 0x0000054000007945 */ /* 0x000fe20003800200 */
[C---:B------:R-:W-:Y:S02]  /*2a760*/  FSETP.GEU.AND P0, PT, |R47|.reuse, 1.469367938527859385e-39, PT ;  /* 0x001000002f00780b */ /* 0x040fe40003f0e200 */
[----:B------:R-:W-:Y:S01]  /*2a770*/  LOP3.LUT R43, R42, 0x3ff00000, RZ, 0xfc, !PT ;  /* 0x3ff000002a2b7812 */ /* 0x000fe200078efcff */
[----:B------:R-:W-:Y:S01]  /*2a780*/  IMAD.MOV.U32 R42, RZ, RZ, R44 ;  /* 0x000000ffff2a7224 */ /* 0x000fe200078e002c */
[----:B------:R-:W-:Y:S02]  /*2a790*/  LOP3.LUT R7, R47, 0x7ff00000, RZ, 0xc0, !PT ;  /* 0x7ff000002f077812 */ /* 0x000fe400078ec0ff */
[----:B------:R-:W-:-:S03]  /*2a7a0*/  LOP3.LUT R10, R45, 0x7ff00000, RZ, 0xc0, !PT ;  /* 0x7ff000002d0a7812 */ /* 0x000fc600078ec0ff */
[----:B------:R-:W-:Y:S01]  /*2a7b0*/  @!P2 DMUL R42, R44, 8.98846567431157953865e+307 ;  /* 0x7fe000002c2aa828 */ /* 0x000fe20000000000 */
[----:B------:R-:W-:-:S03]  /*2a7c0*/  ISETP.GE.U32.AND P4, PT, R7, R10, PT ;  /* 0x0000000a0700720c */ /* 0x000fc60003f86070 */
[----:B------:R-:W-:Y:S01]  /*2a7d0*/  @!P0 LOP3.LUT R8, R45, 0x7ff00000, RZ, 0xc0, !PT ;  /* 0x7ff000002d088812 */ /* 0x000fe200078ec0ff */
[----:B------:R-:W-:Y:S01]  /*2a7e0*/  @!P0 IMAD.MOV.U32 R48, RZ, RZ, RZ ;  /* 0x000000ffff308224 */ /* 0x000fe200078e00ff */
[----:B------:R-:W0:Y:S02]  /*2a7f0*/  MUFU.RCP64H R21, R43 ;  /* 0x0000002b00157308 */ /* 0x000e240000001800 */
[----:B------:R-:W-:Y:S02]  /*2a800*/  @!P0 ISETP.GE.U32.AND P3, PT, R7, R8, PT ;  /* 0x000000080700820c */ /* 0x000fe40003f66070 */
[----:B------:R-:W-:Y:S02]  /*2a810*/  MOV R8, 0x1ca00000 ;  /* 0x1ca0000000087802 */ /* 0x000fe40000000f00 */
[----:B------:R-:W-:Y:S02]  /*2a820*/  @!P2 LOP3.LUT R10, R43, 0x7ff00000, RZ, 0xc0, !PT ;  /* 0x7ff000002b0aa812 */ /* 0x000fe400078ec0ff */
[----:B------:R-:W-:-:S04]  /*2a830*/  @!P0 SEL R9, R8, 0x63400000, !P3 ;  /* 0x6340000008098807 */ /* 0x000fc80005800000 */
[----:B------:R-:W-:-:S04]  /*2a840*/  @!P0 LOP3.LUT R9, R9, 0x80000000, R47, 0xf8, !PT ;  /* 0x8000000009098812 */ /* 0x000fc800078ef82f */
[----:B------:R-:W-:Y:S01]  /*2a850*/  @!P0 LOP3.LUT R49, R9, 0x100000, RZ, 0xfc, !PT ;  /* 0x0010000009318812 */ /* 0x000fe200078efcff */
[----:B0-----:R-:W-:Y:S01]  /*2a860*/  DFMA R22, R20, -R42, 1 ;  /* 0x3ff000001416742b */ /* 0x001fe2000000082a */
[----:B------:R-:W-:-:S07]  /*2a870*/  IMAD.MOV.U32 R9, RZ, RZ, R7 ;  /* 0x000000ffff097224 */ /* 0x000fce00078e0007 */
[----:B------:R-:W-:-:S08]  /*2a880*/  DFMA R22, R22, R22, R22 ;  /* 0x000000161616722b */ /* 0x000fd00000000016 */
[----:B------:R-:W-:Y:S01]  /*2a890*/  DFMA R20, R20, R22, R20 ;  /* 0x000000161414722b */ /* 0x000fe20000000014 */
[----:B------:R-:W-:Y:S01]  /*2a8a0*/  SEL R23, R8, 0x63400000, !P4 ;  /* 0x6340000008177807 */ /* 0x000fe20006000000 */
[----:B------:R-:W-:-:S03]  /*2a8b0*/  IMAD.MOV.U32 R22, RZ, RZ, R46 ;  /* 0x000000ffff167224 */ /* 0x000fc600078e002e */
[----:B------:R-:W-:-:S03]  /*2a8c0*/  LOP3.LUT R23, R23, 0x800fffff, R47, 0xf8, !PT ;  /* 0x800fffff17177812 */ /* 0x000fc600078ef82f */
[----:B------:R-:W-:-:S03]  /*2a8d0*/  DFMA R50, R20, -R42, 1 ;  /* 0x3ff000001432742b */ /* 0x000fc6000000082a */
[----:B------:R-:W-:-:S05]  /*2a8e0*/  @!P0 DFMA R22, R22, 2, -R48 ;  /* 0x400000001616882b */ /* 0x000fca0000000830 */
[----:B------:R-:W-:-:S05]  /*2a8f0*/  DFMA R50, R20, R50, R20 ;  /* 0x000000321432722b */ /* 0x000fca0000000014 */
[----:B------:R-:W-:-:S03]  /*2a900*/  @!P0 LOP3.LUT R9, R23, 0x7ff00000, RZ, 0xc0, !PT ;  /* 0x7ff0000017098812 */ /* 0x000fc600078ec0ff */
[----:B------:R-:W-:Y:S01]  /*2a910*/  DMUL R48, R50, R22 ;  /* 0x0000001632307228 */ /* 0x000fe20000000000 */
[----:B------:R-:W-:-:S04]  /*2a920*/  IADD3 R11, PT, PT, R9, -0x1, RZ ;  /* 0xffffffff090b7810 */ /* 0x000fc80007ffe0ff */
[----:B------:R-:W-:Y:S01]  /*2a930*/  ISETP.GT.U32.AND P0, PT, R11, 0x7feffffe, PT ;  /* 0x7feffffe0b00780c */ /* 0x000fe20003f04070 */
[----:B------:R-:W-:Y:S02]  /*2a940*/  VIADD R11, R10, 0xffffffff ;  /* 0xffffffff0a0b7836 */ /* 0x000fe40000000000 */
[----:B------:R-:W-:-:S03]  /*2a950*/  DFMA R20, R48, -R42, R22 ;  /* 0x8000002a3014722b */ /* 0x000fc60000000016 */
[----:B------:R-:W-:-:S05]  /*2a960*/  ISETP.GT.U32.OR P0, PT, R11, 0x7feffffe, P0 ;  /* 0x7feffffe0b00780c */ /* 0x000fca0000704470 */
[----:B------:R-:W-:-:S08]  /*2a970*/  DFMA R20, R50, R20, R48 ;  /* 0x000000143214722b */ /* 0x000fd00000000030 */
[----:B------:R-:W-:Y:S05]  /*2a980*/  @P0 BRA `(.L_x_726) ;  /* 0x00000000006c0947 */ /* 0x000fea0003800000 */
[----:B------:R-:W-:-:S04]  /*2a990*/  LOP3.LUT R10, R45, 0x7ff00000, RZ, 0xc0, !PT ;  /* 0x7ff000002d0a7812 */ /* 0x000fc800078ec0ff */
[CC--:B------:R-:W-:Y:S02]  /*2a9a0*/  VIADDMNMX R9, R7.reuse, -R10.reuse, 0xb9600000, !PT ;  /* 0xb960000007097446 */ /* 0x0c0fe4000780090a */
[----:B------:R-:W-:Y:S02]  /*2a9b0*/  ISETP.GE.U32.AND P0, PT, R7, R10, PT ;  /* 0x0000000a0700720c */ /* 0x000fe40003f06070 */
[----:B------:R-:W-:Y:S02]  /*2a9c0*/  VIMNMX R7, PT, PT, R9, 0x46a00000, PT ;  /* 0x46a0000009077848 */ /* 0x000fe40003fe0100 */
[----:B------:R-:W-:-:S05]  /*2a9d0*/  SEL R8, R8, 0x63400000, !P0 ;  /* 0x6340000008087807 */ /* 0x000fca0004000000 */
[----:B------:R-:W-:Y:S01]  /*2a9e0*/  IMAD.IADD R7, R7, 0x1, -R8 ;  /* 0x0000000107077824 */ /* 0x000fe200078e0a08 */
[----:B------:R-:W-:-:S03]  /*2a9f0*/  MOV R8, RZ ;  /* 0x000000ff00087202 */ /* 0x000fc60000000f00 */
[----:B------:R-:W-:-:S06]  /*2aa00*/  VIADD R9, R7, 0x7fe00000 ;  /* 0x7fe0000007097836 */ /* 0x000fcc0000000000 */
[----:B------:R-:W-:-:S10]  /*2aa10*/  DMUL R48, R20, R8 ;  /* 0x0000000814307228 */ /* 0x000fd40000000000 */
[----:B------:R-:W-:-:S13]  /*2aa20*/  FSETP.GTU.AND P0, PT, |R49|, 1.469367938527859385e-39, PT ;  /* 0x001000003100780b */ /* 0x000fda0003f0c200 */
[----:B------:R-:W-:Y:S05]  /*2aa30*/  @P0 BRA `(.L_x_727) ;  /* 0x0000000000940947 */ /* 0x000fea0003800000 */
[----:B------:R-:W-:Y:S01]  /*2aa40*/  DFMA R22, R20, -R42, R22 ;  /* 0x8000002a1416722b */ /* 0x000fe20000000016 */
[----:B------:R-:W-:-:S09]  /*2aa50*/  IMAD.MOV.U32 R10, RZ, RZ, RZ ;  /* 0x000000ffff0a7224 */ /* 0x000fd200078e00ff */
[C---:B------:R-:W-:Y:S02]  /*2aa60*/  FSETP.NEU.AND P0, PT, R23.reuse, RZ, PT ;  /* 0x000000ff1700720b */ /* 0x040fe40003f0d000 */
[----:B------:R-:W-:-:S04]  /*2aa70*/  LOP3.LUT R44, R23, 0x80000000, R45, 0x48, !PT ;  /* 0x80000000172c7812 */ /* 0x000fc800078e482d */
[----:B------:R-:W-:-:S07]  /*2aa80*/  LOP3.LUT R11, R44, R9, RZ, 0xfc, !PT ;  /* 0x000000092c0b7212 */ /* 0x000fce00078efcff */
[----:B------:R-:W-:Y:S05]  /*2aa90*/  @!P0 BRA `(.L_x_727) ;  /* 0x00000000007c8947 */ /* 0x000fea0003800000 */
[----:B------:R-:W-:Y:S01]  /*2aaa0*/  IMAD.MOV R9, RZ, RZ, -R7 ;  /* 0x000000ffff097224 */ /* 0x000fe200078e0a07 */
[----:B------:R-:W-:Y:S01]  /*2aab0*/  IADD3 R7, PT, PT, -R7, -0x43300000, RZ ;  /* 0xbcd0000007077810 */ /* 0x000fe20007ffe1ff */
[----:B------:R-:W-:-:S06]  /*2aac0*/  IMAD.MOV.U32 R8, RZ, RZ, RZ ;  /* 0x000000ffff087224 */ /* 0x000fcc00078e00ff */
[----:B------:R-:W-:Y:S02]  /*2aad0*/  DFMA R8, R48, -R8, R20 ;  /* 0x800000083008722b */ /* 0x000fe40000000014 */
[----:B------:R-:W-:-:S08]  /*2aae0*/  DMUL.RP R20, R20, R10 ;  /* 0x0000000a14147228 */ /* 0x000fd00000008000 */
[----:B------:R-:W-:Y:S02]  /*2aaf0*/  FSETP.NEU.AND P0, PT, |R9|, R7, PT ;  /* 0x000000070900720b */ /* 0x000fe40003f0d200 */
[----:B------:R-:W-:Y:S02]  /*2ab00*/  LOP3.LUT R7, R21, R44, RZ, 0x3c, !PT ;  /* 0x0000002c15077212 */ /* 0x000fe400078e3cff */
[----:B------:R-:W-:Y:S02]  /*2ab10*/  FSEL R48, R20, R48, !P0 ;  /* 0x0000003014307208 */ /* 0x000fe40004000000 */
[----:B------:R-:W-:Y:S01]  /*2ab20*/  FSEL R49, R7, R49, !P0 ;  /* 0x0000003107317208 */ /* 0x000fe20004000000 */
[----:B------:R-:W-:Y:S06]  /*2ab30*/  BRA `(.L_x_727) ;  /* 0x0000000000547947 */ /* 0x000fec0003800000 */
.L_x_726:
[----:B------:R-:W-:-:S14]  /*2ab40*/  DSETP.NAN.AND P0, PT, R46, R46, PT ;  /* 0x0000002e2e00722a */ /* 0x000fdc0003f08000 */
[----:B------:R-:W-:Y:S05]  /*2ab50*/  @P0 BRA `(.L_x_728) ;  /* 0x0000000000440947 */ /* 0x000fea0003800000 */
[----:B------:R-:W-:-:S14]  /*2ab60*/  DSETP.NAN.AND P0, PT, R44, R44, PT ;  /* 0x0000002c2c00722a */ /* 0x000fdc0003f08000 */
[----:B------:R-:W-:Y:S05]  /*2ab70*/  @P0 BRA `(.L_x_729) ;  /* 0x0000000000300947 */ /* 0x000fea0003800000 */
[----:B------:R-:W-:Y:S01]  /*2ab80*/  ISETP.NE.AND P0, PT, R9, R10, PT ;  /* 0x0000000a0900720c */ /* 0x000fe20003f05270 */
[----:B------:R-:W-:Y:S01]  /*2ab90*/  IMAD.MOV.U32 R49, RZ, RZ, -0x80000 ;  /* 0xfff80000ff317424 */ /* 0x000fe200078e00ff */
[----:B------:R-:W-:-:S11]  /*2aba0*/  MOV R48, 0x0 ;  /* 0x0000000000307802 */ /* 0x000fd60000000f00 */
[----:B------:R-:W-:Y:S05]  /*2abb0*/  @!P0 BRA `(.L_x_727) ;  /* 0x0000000000348947 */ /* 0x000fea0003800000 */
[----:B------:R-:W-:Y:S02]  /*2abc0*/  ISETP.NE.AND P0, PT, R9, 0x7ff00000, PT ;  /* 0x7ff000000900780c */ /* 0x000fe40003f05270 */
[----:B------:R-:W-:Y:S02]  /*2abd0*/  LOP3.LUT R49, R47, 0x80000000, R45, 0x48, !PT ;  /* 0x800000002f317812 */ /* 0x000fe400078e482d */
[----:B------:R-:W-:-:S13]  /*2abe0*/  ISETP.EQ.OR P0, PT, R10, RZ, !P0 ;  /* 0x000000ff0a00720c */ /* 0x000fda0004702670 */
[----:B------:R-:W-:Y:S01]  /*2abf0*/  @P0 LOP3.LUT R7, R49, 0x7ff00000, RZ, 0xfc, !PT ;  /* 0x7ff0000031070812 */ /* 0x000fe200078efcff */
[----:B------:R-:W-:Y:S02]  /*2ac00*/  @!P0 IMAD.MOV.U32 R48, RZ, RZ, RZ ;  /* 0x000000ffff308224 */ /* 0x000fe400078e00ff */
[----:B------:R-:W-:Y:S01]  /*2ac10*/  @P0 IMAD.MOV.U32 R48, RZ, RZ, RZ ;  /* 0x000000ffff300224 */ /* 0x000fe200078e00ff */
[----:B------:R-:W-:Y:S01]  /*2ac20*/  @P0 MOV R49, R7 ;  /* 0x0000000700310202 */ /* 0x000fe20000000f00 */
[----:B------:R-:W-:Y:S06]  /*2ac30*/  BRA `(.L_x_727) ;  /* 0x0000000000147947 */ /* 0x000fec0003800000 */
.L_x_729:
[----:B------:R-:W-:Y:S01]  /*2ac40*/  LOP3.LUT R49, R45, 0x80000, RZ, 0xfc, !PT ;  /* 0x000800002d317812 */ /* 0x000fe200078efcff */
[----:B------:R-:W-:Y:S01]  /*2ac50*/  IMAD.MOV.U32 R48, RZ, RZ, R44 ;  /* 0x000000ffff307224 */ /* 0x000fe200078e002c */
[----:B------:R-:W-:Y:S06]  /*2ac60*/  BRA `(.L_x_727) ;  /* 0x0000000000087947 */ /* 0x000fec0003800000 */
.L_x_728:
[----:B------:R-:W-:Y:S01]  /*2ac70*/  LOP3.LUT R49, R47, 0x80000, RZ, 0xfc, !PT ;  /* 0x000800002f317812 */ /* 0x000fe200078efcff */
[----:B------:R-:W-:-:S07]  /*2ac80*/  IMAD.MOV.U32 R48, RZ, RZ, R46 ;  /* 0x000000ffff307224 */ /* 0x000fce00078e002e */
.L_x_727:
[----:B------:R-:W-:Y:S05]  /*2ac90*/  BSYNC.RECONVERGENT B0 ;  /* 0x0000000000007941 */ /* 0x000fea0003800200 */
.L_x_725:
[----:B------:R-:W-:-:S04]  /*2aca0*/  IMAD.MOV.U32 R7, RZ, RZ, 0x0 ;  /* 0x00000000ff077424 */ /* 0x000fc800078e00ff */
[----:B------:R-:W-:Y:S05]  /*2acb0*/  RET.REL.NODEC R6 `(escpr_kernel) ;  /* 0xfffffd5006d07950 */ /* 0x000fea0003c3ffff */
        .weak           $__internal_2_$__cuda_sm20_dsqrt_rn_f64_mediumpath_v1
        .type           $__internal_2_$__cuda_sm20_dsqrt_rn_f64_mediumpath_v1,@function
        .size           $__internal_2_$__cuda_sm20_dsqrt_rn_f64_mediumpath_v1,(.L_x_4453 - $__internal_2_$__cuda_sm20_dsqrt_rn_f64_mediumpath_v1)
$__internal_2_$__cuda_sm20_dsqrt_rn_f64_mediumpath_v1:
[----:B------:R-:W-:Y:S01]  /*2acc0*/  ISETP.GE.U32.AND P2, PT, R10, -0x3400000, PT ;  /* 0xfcc000000a00780c */ /* 0x000fe20003f46070 */
[----:B------:R-:W-:Y:S01]  /*2acd0*/  BSSY.RECONVERGENT B0, `(.L_x_730) ;  /* 0x0000026000007945 */ /* 0x000fe20003800200 */
[----:B------:R-:W-:Y:S01]  /*2ace0*/  MOV R10, R12 ;  /* 0x0000000c000a7202 */ /* 0x000fe20000000f00 */
[----:B------:R-:W-:Y:S02]  /*2acf0*/  IMAD.MOV.U32 R12, RZ, RZ, R2 ;  /* 0x000000ffff0c7224 */ /* 0x000fe400078e0002 */
[----:B------:R-:W-:-:S08]  /*2ad00*/  IMAD.MOV.U32 R13, RZ, RZ, R5 ;  /* 0x000000ffff0d7224 */ /* 0x000fd000078e0005 */
[----:B------:R-:W-:Y:S05]  /*2ad10*/  @!P2 BRA `(.L_x_731) ;  /* 0x000000000020a947 */ /* 0x000fea0003800000 */
[----:B------:R-:W-:-:S10]  /*2ad20*/  DFMA.RM R8, R8, R6, R12 ;  /* 0x000000060808722b */ /* 0x000fd4000000400c */
[----:B------:R-:W-:-:S05]  /*2ad30*/  IADD3 R6, P2, PT, R8, 0x1, RZ ;  /* 0x0000000108067810 */ /* 0x000fca0007f5e0ff */
[----:B------:R-:W-:-:S06]  /*2ad40*/  IMAD.X R7, RZ, RZ, R9, P2 ;  /* 0x000000ffff077224 */ /* 0x000fcc00010e0609 */
[----:B------:R-:W-:-:S08]  /*2ad50*/  DFMA.RP R10, -R8, R6, R10 ;  /* 0x00000006080a722b */ /* 0x000fd0000000810a */
[----:B------:R-:W-:-:S06]  /*2ad60*/  DSETP.GT.AND P2, PT, R10, RZ, PT ;  /* 0x000000ff0a00722a */ /* 0x000fcc0003f44000 */
[----:B------:R-:W-:Y:S02]  /*2ad70*/  FSEL R6, R6, R8, P2 ;  /* 0x0000000806067208 */ /* 0x000fe40001000000 */
[----:B------:R-:W-:Y:S01]  /*2ad80*/  FSEL R7, R7, R9, P2 ;  /* 0x0000000907077208 */ /* 0x000fe20001000000 */
[----:B------:R-:W-:Y:S06]  /*2ad90*/  BRA `(.L_x_732) ;  /* 0x0000000000647947 */ /* 0x000fec0003800000 */
.L_x_731:
[----:B------:R-:W-:-:S14]  /*2ada0*/  DSETP.NE.AND P2, PT, R10, RZ, PT ;  /* 0x000000ff0a00722a */ /* 0x000fdc0003f45000 */
[----:B------:R-:W-:Y:S05]  /*2adb0*/  @!P2 BRA `(.L_x_733) ;  /* 0x000000000058a947 */ /* 0x000fea0003800000 */
[----:B------:R-:W-:-:S13]  /*2adc0*/  ISETP.GE.AND P2, PT, R11, RZ, PT ;  /* 0x000000ff0b00720c */ /* 0x000fda0003f46270 */
[----:B------:R-:W-:Y:S01]  /*2add0*/  @!P2 MOV R6, 0x0 ;  /* 0x000000000006a802 */ /* 0x000fe20000000f00 */
[----:B------:R-:W-:Y:S01]  /*2ade0*/  @!P2 IMAD.MOV.U32 R7, RZ, RZ, -0x80000 ;  /* 0xfff80000ff07a424 */ /* 0x000fe200078e00ff */
[----:B------:R-:W-:Y:S06]  /*2adf0*/  @!P2 BRA `(.L_x_732) ;  /* 0x00000000004ca947 */ /* 0x000fec0003800000 */
[----:B------:R-:W-:-:S13]  /*2ae00*/  ISETP.GT.AND P2, PT, R11, 0x7fefffff, PT ;  /* 0x7fefffff0b00780c */ /* 0x000fda0003f44270 */
[----:B------:R-:W-:Y:S05]  /*2ae10*/  @P2 BRA `(.L_x_733) ;  /* 0x0000000000402947 */ /* 0x000fea0003800000 */
[----:B------:R-:W-:Y:S01]  /*2ae20*/  DMUL R10, R10, 8.11296384146066816958e+31 ;  /* 0x469000000a0a7828 */ /* 0x000fe20000000000 */
[----:B------:R-:W-:Y:S01]  /*2ae30*/  IMAD.MOV.U32 R6, RZ, RZ, RZ ;  /* 0x000000ffff067224 */ /* 0x000fe200078e00ff */
[----:B------:R-:W-:Y:S01]  /*2ae40*/  MOV R13, 0x3fd80000 ;  /* 0x3fd80000000d7802 */ /* 0x000fe20000000f00 */
[----:B------:R-:W-:-:S03]  /*2ae50*/  IMAD.MOV.U32 R12, RZ, RZ, 0x0 ;  /* 0x00000000ff0c7424 */ /* 0x000fc600078e00ff */
[----:B------:R-:W0:Y:S02]  /*2ae60*/  MUFU.RSQ64H R7, R11 ;  /* 0x0000000b00077308 */ /* 0x000e240000001c00 */
[----:B0-----:R-:W-:-:S08]  /*2ae70*/  DMUL R8, R6, R6 ;  /* 0x0000000606087228 */ /* 0x001fd00000000000 */
[----:B------:R-:W-:-:S08]  /*2ae80*/  DFMA R8, R10, -R8, 1 ;  /* 0x3ff000000a08742b */ /* 0x000fd00000000808 */
[----:B------:R-:W-:Y:S02]  /*2ae90*/  DFMA R12, R8, R12, 0.5 ;  /* 0x3fe00000080c742b */ /* 0x000fe4000000000c */
[----:B------:R-:W-:-:S08]  /*2aea0*/  DMUL R8, R6, R8 ;  /* 0x0000000806087228 */ /* 0x000fd00000000000 */
[----:B------:R-:W-:-:S08]  /*2aeb0*/  DFMA R8, R12, R8, R6 ;  /* 0x000000080c08722b */ /* 0x000fd00000000006 */
[----:B------:R-:W-:Y:S02]  /*2aec0*/  DMUL R6, R10, R8 ;  /* 0x000000080a067228 */ /* 0x000fe40000000000 */
[----:B------:R-:W-:-:S06]  /*2aed0*/  VIADD R9, R9, 0xfff00000 ;  /* 0xfff0000009097836 */ /* 0x000fcc0000000000 */
[----:B------:R-:W-:-:S08]  /*2aee0*/  DFMA R12, R6, -R6, R10 ;  /* 0x80000006060c722b */ /* 0x000fd0000000000a */
[----:B------:R-:W-:-:S10]  /*2aef0*/  DFMA R6, R8, R12, R6 ;  /* 0x0000000c0806722b */ /* 0x000fd40000000006 */
[----:B------:R-:W-:Y:S01]  /*2af00*/  VIADD R7, R7, 0xfcb00000 ;  /* 0xfcb0000007077836 */ /* 0x000fe20000000000 */
[----:B------:R-:W-:Y:S06]  /*2af10*/  BRA `(.L_x_732) ;  /* 0x0000000000047947 */ /* 0x000fec0003800000 */
.L_x_733:
[----:B------:R-:W-:-:S11]  /*2af20*/  DADD R6, R10, R10 ;  /* 0x000000000a067229 */ /* 0x000fd6000000000a */
.L_x_732:
[----:B------:R-:W-:Y:S05]  /*2af30*/  BSYNC.RECONVERGENT B0 ;  /* 0x0000000000007941 */ /* 0x000fea0003800200 */
.L_x_730:
[----:B------:R-:W-:Y:S01]  /*2af40*/  IMAD.MOV.U32 R2, RZ, RZ, R6 ;  /* 0x000000ffff027224 */ /* 0x000fe200078e0006 */
[----:B------:R-:W-:Y:S01]  /*2af50*/  MOV R5, R7 ;  /* 0x0000000700057202 */ /* 0x000fe20000000f00 */
[----:B------:R-:W-:Y:S02]  /*2af60*/  IMAD.MOV.U32 R6, RZ, RZ, R0 ;  /* 0x000000ffff067224 */ /* 0x000fe400078e0000 */
[----:B------:R-:W-:-:S04]  /*2af70*/  IMAD.MOV.U32 R7, RZ, RZ, 0x0 ;  /* 0x00000000ff077424 */ /* 0x000fc800078e00ff */
[----:B------:R-:W-:Y:S05]  /*2af80*/  RET.REL.NODEC R6 `(escpr_kernel) ;  /* 0xfffffd50061c7950 */ /* 0x000fea0003c3ffff */
.L_x_734:
[----:B------:R-:W-:-:S00]  /*2af90*/  BRA `(.L_x_734) ;  /* 0xfffffffc00fc7947 */ /* 0x000fc0000383ffff */
[----:B------:R-:W-:-:S00]  /*2afa0*/  NOP ;  /* 0x0000000000007918 */ /* 0x000fc00000000000 */
        /* <DEDUP_REMOVED lines=13> */
.L_x_4453:


//--------------------- .text.calcp_kernel        --------------------------
	.section	.text.calcp_kernel,"ax",@progbits
	.align	128
        .global         calcp_kernel
        .type           calcp_kernel,@function
        .size           calcp_kernel,(.L_x_4456 - calcp_kernel)
        .other          calcp_kernel,@"STO_CUDA_ENTRY STV_DEFAULT"
calcp_kernel:
.text.calcp_kernel:
[----:B------:R-:W-:Y:S01]  /*0000*/  LDC R1, c[0x0][0x37c] ;  /* 0x0000df00ff017b82 */ /* 0x000fe20000000800 */
[----:B------:R-:W0:Y:S07]  /*0010*/  S2R R5, SR_TID.Y ;  /* 0x0000000000057919 */ /* 0x000e2e0000002200 */
[----:B------:R-:W1:Y:S01]  /*0020*/  LDC R3, c[0x0][0x360] ;  /* 0x0000d800ff037b82 */ /* 0x000e620000000800 */
[----:B------:R-:W2:Y:S01]  /*0030*/  LDCU UR7, c[0x0][0x3b4] ;  /* 0x00007680ff0777ac */ /* 0x000ea20008000800 */
[----:B------:R-:W1:Y:S01]  /*0040*/  S2R R0, SR_TID.X ;  /* 0x0000000000007919 */ /* 0x000e620000002100 */
[----:B------:R-:W3:Y:S01]  /*0050*/  LDCU UR8, c[0x0][0x3b8] ;  /* 0x00007700ff0877ac */ /* 0x000ee20008000800 */
[----:B------:R-:W4:Y:S04]  /*0060*/  S2R R7, SR_TID.Z ;  /* 0x0000000000077919 */ /* 0x000f280000002300 */
[----:B------:R-:W0:Y:S08]  /*0070*/  S2UR UR5, SR_CTAID.Y ;  /* 0x00000000000579c3 */ /* 0x000e300000002600 */
[----:B------:R-:W0:Y:S08]  /*0080*/  LDC R2, c[0x0][0x364] ;  /* 0x0000d900ff027b82 */ /* 0x000e300000000800 */
[----:B------:R-:W1:Y:S08]  /*0090*/  S2UR UR4, SR_CTAID.X ;  /* 0x00000000000479c3 */ /* 0x000e700000002500 */
[----:B------:R-:W4:Y:S08]  /*00a0*/  S2UR UR6, SR_CTAID.Z ;  /* 0x00000000000679c3 */ /* 0x000f300000002700 */
[----:B------:R-:W4:Y:S01]  /*00b0*/  LDC R4, c[0x0][0x368] ;  /* 0x0000da00ff047b82 */ /* 0x000f220000000800 */
[----:B0-----:R-:W-:-:S05]  /*00c0*/  IMAD R2, R2, UR5, R5 ;  /* 0x0000000502027c24 */ /* 0x001fca000f8e0205 */
[----:B--2---:R-:W-:Y:S01]  /*00d0*/  ISETP.GE.AND P0, PT, R2, UR7, PT ;  /* 0x0000000702007c0c */ /* 0x004fe2000bf06270 */
[----:B-1----:R-:W-:-:S05]  /*00e0*/  IMAD R3, R3, UR4, R0 ;  /* 0x0000000403037c24 */ /* 0x002fca000f8e0200 */
[----:B---3--:R-:W-:Y:S01]  /*00f0*/  ISETP.GE.OR P0, PT, R3, UR8, P0 ;  /* 0x0000000803007c0c */ /* 0x008fe20008706670 */
[----:B----4-:R-:W-:-:S05]  /*0100*/  IMAD R5, R4, UR6, R7 ;  /* 0x0000000604057c24 */ /* 0x010fca000f8e0207 */
[----:B------:R-:W-:-:S13]  /*0110*/  ISETP.GE.OR P0, PT, R5, UR7, P0 ;  /* 0x0000000705007c0c */ /* 0x000fda0008706670 */
[----:B------:R-:W-:Y:S05]  /*0120*/  @P0 EXIT ;  /* 0x000000000000094d */ /* 0x000fea0003800000 */
[----:B------:R-:W-:Y:S01]  /*0130*/  ISETP.NE.AND P0, PT, R2, R5, PT ;  /* 0x000000050200720c */ /* 0x000fe20003f05270 */
[----:B------:R-:W0:-:S12]  /*0140*/  LDCU.64 UR6, c[0x0][0x358] ;  /* 0x00006b00ff0677ac */ /* 0x000e180008000a00 */
[----:B------:R-:W-:Y:S05]  /*0150*/  @!P0 BRA `(.L_x_735) ;  /* 0x0000050c002c8947 */ /* 0x000fea0003800000 */
[----:B------:R-:W1:Y:S01]  /*0160*/  LDCU UR4, c[0x0][0x3b0] ;  /* 0x00007600ff0477ac */ /* 0x000e620008000800 */
[----:B------:R-:W2:Y:S01]  /*0170*/  LDC.64 R74, c[0x0][0x3a0] ;  /* 0x0000e800ff4a7b82 */ /* 0x000ea20000000a00 */
[----:B------:R-:W-:Y:S01]  /*0180*/  IMAD R7, R2, 0x46, R3 ;  /* 0x0000004602077824 */ /* 0x000fe200078e0203 */
[----:B------:R-:W-:-:S06]  /*0190*/  CS2R R76, SRZ ;  /* 0x00000000004c7805 */ /* 0x000fcc000001ff00 */
[----:B------:R-:W3:Y:S01]  /*01a0*/  LDC.64 R72, c[0x0][0x388] ;  /* 0x0000e200ff487b82 */ /* 0x000ee20000000a00 */
[----:B-1----:R-:W-:Y:S01]  /*01b0*/  UISETP.GE.AND UP0, UPT, UR4, 0x1, UPT ;  /* 0x000000010400788c */ /* 0x002fe2000bf06270 */
[----:B--2---:R-:W-:-:S04]  /*01c0*/  IMAD.WIDE R74, R7, 0x8, R74 ;  /* 0x00000008074a7825 */ /* 0x004fc800078e024a */
[----:B---3--:R-:W-:-:S04]  /*01d0*/  IMAD.WIDE.U32 R72, R2, 0x8, R72 ;  /* 0x0000000802487825 */ /* 0x008fc800078e0048 */
[----:B------:R-:W-:Y:S05]  /*01e0*/  BRA.U !UP0, `(.L_x_736) ;  /* 0x0000050908247547 */ /* 0x000fea000b800000 */
[----:B0-----:R0:W5:Y:S01]  /*01f0*/  LDG.E.64 R58, desc[UR6][R72.64] ;  /* 0x00000006483a7981 */ /* 0x001162000c1e1b00 */
[----:B------:R-:W-:Y:S01]  /*0200*/  IMAD.MOV.U32 R6, RZ, RZ, 0x0 ;  /* 0x00000000ff067424 */ /* 0x000fe200078e00ff */
[----:B------:R-:W-:Y:S01]  /*0210*/  MOV R16, 0xfefa39ef ;  /* 0xfefa39ef00107802 */ /* 0x000fe20000000f00 */
[----:B------:R-:W-:Y:S01]  /*0220*/  IMAD.MOV.U32 R7, RZ, RZ, 0x40140000 ;  /* 0x40140000ff077424 */ /* 0x000fe200078e00ff */
[----:B------:R-:W-:Y:S01]  /*0230*/  UMOV UR8, 0x3b39803f ;  /* 0x3b39803f00087882 */ /* 0x000fe20000000000 */
[----:B------:R-:W-:Y:S01]  /*0240*/  IMAD.MOV.U32 R8, RZ, RZ, 0x652b82fe ;  /* 0x652b82feff087424 */ /* 0x000fe200078e00ff */
[----:B------:R-:W-:Y:S01]  /*0250*/  UMOV UR9, 0x3c7abc9e ;  /* 0x3c7abc9e00097882 */ /* 0x000fe20000000000 */
[----:B------:R-:W-:Y:S01]  /*0260*/  IMAD.MOV.U32 R9, RZ, RZ, 0x3ff71547 ;  /* 0x3ff71547ff097424 */ /* 0x000fe200078e00ff */
[----:B------:R-:W-:Y:S01]  /*0270*/  UMOV UR4, 0x6acd15b6 ;  /* 0x6acd15b600047882 */ /* 0x000fe20000000000 */
[----:B------:R-:W-:Y:S01]  /*0280*/  IMAD.MOV.U32 R17, RZ, RZ, 0x3fe62e42 ;  /* 0x3fe62e42ff117424 */ /* 0x000fe200078e00ff */
[----:B------:R-:W-:Y:S01]  /*0290*/  UMOV UR5, 0x3e21f407 ;  /* 0x3e21f40700057882 */ /* 0x000fe20000000000 */
[----:B------:R-:W-:Y:S01]  /*02a0*/  MOV R10, RZ ;  /* 0x000000ff000a7202 */ /* 0x000fe20000000f00 */
[----:B------:R-:W-:Y:S01]  /*02b0*/  IMAD.MOV.U32 R78, RZ, RZ, 0x0 ;  /* 0x00000000ff4e7424 */ /* 0x000fe200078e00ff */
[----:B------:R-:W-:Y:S01]  /*02c0*/  DFMA R8, R6, R8, 6.75539944105574400000e+15 ;  /* 0x433800000608742b */ /* 0x000fe20000000008 */
[----:B------:R-:W-:-:S02]  /*02d0*/  IMAD.MOV.U32 R79, RZ, RZ, 0x3ff00000 ;  /* 0x3ff00000ff4f7424 */ /* 0x000fc400078e00ff */
[----:B------:R-:W-:-:S05]  /*02e0*/  VIADD R4, R2, 0x1 ;  /* 0x0000000102047836 */ /* 0x000fca0000000000 */
[----:B------:R-:W-:Y:S02]  /*02f0*/  DADD R12, R8, -6.75539944105574400000e+15 ;  /* 0xc3380000080c7429 */ /* 0x000fe40000000000 */
[----:B------:R-:W-:-:S05]  /*0300*/  VIADD R0, R8, 0xffffffff ;  /* 0xffffffff08007836 */ /* 0x000fca0000000000 */
[C---:B------:R-:W-:Y:S01]  /*0310*/  ISETP.NE.AND P0, PT, R0.reuse, 0x400, PT ;  /* 0x000004000000780c */ /* 0x040fe20003f05270 */
[----:B------:R-:W-:Y:S01]  /*0320*/  DFMA R6, R12, -R16, R6 ;  /* 0x800000100c06722b */ /* 0x000fe20000000006 */
[----:B------:R-:W-:-:S04]  /*0330*/  LEA R0, R0, 0x3ff00000, 0x14 ;  /* 0x3ff0000000007811 */ /* 0x000fc800078ea0ff */
[----:B------:R-:W-:-:S03]  /*0340*/  SEL R11, R0, 0x7fe00000, P0 ;  /* 0x7fe00000000b7807 */ /* 0x000fc60000000000 */
[----:B------:R-:W-:Y:S01]  /*0350*/  DFMA R12, R12, -UR8, R6 ;  /* 0x800000080c0c7c2b */ /* 0x000fe20008000006 */
[----:B------:R-:W-:Y:S02]  /*0360*/  IMAD.MOV.U32 R6, RZ, RZ, -0x7142ec33 ;  /* 0x8ebd13cdff067424 */ /* 0x000fe400078e00ff */
[----:B------:R-:W-:Y:S01]  /*0370*/  DADD R14, R10, -0.5 ;  /* 0xbfe000000a0e7429 */ /* 0x000fe20000000000 */
        /* <DEDUP_REMOVED lines=28> */
[----:B------:R-:W-:-:S08]  /*0540*/  DFMA R6, R12, R6, 0.5 ;  /* 0x3fe000000c06742b */ /* 0x000fd00000000006 */
[----:B------:R-:W-:-:S08]  /*0550*/  DMUL R6, R12, R6 ;  /* 0x000000060c067228 */ /* 0x000fd00000000000 */
[----:B------:R-:W-:-:S08]  /*0560*/  DFMA R6, R12, R6, R12 ;  /* 0x000000060c06722b */ /* 0x000fd0000000000c */
[----:B------:R-:W-:Y:S01]  /*0570*/  DFMA R14, R6, R10, R14 ;  /* 0x0000000a060e722b */ /* 0x000fe2000000000e */
[----:B------:R-:W-:Y:S02]  /*0580*/  IMAD.MOV.U32 R6, RZ, RZ, 0x7 ;  /* 0x00000007ff067424 */ /* 0x000fe400078e00ff */
[----:B------:R-:W-:-:S05]  /*0590*/  IMAD.MOV.U32 R7, RZ, RZ, 0x43380000 ;  /* 0x43380000ff077424 */ /* 0x000fca00078e00ff */
[----:B------:R-:W-:Y:S02]  /*05a0*/  DADD R10, R14, R14 ;  /* 0x000000000e0a7229 */ /* 0x000fe4000000000e */
[----:B------:R-:W-:Y:S01]  /*05b0*/  DADD R6, R6, -UR4 ;  /* 0x8000000406067e29 */ /* 0x000fe20008000000 */
[----:B------:R-:W-:Y:S01]  /*05c0*/  UMOV UR4, 0x69ce2bdf ;  /* 0x69ce2bdf00047882 */ /* 0x000fe20000000000 */
[----:B------:R-:W-:-:S06]  /*05d0*/  UMOV UR5, 0x3e5ade15 ;  /* 0x3e5ade1500057882 */ /* 0x000fcc0000000000 */
[----:B------:R-:W-:Y:S02]  /*05e0*/  FSEL R10, R10, R14, !P0 ;  /* 0x0000000e0a0a7208 */ /* 0x000fe40004000000 */
[----:B------:R-:W-:Y:S01]  /*05f0*/  FSEL R11, R11, R15, !P0 ;  /* 0x0000000f0b0b7208 */ /* 0x000fe20004000000 */
[----:B------:R-:W-:Y:S01]  /*0600*/  DFMA R14, R6, -R16, 5 ;  /* 0x40140000060e742b */ /* 0x000fe20000000810 */
[----:B------:R-:W-:Y:S02]  /*0610*/  IMAD.MOV.U32 R16, RZ, RZ, 0x1 ;  /* 0x00000001ff107424 */ /* 0x000fe400078e00ff */
[----:B------:R-:W-:Y:S02]  /*0620*/  FSETP.GEU.AND P1, PT, |R11|, 6.5827683646048100446e-37, PT ;  /* 0x036000000b00780b */ /* 0x000fe40003f2e200 */
[----:B------:R-:W-:-:S03]  /*0630*/  DFMA R78, R10, 2, R78 ;  /* 0x400000000a4e782b */ /* 0x000fc6000000004e */
[----:B------:R-:W-:Y:S01]  /*0640*/  DFMA R14, R6, -UR8, R14 ;  /* 0x80000008060e7c2b */ /* 0x000fe2000800000e */
[----:B------:R-:W-:Y:S02]  /*0650*/  MOV R6, 0xfca213ea ;  /* 0xfca213ea00067802 */ /* 0x000fe40000000f00 */
[----:B------:R-:W1:Y:S01]  /*0660*/  MUFU.RCP64H R17, R79 ;  /* 0x0000004f00117308 */ /* 0x000e620000001800 */
[----:B------:R-:W-:-:S06]  /*0670*/  IMAD.MOV.U32 R7, RZ, RZ, 0x3e928af3 ;  /* 0x3e928af3ff077424 */ /* 0x000fcc00078e00ff */
[----:B------:R-:W-:Y:S01]  /*0680*/  DFMA R6, R14, UR4, R6 ;  /* 0x000000040e067c2b */ /* 0x000fe20008000006 */
[----:B------:R-:W-:Y:S01]  /*0690*/  UMOV UR4, 0x62401315 ;  /* 0x6240131500047882 */ /* 0x000fe20000000000 */
[----:B------:R-:W-:-:S06]  /*06a0*/  UMOV UR5, 0x3ec71dee ;  /* 0x3ec71dee00057882 */ /* 0x000fcc0000000000 */
[----:B------:R-:W-:Y:S01]  /*06b0*/  DFMA R6, R14, R6, UR4 ;  /* 0x000000040e067e2b */ /* 0x000fe20008000006 */
[----:B------:R-:W-:Y:S01]  /*06c0*/  UMOV UR4, 0x7c89eb71 ;  /* 0x7c89eb7100047882 */ /* 0x000fe20000000000 */
[----:B-1----:R-:W-:Y:S01]  /*06d0*/  DFMA R18, -R78, R16, 1 ;  /* 0x3ff000004e12742b */ /* 0x002fe20000000110 */
[----:B------:R-:W-:-:S05]  /*06e0*/  UMOV UR5, 0x3efa0199 ;  /* 0x3efa019900057882 */ /* 0x000fca0000000000 */
[----:B------:R-:W-:Y:S01]  /*06f0*/  DFMA R6, R14, R6, UR4 ;  /* 0x000000040e067e2b */ /* 0x000fe20008000006 */
[----:B------:R-:W-:Y:S01]  /*0700*/  UMOV UR4, 0x14761f65 ;  /* 0x14761f6500047882 */ /* 0x000fe20000000000 */
[----:B------:R-:W-:Y:S01]  /*0710*/  DFMA R18, R18, R18, R18 ;  /* 0x000000121212722b */ /* 0x000fe20000000012 */
[----:B------:R-:W-:-:S05]  /*0720*/  UMOV UR5, 0x3f2a01a0 ;  /* 0x3f2a01a000057882 */ /* 0x000fca0000000000 */
[----:B------:R-:W-:Y:S01]  /*0730*/  DFMA R6, R14, R6, UR4 ;  /* 0x000000040e067e2b */ /* 0x000fe20008000006 */
[----:B------:R-:W-:Y:S01]  /*0740*/  UMOV UR4, 0x1852b7af ;  /* 0x1852b7af00047882 */ /* 0x000fe20000000000 */
[----:B------:R-:W-:Y:S01]  /*0750*/  DFMA R18, R16, R18, R16 ;  /* 0x000000121012722b */ /* 0x000fe20000000010 */
[----:B------:R-:W-:-:S05]  /*0760*/  UMOV UR5, 0x3f56c16c ;  /* 0x3f56c16c00057882 */ /* 0x000fca0000000000 */
[----:B------:R-:W-:Y:S01]  /*0770*/  DFMA R6, R14, R6, UR4 ;  /* 0x000000040e067e2b */ /* 0x000fe20008000006 */
[----:B------:R-:W-:Y:S01]  /*0780*/  UMOV UR4, 0x11122322 ;  /* 0x1112232200047882 */ /* 0x000fe20000000000 */
[----:B------:R-:W-:Y:S01]  /*0790*/  DFMA R16, -R78, R18, 1 ;  /* 0x3ff000004e10742b */ /* 0x000fe20000000112 */
[----:B------:R-:W-:-:S05]  /*07a0*/  UMOV UR5, 0x3f811111 ;  /* 0x3f81111100057882 */ /* 0x000fca0000000000 */
[----:B------:R-:W-:Y:S01]  /*07b0*/  DFMA R6, R14, R6, UR4 ;  /* 0x000000040e067e2b */ /* 0x000fe20008000006 */
[----:B------:R-:W-:Y:S01]  /*07c0*/  UMOV UR4, 0x555502a1 ;  /* 0x555502a100047882 */ /* 0x000fe20000000000 */
[----:B------:R-:W-:Y:S01]  /*07d0*/  DFMA R16, R18, R16, R18 ;  /* 0x000000101210722b */ /* 0x000fe20000000012 */
[----:B------:R-:W-:-:S05]  /*07e0*/  UMOV UR5, 0x3fa55555 ;  /* 0x3fa5555500057882 */ /* 0x000fca0000000000 */
[----:B------:R-:W-:Y:S01]  /*07f0*/  DFMA R6, R14, R6, UR4 ;  /* 0x000000040e067e2b */ /* 0x000fe20008000006 */
[----:B------:R-:W-:Y:S01]  /*0800*/  UMOV UR4, 0x55555511 ;  /* 0x5555551100047882 */ /* 0x000fe20000000000 */
[----:B------:R-:W-:Y:S01]  /*0810*/  DMUL R84, R10, R16 ;  /* 0x000000100a547228 */ /* 0x000fe20000000000 */
[----:B------:R-:W-:-:S05]  /*0820*/  UMOV UR5, 0x3fc55555 ;  /* 0x3fc5555500057882 */ /* 0x000fca0000000000 */
[----:B------:R-:W-:Y:S01]  /*0830*/  DFMA R6, R14, R6, UR4 ;  /* 0x000000040e067e2b */ /* 0x000fe20008000006 */
[----:B------:R-:W-:Y:S01]  /*0840*/  UMOV UR4, 0xb ;  /* 0x0000000b00047882 */ /* 0x000fe20000000000 */
[----:B------:R-:W-:Y:S01]  /*0850*/  DFMA R18, -R78, R84, R10 ;  /* 0x000000544e12722b */ /* 0x000fe2000000010a */
[----:B------:R-:W-:-:S05]  /*0860*/  UMOV UR5, 0x3fe00000 ;  /* 0x3fe0000000057882 */ /* 0x000fca0000000000 */
[----:B------:R-:W-:Y:S02]  /*0870*/  DFMA R6, R14, R6, UR4 ;  /* 0x000000040e067e2b */ /* 0x000fe40008000006 */
[----:B------:R-:W-:-:S06]  /*0880*/  DFMA R84, R16, R18, R84 ;  /* 0x000000121054722b */ /* 0x000fcc0000000054 */
[----:B------:R-:W-:-:S04]  /*0890*/  DFMA R6, R14, R6, 1 ;  /* 0x3ff000000e06742b */ /* 0x000fc80000000006 */
[----:B------:R-:W-:-:S04]  /*08a0*/  FFMA R0, RZ, R79, R85 ;  /* 0x0000004fff007223 */ /* 0x000fc80000000055 */
[----:B------:R-:W-:Y:S01]  /*08b0*/  DFMA R70, R14, R6, 1 ;  /* 0x3ff000000e46742b */ /* 0x000fe20000000006 */
[----:B------:R-:W-:Y:S01]  /*08c0*/  FSETP.GT.AND P0, PT, |R0|, 1.469367938527859385e-39, PT ;  /* 0x001000000000780b */ /* 0x000fe20003f04200 */
[----:B------:R-:W-:Y:S01]  /*08d0*/  IMAD.MOV.U32 R6, RZ, RZ, RZ ;  /* 0x000000ffff067224 */ /* 0x000fe200078e00ff */
[----:B------:R-:W-:-:S07]  /*08e0*/  IADD3 R7, PT, PT, R5, 0x1, RZ ;  /* 0x0000000105077810 */ /* 0x000fce0007ffe0ff */
[----:B------:R-:W-:-:S04]  /*08f0*/  VIADD R71, R71, 0x700000 ;  /* 0x0070000047477836 */ /* 0x000fc80000000000 */
[----:B0-----:R-:W-:Y:S05]  /*0900*/  @P0 BRA P1, `(.L_x_737) ;  /* 0x0000000000140947 */ /* 0x001fea0000800000 */
[----:B------:R-:W-:Y:S01]  /*0910*/  IMAD.MOV.U32 R82, RZ, RZ, R78 ;  /* 0x000000ffff527224 */ /* 0x000fe200078e004e */
[----:B------:R-:W-:Y:S01]  /*0920*/  MOV R0, 0x960 ;  /* 0x0000096000007802 */ /* 0x000fe20000000f00 */
[----:B------:R-:W-:Y:S02]  /*0930*/  IMAD.MOV.U32 R76, RZ, RZ, R10 ;  /* 0x000000ffff4c7224 */ /* 0x000fe400078e000a */
[----:B------:R-:W-:-:S07]  /*0940*/  IMAD.MOV.U32 R77, RZ, RZ, R11 ;  /* 0x000000ffff4d7224 */ /* 0x000fce00078e000b */
[----:B-----5:R-:W-:Y:S05]  /*0950*/  CALL.REL.NOINC `($__internal_4_$__cuda_sm20_div_rn_f64_full) ;  /* 0x000008bc009c7944 */ /* 0x020fea0003c00000 */
.L_x_737:
[----:B------:R-:W0:Y:S08]  /*0960*/  LDC.64 R52, c[0x0][0x388] ;  /* 0x0000e200ff347b82 */ /* 0x000e300000000a00 */
[----:B------:R-:W1:Y:S01]  /*0970*/  LDC.64 R64, c[0x0][0x3a0] ;  /* 0x0000e800ff407b82 */ /* 0x000e620000000a00 */
[C---:B------:R-:W-:Y:S01]  /*0980*/  IMAD R9, R5.reuse, 0x46, R3 ;  /* 0x0000004605097824 */ /* 0x040fe200078e0203 */
[----:B------:R2:W5:Y:S01]  /*0990*/  LDG.E.64 R66, desc[UR6][R74.64] ;  /* 0x000000064a427981 */ /* 0x000562000c1e1b00 */
[----:B------:R-:W-:Y:S01]  /*09a0*/  MOV R14, 0xfca213ea ;  /* 0xfca213ea000e7802 */ /* 0x000fe20000000f00 */
[----:B------:R-:W-:Y:S01]  /*09b0*/  IMAD.MOV.U32 R15, RZ, RZ, 0x3e928af3 ;  /* 0x3e928af3ff0f7424 */ /* 0x000fe200078e00ff */
[----:B------:R-:W-:Y:S01]  /*09c0*/  UMOV UR4, 0x69ce2bdf ;  /* 0x69ce2bdf00047882 */ /* 0x000fe20000000000 */
[----:B------:R-:W-:Y:S01]  /*09d0*/  UMOV UR5, 0x3e5ade15 ;  /* 0x3e5ade1500057882 */ /* 0x000fe20000000000 */
[----:B------:R-:W-:Y:S01]  /*09e0*/  IMAD.MOV.U32 R16, RZ, RZ, -0x105c611 ;  /* 0xfefa39efff107424 */ /* 0x000fe200078e00ff */
[----:B------:R-:W-:Y:S01]  /*09f0*/  MOV R63, 0x402c0000 ;  /* 0x402c0000003f7802 */ /* 0x000fe20000000f00 */
[----:B------:R-:W-:Y:S01]  /*0a00*/  IMAD.MOV.U32 R17, RZ, RZ, 0x3fe62e42 ;  /* 0x3fe62e42ff117424 */ /* 0x000fe200078e00ff */
[----:B------:R-:W-:Y:S01]  /*0a10*/  UMOV UR8, 0x62401315 ;  /* 0x6240131500087882 */ /* 0x000fe20000000000 */
[----:B------:R-:W-:Y:S01]  /*0a20*/  IMAD.MOV.U32 R62, RZ, RZ, 0x0 ;  /* 0x00000000ff3e7424 */ /* 0x000fe200078e00ff */
[----:B------:R-:W-:Y:S01]  /*0a30*/  UMOV UR9, 0x3ec71dee ;  /* 0x3ec71dee00097882 */ /* 0x000fe20000000000 */
[----:B------:R-:W3:Y:S01]  /*0a40*/  LDC R0, c[0x0][0x3bc] ;  /* 0x0000ef00ff007b82 */ /* 0x000ee20000000800 */
[----:B0-----:R-:W-:-:S05]  /*0a50*/  IMAD.WIDE.U32 R68, R5, 0x8, R52 ;  /* 0x0000000805447825 */ /* 0x001fca00078e0034 */
[----:B------:R-:W4:Y:S01]  /*0a60*/  LDG.E.64 R50, desc[UR6][R68.64] ;  /* 0x0000000644327981 */ /* 0x000f22000c1e1b00 */
[----:B-1----:R-:W-:-:S06]  /*0a70*/  IMAD.WIDE R64, R9, 0x8, R64 ;  /* 0x0000000809407825 */ /* 0x002fcc00078e0240 */
[----:B------:R-:W5:Y:S01]  /*0a80*/  LDG.E.64 R64, desc[UR6][R64.64] ;  /* 0x0000000640407981 */ /* 0x000f62000c1e1b00 */
[----:B------:R-:W-:Y:S02]  /*0a90*/  DFMA R14, R12, UR4, R14 ;  /* 0x000000040c0e7c2b */ /* 0x000fe4000800000e */
[----:B------:R-:W-:-:S06]  /*0aa0*/  DFMA R62, -R16, R62, 10 ;  /* 0x40240000103e742b */ /* 0x000fcc000000013e */
[C---:B------:R-:W-:Y:S01]  /*0ab0*/  DFMA R14, R12.reuse, R14, UR8 ;  /* 0x000000080c0e7e2b */ /* 0x040fe2000800000e */
[----:B------:R-:W-:Y:S01]  /*0ac0*/  IMAD.MOV.U32 R16, RZ, RZ, -0x7649667 ;  /* 0xf89b6999ff107424 */ /* 0x000fe200078e00ff */
[----:B------:R-:W-:Y:S01]  /*0ad0*/  UMOV UR8, 0x7c89eb71 ;  /* 0x7c89eb7100087882 */ /* 0x000fe20000000000 */
[----:B------:R-:W-:Y:S01]  /*0ae0*/  IMAD.MOV.U32 R17, RZ, RZ, 0x3e928a27 ;  /* 0x3e928a27ff117424 */ /* 0x000fe200078e00ff */
[----:B------:R-:W-:Y:S01]  /*0af0*/  UMOV UR9, 0x3efa0199 ;  /* 0x3efa019900097882 */ /* 0x000fe20000000000 */
[----:B------:R-:W-:Y:S01]  /*0b00*/  UMOV UR4, 0xa4741b81 ;  /* 0xa4741b8100047882 */ /* 0x000fe20000000000 */
[----:B------:R-:W-:Y:S02]  /*0b10*/  UMOV UR5, 0x3e5ae904 ;  /* 0x3e5ae90400057882 */ /* 0x000fe40000000000 */
[----:B------:R-:W-:Y:S02]  /*0b20*/  DFMA R14, R12, R14, UR8 ;  /* 0x000000080c0e7e2b */ /* 0x000fe4000800000e */
[----:B------:R-:W-:Y:S01]  /*0b30*/  DFMA R16, R62, UR4, R16 ;  /* 0x000000043e107c2b */ /* 0x000fe20008000010 */
[----:B------:R-:W-:Y:S01]  /*0b40*/  UMOV UR8, 0x14761f65 ;  /* 0x14761f6500087882 */ /* 0x000fe20000000000 */
[----:B------:R-:W-:Y:S01]  /*0b50*/  UMOV UR9, 0x3f2a01a0 ;  /* 0x3f2a01a000097882 */ /* 0x000fe20000000000 */
[----:B------:R-:W-:Y:S01]  /*0b60*/  UMOV UR4, 0x15ff7e07 ;  /* 0x15ff7e0700047882 */ /* 0x000fe20000000000 */
[----:B------:R-:W-:-:S02]  /*0b70*/  UMOV UR5, 0x3ec71de7 ;  /* 0x3ec71de700057882 */ /* 0x000fc40000000000 */
[----:B------:R-:W-:Y:S02]  /*0b80*/  DFMA R14, R12, R14, UR8 ;  /* 0x000000080c0e7e2b */ /* 0x000fe4000800000e */
[----:B------:R-:W-:Y:S01]  /*0b90*/  DFMA R16, R62, R16, UR4 ;  /* 0x000000043e107e2b */ /* 0x000fe20008000010 */
[----:B------:R-:W-:Y:S01]  /*0ba0*/  UMOV UR8, 0x1852b7af ;  /* 0x1852b7af00087882 */ /* 0x000fe20000000000 */
[----:B------:R-:W-:Y:S01]  /*0bb0*/  UMOV UR9, 0x3f56c16c ;  /* 0x3f56c16c00097882 */ /* 0x000fe20000000000 */
[----:B------:R-:W-:Y:S01]  /*0bc0*/  UMOV UR4, 0x6b0ac45a ;  /* 0x6b0ac45a00047882 */ /* 0x000fe20000000000 */
[----:B------:R-:W-:Y:S02]  /*0bd0*/  UMOV UR5, 0x3efa019a ;  /* 0x3efa019a00057882 */ /* 0x000fe40000000000 */
[----:B------:R-:W-:Y:S02]  /*0be0*/  DFMA R14, R12, R14, UR8 ;  /* 0x000000080c0e7e2b */ /* 0x000fe4000800000e */
[----:B------:R-:W-:Y:S01]  /*0bf0*/  DFMA R16, R62, R16, UR4 ;  /* 0x000000043e107e2b */ /* 0x000fe20008000010 */
        /* <DEDUP_REMOVED lines=25> */
[----:B------:R-:W-:-:S04]  /*0d90*/  UMOV UR5, 0x3fc55555 ;  /* 0x3fc5555500057882 */ /* 0x000fc80000000000 */
[----:B------:R-:W-:Y:S02]  /*0da0*/  DFMA R14, R12, R14, 1 ;  /* 0x3ff000000c0e742b */ /* 0x000fe4000000000e */
[----:B------:R-:W-:Y:S01]  /*0db0*/  DFMA R16, R62, R16, UR4 ;  /* 0x000000043e107e2b */ /* 0x000fe20008000010 */
[----:B------:R-:W-:Y:S01]  /*0dc0*/  UMOV UR4, 0x5 ;  /* 0x0000000500047882 */ /* 0x000fe20000000000 */
[----:B------:R-:W-:-:S04]  /*0dd0*/  UMOV UR5, 0x3fe00000 ;  /* 0x3fe0000000057882 */ /* 0x000fc80000000000 */
[----:B------:R-:W-:Y:S02]  /*0de0*/  DFMA R48, R12, R14, 1 ;  /* 0x3ff000000c30742b */ /* 0x000fe4000000000e */
[----:B------:R-:W-:Y:S01]  /*0df0*/  DFMA R16, R62, R16, UR4 ;  /* 0x000000043e107e2b */ /* 0x000fe20008000010 */
[----:B------:R-:W-:Y:S01]  /*0e00*/  IADD3 R9, PT, PT, R5, -0x1, RZ ;  /* 0xffffffff05097810 */ /* 0x000fe20007ffe0ff */
[----:B------:R-:W-:-:S06]  /*0e10*/  DADD R56, R10, R84 ;  /* 0x000000000a387229 */ /* 0x000fcc0000000054 */
[----:B------:R-:W-:Y:S01]  /*0e20*/  IMAD R49, R8, 0x100000, R49 ;  /* 0x0010000008317824 */ /* 0x000fe200078e0231 */
[----:B------:R-:W-:Y:S01]  /*0e30*/  DMUL R16, R62, R16 ;  /* 0x000000103e107228 */ /* 0x000fe20000000000 */
[----:B------:R-:W-:Y:S02]  /*0e40*/  VIADD R8, R2, 0xffffffff ;  /* 0xffffffff02087836 */ /* 0x000fe40000000000 */
[----:B------:R-:W-:Y:S02]  /*0e50*/  IMAD.IADD R12, R9, 0x1, -R2 ;  /* 0x00000001090c7824 */ /* 0x000fe400078e0a02 */
[C---:B------:R-:W-:Y:S01]  /*0e60*/  IMAD.IADD R18, R8.reuse, 0x1, -R5 ;  /* 0x0000000108127824 */ /* 0x040fe200078e0a05 */
[----:B-----5:R-:W-:Y:S01]  /*0e70*/  DMUL R60, R58, R58 ;  /* 0x0000003a3a3c7228 */ /* 0x020fe20000000000 */
[----:B------:R-:W-:Y:S01]  /*0e80*/  IMAD.WIDE.U32 R54, R8, 0x8, R52 ;  /* 0x0000000808367825 */ /* 0x000fe200078e0034 */
[----:B------:R-:W-:Y:S02]  /*0e90*/  DFMA R62, R62, R16, R62 ;  /* 0x000000103e3e722b */ /* 0x000fe4000000003e */
[----:B------:R-:W-:Y:S01]  /*0ea0*/  DMUL R58, R58, 0.5 ;  /* 0x3fe000003a3a7828 */ /* 0x000fe20000000000 */
[C---:B------:R-:W-:Y:S01]  /*0eb0*/  VIADD R16, R18.reuse, 0xffffffff ;  /* 0xffffffff12107836 */ /* 0x040fe20000000000 */
[----:B------:R-:W-:Y:S01]  /*0ec0*/  DMUL R56, |R56|, 0.5 ;  /* 0x3fe0000038387828 */ /* 0x000fe20000000200 */
[----:B------:R-:W-:-:S02]  /*0ed0*/  LOP3.LUT R17, R18, 0x7, RZ, 0xc0, !PT ;  /* 0x0000000712117812 */ /* 0x000fc400078ec0ff */
[----:B------:R-:W-:Y:S02]  /*0ee0*/  CS2R R94, SRZ ;  /* 0x00000000005e7805 */ /* 0x000fe4000001ff00 */
[----:B------:R-:W-:Y:S01]  /*0ef0*/  LOP3.LUT R10, R5, 0x3, RZ, 0xc0, !PT ;  /* 0x00000003050a7812 */ /* 0x000fe200078ec0ff */
[----:B---3--:R-:W-:Y:S01]  /*0f00*/  VIADD R13, R0, 0xffffffff ;  /* 0xffffffff000d7836 */ /* 0x008fe20000000000 */
[----:B------:R-:W-:Y:S01]  /*0f10*/  LOP3.LUT R11, R2, 0x3, RZ, 0xc0, !PT ;  /* 0x00000003020b7812 */ /* 0x000fe200078ec0ff */
[----:B------:R-:W-:Y:S01]  /*0f20*/  IMAD.WIDE.U32 R52, R9, 0x8, R52 ;  /* 0x0000000809347825 */ /* 0x000fe200078e0034 */
[C---:B------:R-:W-:Y:S02]  /*0f30*/  LOP3.LUT R14, R0.reuse, 0x1, RZ, 0xc0, !PT ;  /* 0x00000001000e7812 */ /* 0x040fe400078ec0ff */
[----:B------:R-:W-:Y:S02]  /*0f40*/  LOP3.LUT R15, R0, 0x7ffffffe, RZ, 0xc0, !PT ;  /* 0x7ffffffe000f7812 */ /* 0x000fe400078ec0ff */
[----:B------:R-:W-:-:S02]  /*0f50*/  LOP3.LUT R18, R18, 0xfffffff8, RZ, 0xc0, !PT ;  /* 0xfffffff812127812 */ /* 0x000fc400078ec0ff */
[C---:B------:R-:W-:Y:S02]  /*0f60*/  LOP3.LUT R19, R12.reuse, 0x7, RZ, 0xc0, !PT ;  /* 0x000000070c137812 */ /* 0x040fe400078ec0ff */
[C---:B------:R-:W-:Y:S02]  /*0f70*/  LOP3.LUT R20, R12.reuse, 0x3, RZ, 0xc0, !PT ;  /* 0x000000030c147812 */ /* 0x040fe400078ec0ff */
[----:B------:R-:W-:Y:S02]  /*0f80*/  LOP3.LUT R21, R12, 0xfffffff8, RZ, 0xc0, !PT ;  /* 0xfffffff80c157812 */ /* 0x000fe400078ec0ff */
[----:B------:R-:W-:Y:S01]  /*0f90*/  IADD3 R49, PT, PT, R49, -0x200000, RZ ;  /* 0xffe0000031317810 */ /* 0x000fe20007ffe0ff */
[----:B--2-4-:R-:W-:-:S11]  /*0fa0*/  DMUL R50, R50, R50 ;  /* 0x0000003232327228 */ /* 0x014fd60000000000 */
.L_x_2129:
[----:B0-----:R-:W0:Y:S08]  /*0fb0*/  LDC R25, c[0x0][0x3b0] ;  /* 0x0000ec00ff197b82 */ /* 0x001e300000000800 */
[----:B------:R-:W1:Y:S01]  /*0fc0*/  LDC.64 R22, c[0x0][0x390] ;  /* 0x0000e400ff167b82 */ /* 0x000e620000000a00 */
[----:B0-----:R-:W-:-:S04]  /*0fd0*/  IMAD R47, R25, 0x64, R6 ;  /* 0x00000064192f7824 */ /* 0x001fc800078e0206 */
[----:B-1----:R-:W-:-:S06]  /*0fe0*/  IMAD.WIDE.U32 R22, R47, 0x8, R22 ;  /* 0x000000082f167825 */ /* 0x002fcc00078e0016 */
[----:B------:R-:W2:Y:S01]  /*0ff0*/  LDG.E.64 R22, desc[UR6][R22.64] ;  /* 0x0000000616167981 */ /* 0x000ea2000c1e1b00 */
[----:B------:R-:W-:Y:S01]  /*1000*/  ISETP.GT.U32.AND P0, PT, R2, R5, PT ;  /* 0x000000050200720c */ /* 0x000fe20003f04070 */
[----:B------:R-:W-:Y:S01]  /*1010*/  VIADD R6, R6, 0x1 ;  /* 0x0000000106067836 */ /* 0x000fe20000000000 */
[----:B------:R-:W-:Y:S01]  /*1020*/  BSSY.RECONVERGENT B1, `(.L_x_738) ;  /* 0x00005f5000017945 */ /* 0x000fe20003800200 */
[----:B------:R-:W-:-:S03]  /*1030*/  CS2R R36, SRZ ;  /* 0x0000000000247805 */ /* 0x000fc6000001ff00 */
[----:B------:R-:W-:Y:S01]  /*1040*/  ISETP.NE.AND P1, PT, R6, R25, PT ;  /* 0x000000190600720c */ /* 0x000fe20003f25270 */
[----:B--2---:R-:W-:-:S03]  /*1050*/  DADD R42, R22, 1 ;  /* 0x3ff00000162a7429 */ /* 0x004fc60000000000 */
[----:B------:R-:W-:-:S05]  /*1060*/  P2R R22, PR, RZ, 0x2 ;  /* 0x00000002ff167803 */ /* 0x000fca0000000000 */
[----:B------:R-:W-:Y:S01]  /*1070*/  DMUL R42, R42, R58 ;  /* 0x0000003a2a2a7228 */ /* 0x000fe20000000000 */
[----:B------:R-:W-:Y:S10]  /*1080*/  @P0 BRA `(.L_x_739) ;  /* 0x0000002c00d80947 */ /* 0x000ff40003800000 */
[----:B------:R-:W-:-:S13]  /*1090*/  ISETP.GE.U32.AND P0, PT, R4, R5, PT ;  /* 0x000000050400720c */ /* 0x000fda0003f06070 */
[----:B------:R-:W-:Y:S05]  /*10a0*/  @P0 BRA `(.L_x_740) ;  /* 0x0000005c00b00947 */ /* 0x000fea0003800000 */
[----:B------:R-:W-:Y:S01]  /*10b0*/  IADD3 R0, PT, PT, R5, -0x2, -R2 ;  /* 0xfffffffe05007810 */ /* 0x000fe20007ffe802 */
[----:B------:R-:W-:Y:S01]  /*10c0*/  BSSY.RECONVERGENT B2, `(.L_x_741) ;  /* 0x000015e000027945 */ /* 0x000fe20003800200 */
[----:B------:R-:W-:Y:S01]  /*10d0*/  DMUL R40, R42, R42 ;  /* 0x0000002a2a287228 */ /* 0x000fe20000000000 */
[----:B------:R-:W-:Y:S01]  /*10e0*/  IMAD.MOV.U32 R78, RZ, RZ, R4 ;  /* 0x000000ffff4e7224 */ /* 0x000fe200078e0004 */
[----:B------:R-:W-:Y:S01]  /*10f0*/  ISETP.GE.U32.AND P0, PT, R0, 0x7, PT ;  /* 0x000000070000780c */ /* 0x000fe20003f06070 */
[----:B------:R-:W-:Y:S01]  /*1100*/  IMAD.MOV.U32 R33, RZ, RZ, R2 ;  /* 0x000000ffff217224 */ /* 0x000fe200078e0002 */
[----:B------:R-:W-:-:S11]  /*1110*/  CS2R R36, SRZ ;  /* 0x0000000000247805 */ /* 0x000fd6000001ff00 */
[----:B------:R-:W-:Y:S05]  /*1120*/  @!P0 BRA `(.L_x_742) ;  /* 0x00000014005c8947 */ /* 0x000fea0003800000 */
[----:B------:R0:W5:Y:S01]  /*1130*/  LDG.E.64 R44, desc[UR6][R72.64] ;  /* 0x00000006482c7981 */ /* 0x000162000c1e1b00 */
[----:B------:R-:W-:Y:S01]  /*1140*/  IMAD.MOV.U32 R46, RZ, RZ, RZ ;  /* 0x000000ffff2e7224 */ /* 0x000fe200078e00ff */
[----:B------:R-:W-:Y:S02]  /*1150*/  MOV R78, R4 ;  /* 0x00000004004e7202 */ /* 0x000fe40000000f00 */
[----:B------:R-:W-:-:S07]  /*1160*/  CS2R R36, SRZ ;  /* 0x0000000000247805 */ /* 0x000fce000001ff00 */
.L_x_761:
[----:B------:R-:W1:Y:S02]  /*1170*/  LDC.64 R38, c[0x0][0x388] ;  /* 0x0000e200ff267b82 */ /* 0x000e640000000a00 */
[----:B-1----:R-:W-:-:S05]  /*1180*/  IMAD.WIDE.U32 R38, R78, 0x8, R38 ;  /* 0x000000084e267825 */ /* 0x002fca00078e0026 */
[----:B------:R-:W2:Y:S01]  /*1190*/  LDG.E.64 R26, desc[UR6][R38.64] ;  /* 0x00000006261a7981 */ /* 0x000ea2000c1e1b00 */
[----:B-----5:R-:W-:Y:S01]  /*11a0*/  DFMA R30, R44, R44, -R40 ;  /* 0x0000002c2c1e722b */ /* 0x020fe20000000828 */
        /* <DEDUP_REMOVED lines=27> */
[----:B0-----:R-:W-:Y:S05]  /*1360*/  CALL.REL.NOINC `($__internal_5_$__cuda_sm20_dsqrt_rn_f64_mediumpath_v1) ;  /* 0x000008b800887944 */ /* 0x001fea0003c00000 */
[----:B------:R-:W-:Y:S02]  /*1370*/  IMAD.MOV.U32 R28, RZ, RZ, R0 ;  /* 0x000000ffff1c7224 */ /* 0x000fe400078e0000 */
[----:B------:R-:W-:-:S07]  /*1380*/  IMAD.MOV.U32 R29, RZ, RZ, R23 ;  /* 0x000000ffff1d7224 */ /* 0x000fce00078e0017 */
.L_x_744:
[----:B------:R-:W-:Y:S05]  /*1390*/  BSYNC.RECONVERGENT B3 ;  /* 0x0000000000037941 */ /* 0x000fea0003800200 */
.L_x_743:
[----:B------:R-:W1:Y:S01]  /*13a0*/  MUFU.RSQ64H R35, R27 ;  /* 0x0000001b00237308 */ /* 0x000e620000001c00 */
        /* <DEDUP_REMOVED lines=29> */
[----:B0-----:R-:W-:Y:S05]  /*1580*/  CALL.REL.NOINC `($__internal_5_$__cuda_sm20_dsqrt_rn_f64_mediumpath_v1) ;  /* 0x000008b800007944 */ /* 0x001fea0003c00000 */
[----:B------:R-:W-:Y:S01]  /*1590*/  IMAD.MOV.U32 R24, RZ, RZ, R0 ;  /* 0x000000ffff187224 */ /* 0x000fe200078e0000 */
[----:B------:R-:W-:-:S07]  /*15a0*/  MOV R25, R23 ;  /* 0x0000001700197202 */ /* 0x000fce0000000f00 */
.L_x_746:
[----:B------:R-:W-:Y:S05]  /*15b0*/  BSYNC.RECONVERGENT B3 ;  /* 0x0000000000037941 */ /* 0x000fea0003800200 */
.L_x_745:
[----:B------:R-:W2:Y:S01]  /*15c0*/  LDG.E.64 R30, desc[UR6][R38.64+0x8] ;  /* 0x00000806261e7981 */ /* 0x000ea2000c1e1b00 */
[----:B------:R-:W1:Y:S01]  /*15d0*/  LDC.64 R26, c[0x0][0x3a0] ;  /* 0x0000e800ff1a7b82 */ /* 0x000e620000000a00 */
[----:B------:R-:W-:-:S04]  /*15e0*/  IMAD R23, R78, 0x46, R3 ;  /* 0x000000464e177824 */ /* 0x000fc800078e0203 */
[----:B-1----:R-:W-:-:S05]  /*15f0*/  IMAD.WIDE R26, R23, 0x8, R26 ;  /* 0x00000008171a7825 */ /* 0x002fca00078e021a */
[----:B------:R-:W3:Y:S01]  /*1600*/  LDG.E.64 R28, desc[UR6][R26.64] ;  /* 0x000000061a1c7981 */ /* 0x000ee2000c1e1b00 */
[----:B------:R-:W-:Y:S01]  /*1610*/  IMAD.MOV.U32 R44, RZ, RZ, 0x0 ;  /* 0x00000000ff2c7424 */ /* 0x000fe200078e00ff */
[----:B------:R-:W-:Y:S01]  /*1620*/  BSSY.RECONVERGENT B3, `(.L_x_747) ;  /* 0x0000021000037945 */ /* 0x000fe20003800200 */
[----:B------:R-:W-:Y:S01]  /*1630*/  IMAD.MOV.U32 R45, RZ, RZ, 0x3fd80000 ;  /* 0x3fd80000ff2d7424 */ /* 0x000fe200078e00ff */
[----:B--2---:R-:W-:-:S06]  /*1640*/  DFMA R30, R30, R30, -R40 ;  /* 0x0000001e1e1e722b */ /* 0x004fcc0000000828 */
[----:B------:R-:W1:Y:S02]  /*1650*/  MUFU.RSQ64H R35, R31 ;  /* 0x0000001f00237308 */ /* 0x000e640000001c00 */
[----:B------:R-:W-:Y:S02]  /*1660*/  DSETP.GT.AND P0, PT, R30, RZ, PT ;  /* 0x000000ff1e00722a */ /* 0x000fe40003f04000 */
[----:B------:R-:W-:-:S06]  /*1670*/  VIADD R34, R31, 0xfcb00000 ;  /* 0xfcb000001f227836 */ /* 0x000fcc0000000000 */
[----:B-1----:R-:W-:-:S08]  /*1680*/  DMUL R32, R34, R34 ;  /* 0x0000002222207228 */ /* 0x002fd00000000000 */
        /* <DEDUP_REMOVED lines=26> */
.L_x_748:
[----:B------:R-:W-:Y:S05]  /*1830*/  BSYNC.RECONVERGENT B3 ;  /* 0x0000000000037941 */ /* 0x000fea0003800200 */
.L_x_747:
[----:B------:R-:W2:Y:S04]  /*1840*/  LDG.E.64 R30, desc[UR6][R38.64+0x10] ;  /* 0x00001006261e7981 */ /* 0x000ea8000c1e1b00 */
[----:B------:R-:W3:Y:S01]  /*1850*/  LDG.E.64 R28, desc[UR6][R26.64+0x230] ;  /* 0x000230061a1c7981 */ /* 0x000ee2000c1e1b00 */
[----:B------:R-:W-:Y:S01]  /*1860*/  IMAD.MOV.U32 R76, RZ, RZ, 0x0 ;  /* 0x00000000ff4c7424 */ /* 0x000fe200078e00ff */
[----:B------:R-:W-:Y:S01]  /*1870*/  FSEL R80, R24, RZ, P0 ;  /* 0x000000ff18507208 */ /* 0x000fe20000000000 */
[----:B------:R-:W-:Y:S01]  /*1880*/  IMAD.MOV.U32 R77, RZ, RZ, 0x3fd80000 ;  /* 0x3fd80000ff4d7424 */ /* 0x000fe200078e00ff */
[----:B------:R-:W-:Y:S01]  /*1890*/  FSEL R81, R25, RZ, P0 ;  /* 0x000000ff19517208 */ /* 0x000fe20000000000 */
[----:B------:R-:W-:Y:S05]  /*18a0*/  BSSY.RECONVERGENT B3, `(.L_x_749) ;  /* 0x000001e000037945 */ /* 0x000fea0003800200 */
[----:B------:R-:W-:-:S02]  /*18b0*/  DADD R44, -R44, R80 ;  /* 0x000000002c2c7229 */ /* 0x000fc40000000150 */
[----:B--2---:R-:W-:-:S06]  /*18c0*/  DFMA R30, R30, R30, -R40 ;  /* 0x0000001e1e1e722b */ /* 0x004fcc0000000828 */
[----:B---3--:R-:W-:Y:S01]  /*18d0*/  DFMA R36, R44, R28, R36 ;  /* 0x0000001c2c24722b */ /* 0x008fe20000000024 */
[----:B------:R-:W1:Y:S01]  /*18e0*/  MUFU.RSQ64H R35, R31 ;  /* 0x0000001f00237308 */ /* 0x000e620000001c00 */
[----:B------:R-:W-:Y:S02]  /*18f0*/  DSETP.GT.AND P0, PT, R30, RZ, PT ;  /* 0x000000ff1e00722a */ /* 0x000fe40003f04000 */
[----:B------:R-:W-:-:S04]  /*1900*/  IADD3 R34, PT, PT, R31, -0x3500000, RZ ;  /* 0xfcb000001f227810 */ /* 0x000fc80007ffe0ff */
[----:B------:R-:W-:Y:S02]  /*1910*/  ISETP.GE.U32.AND P1, PT, R34, 0x7ca00000, PT ;  /* 0x7ca000002200780c */ /* 0x000fe40003f26070 */
        /* <DEDUP_REMOVED lines=19> */
[----:B0-----:R-:W-:Y:S05]  /*1a50*/  CALL.REL.NOINC `($__internal_5_$__cuda_sm20_dsqrt_rn_f64_mediumpath_v1) ;  /* 0x000008b000cc7944 */ /* 0x001fea0003c00000 */
[----:B------:R-:W-:Y:S02]  /*1a60*/  IMAD.MOV.U32 R24, RZ, RZ, R0 ;  /* 0x000000ffff187224 */ /* 0x000fe400078e0000 */
[----:B------:R-:W-:-:S07]  /*1a70*/  IMAD.MOV.U32 R25, RZ, RZ, R23 ;  /* 0x000000ffff197224 */ /* 0x000fce00078e0017 */
.L_x_750:
[----:B------:R-:W-:Y:S05]  /*1a80*/  BSYNC.RECONVERGENT B3 ;  /* 0x0000000000037941 */ /* 0x000fea0003800200 */
.L_x_749:
[----:B------:R-:W2:Y:S04]  /*1a90*/  LDG.E.64 R30, desc[UR6][R38.64+0x18] ;  /* 0x00001806261e7981 */ /* 0x000ea8000c1e1b00 */
[----:B------:R-:W3:Y:S01]  /*1aa0*/  LDG.E.64 R28, desc[UR6][R26.64+0x460] ;  /* 0x000460061a1c7981 */ /* 0x000ee2000c1e1b00 */
[----:B------:R-:W-:Y:S01]  /*1ab0*/  MOV R44, 0x0 ;  /* 0x00000000002c7802 */ /* 0x000fe20000000f00 */
[----:B------:R-:W-:Y:S01]  /*1ac0*/  IMAD.MOV.U32 R45, RZ, RZ, 0x3fd80000 ;  /* 0x3fd80000ff2d7424 */ /* 0x000fe200078e00ff */
[----:B------:R-:W-:Y:S01]  /*1ad0*/  BSSY.RECONVERGENT B3, `(.L_x_751) ;  /* 0x0000020000037945 */ /* 0x000fe20003800200 */
[----:B--2---:R-:W-:-:S06]  /*1ae0*/  DFMA R30, R30, R30, -R40 ;  /* 0x0000001e1e1e722b */ /* 0x004fcc0000000828 */
[----:B------:R-:W1:Y:S04]  /*1af0*/  MUFU.RSQ64H R35, R31 ;  /* 0x0000001f00237308 */ /* 0x000e680000001c00 */
[----:B------:R-:W-:-:S05]  /*1b00*/  VIADD R34, R31, 0xfcb00000 ;  /* 0xfcb000001f227836 */ /* 0x000fca0000000000 */
[----:B------:R-:W-:Y:S01]  /*1b10*/  ISETP.GE.U32.AND P1, PT, R34, 0x7ca00000, PT ;  /* 0x7ca000002200780c */ /* 0x000fe20003f26070 */
[----:B-1----:R-:W-:-:S08]  /*1b20*/  DMUL R32, R34, R34 ;  /* 0x0000002222207228 */ /* 0x002fd00000000000 */
        /* <DEDUP_REMOVED lines=23> */
[----:B0-----:R-:W-:Y:S05]  /*1ca0*/  CALL.REL.NOINC `($__internal_5_$__cuda_sm20_dsqrt_rn_f64_mediumpath_v1) ;  /* 0x000008b000387944 */ /* 0x001fea0003c00000 */
[----:B------:R-:W-:Y:S02]  /*1cb0*/  IMAD.MOV.U32 R24, RZ, RZ, R0 ;  /* 0x000000ffff187224 */ /* 0x000fe400078e0000 */
[----:B------:R-:W-:-:S07]  /*1cc0*/  IMAD.MOV.U32 R25, RZ, RZ, R23 ;  /* 0x000000ffff197224 */ /* 0x000fce00078e0017 */
.L_x_752:
[----:B------:R-:W-:Y:S05]  /*1cd0*/  BSYNC.RECONVERGENT B3 ;  /* 0x0000000000037941 */ /* 0x000fea0003800200 */
.L_x_751:
[----:B------:R-:W2:Y:S04]  /*1ce0*/  LDG.E.64 R30, desc[UR6][R38.64+0x20] ;  /* 0x00002006261e7981 */ /* 0x000ea8000c1e1b00 */
[----:B------:R-:W3:Y:S01]  /*1cf0*/  LDG.E.64 R28, desc[UR6][R26.64+0x690] ;  /* 0x000690061a1c7981 */ /* 0x000ee2000c1e1b00 */
[----:B------:R-:W-:Y:S01]  /*1d00*/  IMAD.MOV.U32 R76, RZ, RZ, 0x0 ;  /* 0x00000000ff4c7424 */ /* 0x000fe200078e00ff */
[----:B------:R-:W-:Y:S01]  /*1d10*/  MOV R77, 0x3fd80000 ;  /* 0x3fd80000004d7802 */ /* 0x000fe20000000f00 */
[----:B------:R-:W-:Y:S01]  /*1d20*/  BSSY.RECONVERGENT B3, `(.L_x_753) ;  /* 0x0000020000037945 */ /* 0x000fe20003800200 */
[----:B------:R-:W-:Y:S02]  /*1d30*/  FSEL R80, R24, RZ, P0 ;  /* 0x000000ff18507208 */ /* 0x000fe40000000000 */
[----:B------:R-:W-:-:S06]  /*1d40*/  FSEL R81, R25, RZ, P0 ;  /* 0x000000ff19517208 */ /* 0x000fcc0000000000 */
[----:B------:R-:W-:Y:S02]  /*1d50*/  DADD R44, -R44, R80 ;  /* 0x000000002c2c7229 */ /* 0x000fe40000000150 */
[----:B--2---:R-:W-:-:S06]  /*1d60*/  DFMA R30, R30, R30, -R40 ;  /* 0x0000001e1e1e722b */ /* 0x004fcc0000000828 */
[----:B---3--:R-:W-:Y:S01]  /*1d70*/  DFMA R36, R44, R28, R36 ;  /* 0x0000001c2c24722b */ /* 0x008fe20000000024 */
[----:B------:R-:W1:Y:S01]  /*1d80*/  MUFU.RSQ64H R35, R31 ;  /* 0x0000001f00237308 */ /* 0x000e620000001c00 */
        /* <DEDUP_REMOVED lines=23> */
[----:B------:R-:W-:Y:S01]  /*1f00*/  MOV R24, R0 ;  /* 0x0000000000187202 */ /* 0x000fe20000000f00 */
[----:B------:R-:W-:-:S07]  /*1f10*/  IMAD.MOV.U32 R25, RZ, RZ, R23 ;  /* 0x000000ffff197224 */ /* 0x000fce00078e0017 */
.L_x_754:
[----:B------:R-:W-:Y:S05]  /*1f20*/  BSYNC.RECONVERGENT B3 ;  /* 0x0000000000037941 */ /* 0x000fea0003800200 */
.L_x_753:
[----:B------:R-:W2:Y:S04]  /*1f30*/  LDG.E.64 R30, desc[UR6][R38.64+0x28] ;  /* 0x00002806261e7981 */ /* 0x000ea8000c1e1b00 */
[----:B------:R-:W3:Y:S01]  /*1f40*/  LDG.E.64 R28, desc[UR6][R26.64+0x8c0] ;  /* 0x0008c0061a1c7981 */ /* 0x000ee2000c1e1b00 */
[----:B------:R-:W-:Y:S01]  /*1f50*/  IMAD.MOV.U32 R44, RZ, RZ, 0x0 ;  /* 0x00000000ff2c7424 */ /* 0x000fe200078e00ff */
[----:B------:R-:W-:Y:S01]  /*1f60*/  BSSY.RECONVERGENT B3, `(.L_x_755) ;  /* 0x0000021000037945 */ /* 0x000fe20003800200 */
[----:B------:R-:W-:Y:S01]  /*1f70*/  IMAD.MOV.U32 R45, RZ, RZ, 0x3fd80000 ;  /* 0x3fd80000ff2d7424 */ /* 0x000fe200078e00ff */
        /* <DEDUP_REMOVED lines=29> */
[----:B------:R-:W-:Y:S01]  /*2150*/  IMAD.MOV.U32 R24, RZ, RZ, R0 ;  /* 0x000000ffff187224 */ /* 0x000fe200078e0000 */
[----:B------:R-:W-:-:S07]  /*2160*/  MOV R25, R23 ;  /* 0x0000001700197202 */ /* 0x000fce0000000f00 */
.L_x_756:
[----:B------:R-:W-:Y:S05]  /*2170*/  BSYNC.RECONVERGENT B3 ;  /* 0x0000000000037941 */ /* 0x000fea0003800200 */
.L_x_755:
        /* <DEDUP_REMOVED lines=36> */
.L_x_758:
[----:B------:R-:W-:Y:S05]  /*23c0*/  BSYNC.RECONVERGENT B3 ;  /* 0x0000000000037941 */ /* 0x000fea0003800200 */
.L_x_757:
[----:B------:R1:W2:Y:S04]  /*23d0*/  LDG.E.64 R44, desc[UR6][R38.64+0x38] ;  /* 0x00003806262c7981 */ /* 0x0002a8000c1e1b00 */
[----:B------:R-:W3:Y:S01]  /*23e0*/  LDG.E.64 R28, desc[UR6][R26.64+0xd20] ;  /* 0x000d20061a1c7981 */ /* 0x000ee2000c1e1b00 */
[----:B------:R-:W-:Y:S01]  /*23f0*/  IMAD.MOV.U32 R76, RZ, RZ, 0x0 ;  /* 0x00000000ff4c7424 */ /* 0x000fe200078e00ff */
[----:B------:R-:W-:Y:S01]  /*2400*/  BSSY.RECONVERGENT B3, `(.L_x_759) ;  /* 0x0000020000037945 */ /* 0x000fe20003800200 */
[----:B------:R-:W-:Y:S01]  /*2410*/  IMAD.MOV.U32 R77, RZ, RZ, 0x3fd80000 ;  /* 0x3fd80000ff4d7424 */ /* 0x000fe200078e00ff */
[----:B-1----:R-:W-:Y:S02]  /*2420*/  FSEL R38, R24, RZ, P0 ;  /* 0x000000ff18267208 */ /* 0x002fe40000000000 */
[----:B------:R-:W-:-:S06]  /*2430*/  FSEL R39, R25, RZ, P0 ;  /* 0x000000ff19277208 */ /* 0x000fcc0000000000 */
[----:B------:R-:W-:Y:S02]  /*2440*/  DADD R80, -R80, R38 ;  /* 0x0000000050507229 */ /* 0x000fe40000000126 */
        /* <DEDUP_REMOVED lines=10> */
[----:B------:R-:W-:Y:S01]  /*24f0*/  DFMA R82, R76, R32, R34 ;  /* 0x000000204c52722b */ /* 0x000fe20000000022 */
[----:B------:R-:W-:-:S07]  /*2500*/  IADD3 R33, PT, PT, R78, 0x7, RZ ;  /* 0x000000074e217810 */ /* 0x000fce0007ffe0ff */
        /* <DEDUP_REMOVED lines=15> */
.L_x_760:
[----:B------:R-:W-:Y:S05]  /*2600*/  BSYNC.RECONVERGENT B3 ;  /* 0x0000000000037941 */ /* 0x000fea0003800200 */
.L_x_759:
[----:B------:R-:W2:Y:S01]  /*2610*/  LDG.E.64 R26, desc[UR6][R26.64+0xf50] ;  /* 0x000f50061a1a7981 */ /* 0x000ea2000c1e1b00 */
[----:B------:R-:W-:Y:S01]  /*2620*/  VIADD R46, R46, 0x8 ;  /* 0x000000082e2e7836 */ /* 0x000fe20000000000 */
[----:B------:R-:W-:Y:S01]  /*2630*/  FSEL R24, R28, RZ, P0 ;  /* 0x000000ff1c187208 */ /* 0x000fe20000000000 */
[----:B------:R-:W-:Y:S01]  /*2640*/  VIADD R78, R78, 0x8 ;  /* 0x000000084e4e7836 */ /* 0x000fe20000000000 */
[----:B------:R-:W-:Y:S02]  /*2650*/  FSEL R25, R29, RZ, P0 ;  /* 0x000000ff1d197208 */ /* 0x000fe40000000000 */
[----:B------:R-:W-:-:S04]  /*2660*/  ISETP.NE.AND P0, PT, R46, R21, PT ;  /* 0x000000152e00720c */ /* 0x000fc80003f05270 */
[----:B------:R-:W-:-:S08]  /*2670*/  DADD R38, -R38, R24 ;  /* 0x0000000026267229 */ /* 0x000fd00000000118 */
[----:B--2---:R-:W-:Y:S01]  /*2680*/  DFMA R36, R38, R26, R36 ;  /* 0x0000001a2624722b */ /* 0x004fe20000000024 */
[----:B------:R-:W-:Y:S10]  /*2690*/  @P0 BRA `(.L_x_761) ;  /* 0xffffffe800b40947 */ /* 0x000ff4000383ffff */
.L_x_742:
[----:B------:R-:W-:Y:S05]  /*26a0*/  BSYNC.RECONVERGENT B2 ;  /* 0x0000000000027941 */ /* 0x000fea0003800200 */
.L_x_741:
[----:B------:R-:W-:-:S13]  /*26b0*/  ISETP.NE.AND P0, PT, R19, RZ, PT ;  /* 0x000000ff1300720c */ /* 0x000fda0003f05270 */
[----:B------:R-:W-:Y:S05]  /*26c0*/  @!P0 BRA `(.L_x_740) ;  /* 0x0000004800288947 */ /* 0x000fea0003800000 */
[----:B------:R-:W-:Y:S01]  /*26d0*/  IADD3 R0, PT, PT, R19, -0x1, RZ ;  /* 0xffffffff13007810 */ /* 0x000fe20007ffe0ff */
[----:B------:R-:W-:Y:S03]  /*26e0*/  BSSY.RECONVERGENT B2, `(.L_x_762) ;  /* 0x00000c3000027945 */ /* 0x000fe60003800200 */
[----:B------:R-:W-:-:S13]  /*26f0*/  ISETP.GE.U32.AND P0, PT, R0, 0x3, PT ;  /* 0x000000030000780c */ /* 0x000fda0003f06070 */
[----:B------:R-:W-:Y:S05]  /*2700*/  @!P0 BRA `(.L_x_763) ;  /* 0x0000000c00008947 */ /* 0x000fea0003800000 */
[----:B------:R-:W1:Y:S02]  /*2710*/  LDC.64 R80, c[0x0][0x388] ;  /* 0x0000e200ff507b82 */ /* 0x000e640000000a00 */
[----:B-1----:R-:W-:-:S06]  /*2720*/  IMAD.WIDE.U32 R24, R33, 0x8, R80 ;  /* 0x0000000821187825 */ /* 0x002fcc00078e0050 */
[----:B------:R-:W2:Y:S01]  /*2730*/  LDG.E.64 R24, desc[UR6][R24.64] ;  /* 0x0000000618187981 */ /* 0x000ea2000c1e1b00 */
[----:B------:R-:W-:-:S05]  /*2740*/  IMAD.WIDE.U32 R80, R78, 0x8, R80 ;  /* 0x000000084e507825 */ /* 0x000fca00078e0050 */
[----:B------:R-:W3:Y:S01]  /*2750*/  LDG.E.64 R26, desc[UR6][R80.64] ;  /* 0x00000006501a7981 */ /* 0x000ee2000c1e1b00 */
[----:B------:R-:W-:Y:S01]  /*2760*/  IMAD.MOV.U32 R30, RZ, RZ, 0x0 ;  /* 0x00000000ff1e7424 */ /* 0x000fe200078e00ff */
[----:B------:R-:W-:Y:S01]  /*2770*/  BSSY.RECONVERGENT B3, `(.L_x_764) ;  /* 0x000001e000037945 */ /* 0x000fe20003800200 */
[----:B------:R-:W-:Y:S01]  /*2780*/  IMAD.MOV.U32 R31, RZ, RZ, 0x3fd80000 ;  /* 0x3fd80000ff1f7424 */ /* 0x000fe200078e00ff */
[----:B--2---:R-:W-:-:S06]  /*2790*/  DFMA R38, R24, R24, -R40 ;  /* 0x000000181826722b */ /* 0x004fcc0000000828 */
[----:B------:R-:W1:Y:S01]  /*27a0*/  MUFU.RSQ64H R35, R39 ;  /* 0x0000002700237308 */ /* 0x000e620000001c00 */
[----:B---3--:R-:W-:Y:S02]  /*27b0*/  DFMA R26, R26, R26, -R40 ;  /* 0x0000001a1a1a722b */ /* 0x008fe40000000828 */
[----:B------:R-:W-:Y:S01]  /*27c0*/  DSETP.GT.AND P1, PT, R38, RZ, PT ;  /* 0x000000ff2600722a */ /* 0x000fe20003f24000 */
        /* <DEDUP_REMOVED lines=24> */
.L_x_765:
[----:B------:R-:W-:Y:S05]  /*2950*/  BSYNC.RECONVERGENT B3 ;  /* 0x0000000000037941 */ /* 0x000fea0003800200 */
.L_x_764:
        /* <DEDUP_REMOVED lines=33> */
.L_x_767:
[----:B------:R-:W-:Y:S05]  /*2b70*/  BSYNC.RECONVERGENT B3 ;  /* 0x0000000000037941 */ /* 0x000fea0003800200 */
.L_x_766:
        /* <DEDUP_REMOVED lines=39> */
.L_x_769:
[----:B------:R-:W-:Y:S05]  /*2df0*/  BSYNC.RECONVERGENT B3 ;  /* 0x0000000000037941 */ /* 0x000fea0003800200 */
.L_x_768:
[----:B------:R-:W2:Y:S04]  /*2e00*/  LDG.E.64 R30, desc[UR6][R80.64+0x10] ;  /* 0x00001006501e7981 */ /* 0x000ea8000c1e1b00 */
[----:B------:R-:W3:Y:S01]  /*2e10*/  LDG.E.64 R28, desc[UR6][R26.64+0x230] ;  /* 0x000230061a1c7981 */ /* 0x000ee2000c1e1b00 */
[----:B------:R-:W-:Y:S01]  /*2e20*/  IMAD.MOV.U32 R44, RZ, RZ, 0x0 ;  /* 0x00000000ff2c7424 */ /* 0x000fe200078e00ff */
[----:B------:R-:W-:Y:S01]  /*2e30*/  BSSY.RECONVERGENT B3, `(.L_x_770) ;  /* 0x0000021000037945 */ /* 0x000fe20003800200 */
[----:B------:R-:W-:Y:S01]  /*2e40*/  IMAD.MOV.U32 R45, RZ, RZ, 0x3fd80000 ;  /* 0x3fd80000ff2d7424 */ /* 0x000fe200078e00ff */
[----:B--2---:R-:W-:-:S06]  /*2e50*/  DFMA R30, R30, R30, -R40 ;  /* 0x0000001e1e1e722b */ /* 0x004fcc0000000828 */
[----:B------:R-:W1:Y:S04]  /*2e60*/  MUFU.RSQ64H R35, R31 ;  /* 0x0000001f00237308 */ /* 0x000e680000001c00 */
[----:B------:R-:W-:-:S04]  /*2e70*/  IADD3 R34, PT, PT, R31, -0x3500000, RZ ;  /* 0xfcb000001f227810 */ /* 0x000fc80007ffe0ff */
[----:B------:R-:W-:Y:S02]  /*2e80*/  ISETP.GE.U32.AND P1, PT, R34, 0x7ca00000, PT ;  /* 0x7ca000002200780c */ /* 0x000fe40003f26070 */
        /* <DEDUP_REMOVED lines=27> */
.L_x_771:
[----:B------:R-:W-:Y:S05]  /*3040*/  BSYNC.RECONVERGENT B3 ;  /* 0x0000000000037941 */ /* 0x000fea0003800200 */
.L_x_770:
        /* <DEDUP_REMOVED lines=14> */
[----:B------:R-:W-:Y:S01]  /*3130*/  FSEL R36, R24, RZ, P0 ;  /* 0x000000ff18247208 */ /* 0x000fe20000000000 */
[----:B------:R-:W-:Y:S01]  /*3140*/  VIADD R33, R78, 0x3 ;  /* 0x000000034e217836 */ /* 0x000fe20000000000 */
        /* <DEDUP_REMOVED lines=21> */
.L_x_773:
[----:B------:R-:W-:Y:S05]  /*32a0*/  BSYNC.RECONVERGENT B3 ;  /* 0x0000000000037941 */ /* 0x000fea0003800200 */
.L_x_772:
[----:B------:R-:W2:Y:S01]  /*32b0*/  LDG.E.64 R26, desc[UR6][R26.64+0x690] ;  /* 0x000690061a1a7981 */ /* 0x000ea2000c1e1b00 */
[----:B------:R-:W-:Y:S01]  /*32c0*/  FSEL R24, R24, RZ, P0 ;  /* 0x000000ff18187208 */ /* 0x000fe20000000000 */
[----:B------:R-:W-:Y:S01]  /*32d0*/  VIADD R78, R78, 0x4 ;  /* 0x000000044e4e7836 */ /* 0x000fe20000000000 */
[----:B------:R-:W-:-:S06]  /*32e0*/  FSEL R25, R25, RZ, P0 ;  /* 0x000000ff19197208 */ /* 0x000fcc0000000000 */
[----:B------:R-:W-:-:S08]  /*32f0*/  DADD R36, -R36, R24 ;  /* 0x0000000024247229 */ /* 0x000fd00000000118 */
[----:B--2---:R-:W-:-:S11]  /*3300*/  DFMA R36, R36, R26, R38 ;  /* 0x0000001a2424722b */ /* 0x004fd60000000026 */
.L_x_763:
[----:B------:R-:W-:Y:S05]  /*3310*/  BSYNC.RECONVERGENT B2 ;  /* 0x0000000000027941 */ /* 0x000fea0003800200 */
.L_x_762:
[----:B------:R-:W-:-:S13]  /*3320*/  ISETP.NE.AND P0, PT, R20, RZ, PT ;  /* 0x000000ff1400720c */ /* 0x000fda0003f05270 */
[----:B------:R-:W-:Y:S05]  /*3330*/  @!P0 BRA `(.L_x_740) ;  /* 0x0000003c000c8947 */ /* 0x000fea0003800000 */
[----:B------:R-:W-:Y:S01]  /*3340*/  ISETP.NE.AND P0, PT, R20, 0x1, PT ;  /* 0x000000011400780c */ /* 0x000fe20003f05270 */
[----:B------:R-:W-:-:S12]  /*3350*/  BSSY.RECONVERGENT B2, `(.L_x_774) ;  /* 0x0000078000027945 */ /* 0x000fd80003800200 */
[----:B------:R-:W-:Y:S05]  /*3360*/  @!P0 BRA `(.L_x_775) ;  /* 0x0000000400d88947 */ /* 0x000fea0003800000 */
[----:B------:R-:W1:Y:S02]  /*3370*/  LDC.64 R38, c[0x0][0x388] ;  /* 0x0000e200ff267b82 */ /* 0x000e640000000a00 */
[----:B-1----:R-:W-:-:S05]  /*3380*/  IMAD.WIDE.U32 R32, R33, 0x8, R38 ;  /* 0x0000000821207825 */ /* 0x002fca00078e0026 */
        /* <DEDUP_REMOVED lines=34> */
.L_x_777:
[----:B------:R-:W-:Y:S05]  /*35b0*/  BSYNC.RECONVERGENT B3 ;  /* 0x0000000000037941 */ /* 0x000fea0003800200 */
.L_x_776:
[----:B------:R-:W1:Y:S01]  /*35c0*/  MUFU.RSQ64H R35, R27 ;  /* 0x0000001b00237308 */ /* 0x000e620000001c00 */
[----:B------:R-:W-:Y:S01]  /*35d0*/  VIADD R34, R27, 0xfcb00000 ;  /* 0xfcb000001b227836 */ /* 0x000fe20000000000 */
[----:B------:R-:W-:Y:S01]  /*35e0*/  MOV R30, 0x0 ;  /* 0x00000000001e7802 */ /* 0x000fe20000000f00 */
[----:B------:R-:W-:Y:S01]  /*35f0*/  IMAD.MOV.U32 R31, RZ, RZ, 0x3fd80000 ;  /* 0x3fd80000ff1f7424 */ /* 0x000fe200078e00ff */
[----:B------:R-:W-:Y:S01]  /*3600*/  BSSY.RECONVERGENT B3, `(.L_x_778) ;  /* 0x000001d000037945 */ /* 0x000fe20003800200 */
[----:B------:R-:W-:Y:S01]  /*3610*/  DSETP.GT.AND P0, PT, R26, RZ, PT ;  /* 0x000000ff1a00722a */ /* 0x000fe20003f04000 */
[----:B------:R-:W-:Y:S02]  /*3620*/  ISETP.GE.U32.AND P2, PT, R34, 0x7ca00000, PT ;  /* 0x7ca000002200780c */ /* 0x000fe40003f46070 */
        /* <DEDUP_REMOVED lines=21> */
[----:B------:R-:W-:-:S02]  /*3780*/  IMAD.MOV.U32 R24, RZ, RZ, R76 ;  /* 0x000000ffff187224 */ /* 0x000fc400078e004c */
[----:B------:R-:W-:-:S07]  /*3790*/  IMAD.MOV.U32 R23, RZ, RZ, R33 ;  /* 0x000000ffff177224 */ /* 0x000fce00078e0021 */
[----:B0-----:R-:W-:Y:S05]  /*37a0*/  CALL.REL.NOINC `($__internal_5_$__cuda_sm20_dsqrt_rn_f64_mediumpath_v1) ;  /* 0x0000089400787944 */ /* 0x001fea0003c00000 */
[----:B------:R-:W-:Y:S02]  /*37b0*/  IMAD.MOV.U32 R24, RZ, RZ, R0 ;  /* 0x000000ffff187224 */ /* 0x000fe400078e0000 */
[----:B------:R-:W-:-:S07]  /*37c0*/  IMAD.MOV.U32 R25, RZ, RZ, R23 ;  /* 0x000000ffff197224 */ /* 0x000fce00078e0017 */
.L_x_779:
[----:B------:R-:W-:Y:S05]  /*37d0*/  BSYNC.RECONVERGENT B3 ;  /* 0x0000000000037941 */ /* 0x000fea0003800200 */
.L_x_778:
        /* <DEDUP_REMOVED lines=19> */
[----:B------:R-:W-:Y:S01]  /*3910*/  DSETP.GT.AND P0, PT, R30, RZ, PT ;  /* 0x000000ff1e00722a */ /* 0x000fe20003f04000 */
[----:B------:R-:W-:-:S03]  /*3920*/  IADD3 R33, PT, PT, R78, 0x1, RZ ;  /* 0x000000014e217810 */ /* 0x000fc60007ffe0ff */
        /* <DEDUP_REMOVED lines=19> */
.L_x_781:
[----:B------:R-:W-:Y:S05]  /*3a60*/  BSYNC.RECONVERGENT B3 ;  /* 0x0000000000037941 */ /* 0x000fea0003800200 */
.L_x_780:
[----:B------:R-:W2:Y:S01]  /*3a70*/  LDG.E.64 R26, desc[UR6][R26.64+0x230] ;  /* 0x000230061a1a7981 */ /* 0x000ea2000c1e1b00 */
[----:B------:R-:W-:Y:S02]  /*3a80*/  FSEL R24, R24, RZ, P0 ;  /* 0x000000ff18187208 */ /* 0x000fe40000000000 */
[----:B------:R-:W-:Y:S02]  /*3a90*/  FSEL R25, R25, RZ, P0 ;  /* 0x000000ff19197208 */ /* 0x000fe40000000000 */
[----:B------:R-:W-:-:S04]  /*3aa0*/  IADD3 R78, PT, PT, R78, 0x2, RZ ;  /* 0x000000024e4e7810 */ /* 0x000fc80007ffe0ff */
[----:B------:R-:W-:-:S08]  /*3ab0*/  DADD R38, -R38, R24 ;  /* 0x0000000026267229 */ /* 0x000fd00000000118 */
[----:B--2---:R-:W-:-:S11]  /*3ac0*/  DFMA R36, R38, R26, R36 ;  /* 0x0000001a2624722b */ /* 0x004fd60000000024 */
.L_x_775:
[----:B------:R-:W-:Y:S05]  /*3ad0*/  BSYNC.RECONVERGENT B2 ;  /* 0x0000000000027941 */ /* 0x000fea0003800200 */
.L_x_774:
[----:B------:R-:W-:-:S13]  /*3ae0*/  LOP3.LUT P0, RZ, R12, 0x1, RZ, 0xc0, !PT ;  /* 0x000000010cff7812 */ /* 0x000fda000780c0ff */
[----:B------:R-:W-:Y:S05]  /*3af0*/  @!P0 BRA `(.L_x_740) ;  /* 0x00000034001c8947 */ /* 0x000fea0003800000 */
[----:B------:R-:W1:Y:S02]  /*3b00*/  LDC.64 R24, c[0x0][0x388] ;  /* 0x0000e200ff187b82 */ /* 0x000e640000000a00 */
[----:B-1----:R-:W-:-:S06]  /*3b10*/  IMAD.WIDE.U32 R26, R33, 0x8, R24 ;  /* 0x00000008211a7825 */ /* 0x002fcc00078e0018 */
[----:B------:R-:W2:Y:S01]  /*3b20*/  LDG.E.64 R26, desc[UR6][R26.64] ;  /* 0x000000061a1a7981 */ /* 0x000ea2000c1e1b00 */
[----:B------:R-:W-:-:S06]  /*3b30*/  IMAD.WIDE.U32 R24, R78, 0x8, R24 ;  /* 0x000000084e187825 */ /* 0x000fcc00078e0018 */
        /* <DEDUP_REMOVED lines=31> */
.L_x_783:
[----:B------:R-:W-:Y:S05]  /*3d30*/  BSYNC.RECONVERGENT B2 ;  /* 0x0000000000027941 */ /* 0x000fea0003800200 */
.L_x_782:
[----:B------:R-:W1:Y:S01]  /*3d40*/  MUFU.RSQ64H R35, R41 ;  /* 0x0000002900237308 */ /* 0x000e620000001c00 */
[----:B------:R-:W-:Y:S01]  /*3d50*/  VIADD R34, R41, 0xfcb00000 ;  /* 0xfcb0000029227836 */ /* 0x000fe20000000000 */
[----:B------:R-:W-:Y:S01]  /*3d60*/  MOV R28, 0x0 ;  /* 0x00000000001c7802 */ /* 0x000fe20000000f00 */
[----:B------:R-:W-:Y:S01]  /*3d70*/  IMAD.MOV.U32 R29, RZ, RZ, 0x3fd80000 ;  /* 0x3fd80000ff1d7424 */ /* 0x000fe200078e00ff */
[----:B------:R-:W-:Y:S01]  /*3d80*/  BSSY.RECONVERGENT B2, `(.L_x_784) ;  /* 0x000001d000027945 */ /* 0x000fe20003800200 */
[----:B------:R-:W-:Y:S01]  /*3d90*/  DSETP.GT.AND P0, PT, R40, RZ, PT ;  /* 0x000000ff2800722a */ /* 0x000fe20003f04000 */
[----:B------:R-:W-:Y:S01]  /*3da0*/  ISETP.GE.U32.AND P2, PT, R34, 0x7ca00000, PT ;  /* 0x7ca000002200780c */ /* 0x000fe20003f46070 */
[----:B-1----:R-:W-:-:S08]  /*3db0*/  DMUL R26, R34, R34 ;  /* 0x00000022221a7228 */ /* 0x002fd00000000000 */
[----:B------:R-:W-:-:S08]  /*3dc0*/  DFMA R26, R40, -R26, 1 ;  /* 0x3ff00000281a742b */ /* 0x000fd0000000081a */
[----:B------:R-:W-:Y:S02]  /*3dd0*/  DFMA R28, R26, R28, 0.5 ;  /* 0x3fe000001a1c742b */ /* 0x000fe4000000001c */
[----:B------:R-:W-:-:S08]  /*3de0*/  DMUL R26, R34, R26 ;  /* 0x0000001a221a7228 */ /* 0x000fd00000000000 */
[----:B------:R-:W-:Y:S01]  /*3df0*/  DFMA R30, R28, R26, R34 ;  /* 0x0000001a1c1e722b */ /* 0x000fe20000000022 */
[----:B------:R-:W-:Y:S02]  /*3e00*/  FSEL R26, R24, RZ, P1 ;  /* 0x000000ff181a7208 */ /* 0x000fe40000800000 */
[----:B------:R-:W-:-:S05]  /*3e10*/  FSEL R27, R25, RZ, P1 ;  /* 0x000000ff191b7208 */ /* 0x000fca0000800000 */
        /* <DEDUP_REMOVED lines=19> */
.L_x_785:
[----:B------:R-:W-:Y:S05]  /*3f50*/  BSYNC.RECONVERGENT B2 ;  /* 0x0000000000027941 */ /* 0x000fea0003800200 */
.L_x_784:
[----:B------:R-:W1:Y:S01]  /*3f60*/  LDC.64 R24, c[0x0][0x3a0] ;  /* 0x0000e800ff187b82 */ /* 0x000e620000000a00 */
[----:B------:R-:W-:-:S04]  /*3f70*/  IMAD R23, R78, 0x46, R3 ;  /* 0x000000464e177824 */ /* 0x000fc800078e0203 */
[----:B-1----:R-:W-:-:S06]  /*3f80*/  IMAD.WIDE R24, R23, 0x8, R24 ;  /* 0x0000000817187825 */ /* 0x002fcc00078e0218 */
[----:B------:R-:W2:Y:S01]  /*3f90*/  LDG.E.64 R24, desc[UR6][R24.64] ;  /* 0x0000000618187981 */ /* 0x000ea2000c1e1b00 */
[----:B------:R-:W-:Y:S02]  /*3fa0*/  FSEL R28, R28, RZ, P0 ;  /* 0x000000ff1c1c7208 */ /* 0x000fe40000000000 */
[----:B------:R-:W-:-:S06]  /*3fb0*/  FSEL R29, R29, RZ, P0 ;  /* 0x000000ff1d1d7208 */ /* 0x000fcc0000000000 */
[----:B------:R-:W-:-:S08]  /*3fc0*/  DADD R26, R28, -R26 ;  /* 0x000000001c1a7229 */ /* 0x000fd0000000081a */
[----:B--2---:R-:W-:Y:S01]  /*3fd0*/  DFMA R36, R26, R24, R36 ;  /* 0x000000181a24722b */ /* 0x004fe20000000024 */
[----:B------:R-:W-:Y:S10]  /*3fe0*/  BRA `(.L_x_740) ;  /* 0x0000002c00e07947 */ /* 0x000ff40003800000 */
.L_x_739:
[----:B------:R-:W-:-:S13]  /*3ff0*/  ISETP.GE.U32.AND P0, PT, R7, R2, PT ;  /* 0x000000020700720c */ /* 0x000fda0003f06070 */
[----:B------:R-:W-:Y:S05]  /*4000*/  @P0 BRA `(.L_x_740) ;  /* 0x0000002c00d80947 */ /* 0x000fea0003800000 */
[----:B------:R-:W-:Y:S01]  /*4010*/  ISETP.GE.U32.AND P0, PT, R16, 0x7, PT ;  /* 0x000000071000780c */ /* 0x000fe20003f06070 */
[----:B------:R-:W-:Y:S01]  /*4020*/  BSSY.RECONVERGENT B2, `(.L_x_786) ;  /* 0x000015d000027945 */ /* 0x000fe20003800200 */
[----:B------:R-:W-:Y:S01]  /*4030*/  DMUL R26, R42, R42 ;  /* 0x0000002a2a1a7228 */ /* 0x000fe20000000000 */
[----:B------:R-:W-:Y:S01]  /*4040*/  MOV R46, R7 ;  /* 0x00000007002e7202 */ /* 0x000fe20000000f00 */
[----:B------:R-:W-:Y:S01]  /*4050*/  IMAD.MOV.U32 R35, RZ, RZ, R5 ;  /* 0x000000ffff237224 */ /* 0x000fe200078e0005 */
[----:B------:R-:W-:-:S08]  /*4060*/  CS2R R36, SRZ ;  /* 0x0000000000247805 */ /* 0x000fd0000001ff00 */
[----:B------:R-:W-:Y:S05]  /*4070*/  @!P0 BRA `(.L_x_787) ;  /* 0x00000014005c8947 */ /* 0x000fea0003800000 */
[----:B------:R0:W5:Y:S01]  /*4080*/  LDG.E.64 R44, desc[UR6][R68.64] ;  /* 0x00000006442c7981 */ /* 0x000162000c1e1b00 */
[----:B------:R-:W-:Y:S01]  /*4090*/  IMAD.MOV.U32 R33, RZ, RZ, RZ ;  /* 0x000000ffff217224 */ /* 0x000fe200078e00ff */
[----:B------:R-:W-:Y:S01]  /*40a0*/  CS2R R36, SRZ ;  /* 0x0000000000247805 */ /* 0x000fe2000001ff00 */
[----:B------:R-:W-:-:S07]  /*40b0*/  IMAD.MOV.U32 R46, RZ, RZ, R7 ;  /* 0x000000ffff2e7224 */ /* 0x000fce00078e0007 */
.L_x_806:
[----:B------:R-:W1:Y:S02]  /*40c0*/  LDC.64 R40, c[0x0][0x388] ;  /* 0x0000e200ff287b82 */ /* 0x000e640000000a00 */
[----:B-1----:R-:W-:-:S05]  /*40d0*/  IMAD.WIDE.U32 R40, R46, 0x8, R40 ;  /* 0x000000082e287825 */ /* 0x002fca00078e0028 */
[----:B------:R-:W2:Y:S01]  /*40e0*/  LDG.E.64 R38, desc[UR6][R40.64] ;  /* 0x0000000628267981 */ /* 0x000ea2000c1e1b00 */
[----:B-----5:R-:W-:Y:S01]  /*40f0*/  DFMA R30, R44, R44, -R26 ;  /* 0x0000002c2c1e722b */ /* 0x020fe2000000081a */
[----:B------:R-:W-:Y:S01]  /*4100*/  MOV R28, 0x0 ;  /* 0x00000000001c7802 */ /* 0x000fe20000000f00 */
[----:B------:R-:W-:Y:S01]  /*4110*/  IMAD.MOV.U32 R29, RZ, RZ, 0x3fd80000 ;  /* 0x3fd80000ff1d7424 */ /* 0x000fe200078e00ff */
[----:B------:R-:W-:Y:S03]  /*4120*/  BSSY.RECONVERGENT B3, `(.L_x_788) ;  /* 0x000001c000037945 */ /* 0x000fe60003800200 */
        /* <DEDUP_REMOVED lines=13> */
[----:B------:R-:W-:Y:S02]  /*4200*/  DFMA R28, R78, R44, R76 ;  /* 0x0000002c4e1c722b */ /* 0x000fe4000000004c */
[----:B--2---:R-:W-:Y:S01]  /*4210*/  DFMA R38, R38, R38, -R26 ;  /* 0x000000262626722b */ /* 0x004fe2000000081a */
        /* <DEDUP_REMOVED lines=12> */
.L_x_789:
[----:B------:R-:W-:Y:S05]  /*42e0*/  BSYNC.RECONVERGENT B3 ;  /* 0x0000000000037941 */ /* 0x000fea0003800200 */
.L_x_788:
        /* <DEDUP_REMOVED lines=33> */
.L_x_791:
[----:B------:R-:W-:Y:S05]  /*4500*/  BSYNC.RECONVERGENT B3 ;  /* 0x0000000000037941 */ /* 0x000fea0003800200 */
.L_x_790:
[----:B------:R-:W2:Y:S01]  /*4510*/  LDG.E.64 R30, desc[UR6][R40.64+0x8] ;  /* 0x00000806281e7981 */ /* 0x000ea2000c1e1b00 */
[----:B------:R-:W1:Y:S01]  /*4520*/  LDC.64 R38, c[0x0][0x3a0] ;  /* 0x0000e800ff267b82 */ /* 0x000e620000000a00 */
[----:B------:R-:W-:-:S04]  /*4530*/  IMAD R23, R46, 0x46, R3 ;  /* 0x000000462e177824 */ /* 0x000fc800078e0203 */
[----:B-1----:R-:W-:-:S05]  /*4540*/  IMAD.WIDE R38, R23, 0x8, R38 ;  /* 0x0000000817267825 */ /* 0x002fca00078e0226 */
[----:B------:R-:W3:Y:S01]  /*4550*/  LDG.E.64 R28, desc[UR6][R38.64] ;  /* 0x00000006261c7981 */ /* 0x000ee2000c1e1b00 */
[----:B------:R-:W-:Y:S01]  /*4560*/  MOV R76, 0x0 ;  /* 0x00000000004c7802 */ /* 0x000fe20000000f00 */
[----:B------:R-:W-:Y:S01]  /*4570*/  IMAD.MOV.U32 R77, RZ, RZ, 0x3fd80000 ;  /* 0x3fd80000ff4d7424 */ /* 0x000fe200078e00ff */
[----:B------:R-:W-:Y:S01]  /*4580*/  BSSY.RECONVERGENT B3, `(.L_x_792) ;  /* 0x0000020000037945 */ /* 0x000fe20003800200 */
        /* <DEDUP_REMOVED lines=31> */
.L_x_793:
[----:B------:R-:W-:Y:S05]  /*4780*/  BSYNC.RECONVERGENT B3 ;  /* 0x0000000000037941 */ /* 0x000fea0003800200 */
.L_x_792:
[----:B------:R-:W2:Y:S04]  /*4790*/  LDG.E.64 R30, desc[UR6][R40.64+0x10] ;  /* 0x00001006281e7981 */ /* 0x000ea8000c1e1b00 */
[----:B------:R-:W3:Y:S01]  /*47a0*/  LDG.E.64 R28, desc[UR6][R38.64+0x230] ;  /* 0x00023006261c7981 */ /* 0x000ee2000c1e1b00 */
[----:B------:R-:W-:Y:S01]  /*47b0*/  IMAD.MOV.U32 R78, RZ, RZ, 0x0 ;  /* 0x00000000ff4e7424 */ /* 0x000fe200078e00ff */
[----:B------:R-:W-:Y:S01]  /*47c0*/  MOV R79, 0x3fd80000 ;  /* 0x3fd80000004f7802 */ /* 0x000fe20000000f00 */
        /* <DEDUP_REMOVED lines=32> */
.L_x_795:
[----:B------:R-:W-:Y:S05]  /*49d0*/  BSYNC.RECONVERGENT B3 ;  /* 0x0000000000037941 */ /* 0x000fea0003800200 */
.L_x_794:
        /* <DEDUP_REMOVED lines=36> */
.L_x_797:
[----:B------:R-:W-:Y:S05]  /*4c20*/  BSYNC.RECONVERGENT B3 ;  /* 0x0000000000037941 */ /* 0x000fea0003800200 */
.L_x_796:
        /* <DEDUP_REMOVED lines=36> */
.L_x_799:
[----:B------:R-:W-:Y:S05]  /*4e70*/  BSYNC.RECONVERGENT B3 ;  /* 0x0000000000037941 */ /* 0x000fea0003800200 */
.L_x_798:
        /* <DEDUP_REMOVED lines=36> */
.L_x_801:
[----:B------:R-:W-:Y:S05]  /*50c0*/  BSYNC.RECONVERGENT B3 ;  /* 0x0000000000037941 */ /* 0x000fea0003800200 */
.L_x_800:
        /* <DEDUP_REMOVED lines=36> */
.L_x_803:
[----:B------:R-:W-:Y:S05]  /*5310*/  BSYNC.RECONVERGENT B3 ;  /* 0x0000000000037941 */ /* 0x000fea0003800200 */
.L_x_802:
[----:B------:R1:W2:Y:S04]  /*5320*/  LDG.E.64 R44, desc[UR6][R40.64+0x38] ;  /* 0x00003806282c7981 */ /* 0x0002a8000c1e1b00 */
[----:B------:R-:W3:Y:S01]  /*5330*/  LDG.E.64 R34, desc[UR6][R38.64+0xd20] ;  /* 0x000d200626227981 */ /* 0x000ee2000c1e1b00 */
[----:B------:R-:W-:Y:S01]  /*5340*/  IMAD.MOV.U32 R80, RZ, RZ, 0x0 ;  /* 0x00000000ff507424 */ /* 0x000fe200078e00ff */
[----:B------:R-:W-:Y:S01]  /*5350*/  MOV R81, 0x3fd80000 ;  /* 0x3fd8000000517802 */ /* 0x000fe20000000f00 */
[----:B------:R-:W-:Y:S01]  /*5360*/  BSSY.RECONVERGENT B3, `(.L_x_804) ;  /* 0x000001f000037945 */ /* 0x000fe20003800200 */
[----:B-1----:R-:W-:Y:S02]  /*5370*/  FSEL R40, R24, RZ, P0 ;  /* 0x000000ff18287208 */ /* 0x002fe40000000000 */
[----:B------:R-:W-:Y:S01]  /*5380*/  FSEL R41, R25, RZ, P0 ;  /* 0x000000ff19297208 */ /* 0x000fe20000000000 */
[----:B--2---:R-:W-:-:S06]  /*5390*/  DFMA R30, R44, R44, -R26 ;  /* 0x0000002c2c1e722b */ /* 0x004fcc000000081a */
        /* <DEDUP_REMOVED lines=8> */
[----:B------:R-:W-:Y:S02]  /*5420*/  DFMA R80, R80, R28, R76 ;  /* 0x0000001c5050722b */ /* 0x000fe4000000004c */
[----:B------:R-:W-:-:S06]  /*5430*/  DADD R28, -R78, R40 ;  /* 0x000000004e1c7229 */ /* 0x000fcc0000000128 */
[----:B------:R-:W-:Y:S02]  /*5440*/  DMUL R24, R30, R80 ;  /* 0x000000501e187228 */ /* 0x000fe40000000000 */
[----:B------:R-:W-:Y:S01]  /*5450*/  VIADD R79, R81, 0xfff00000 ;  /* 0xfff00000514f7836 */ /* 0x000fe20000000000 */
[----:B---3--:R-:W-:Y:S01]  /*5460*/  DFMA R36, R28, R34, R36 ;  /* 0x000000221c24722b */ /* 0x008fe20000000024 */
[----:B------:R-:W-:Y:S02]  /*5470*/  IMAD.MOV.U32 R78, RZ, RZ, R80 ;  /* 0x000000ffff4e7224 */ /* 0x000fe400078e0050 */
[----:B------:R-:W-:Y:S02]  /*5480*/  VIADD R35, R46, 0x7 ;  /* 0x000000072e237836 */ /* 0x000fe40000000000 */
        /* <DEDUP_REMOVED lines=10> */
[----:B------:R-:W-:Y:S01]  /*5530*/  IMAD.MOV.U32 R28, RZ, RZ, R0 ;  /* 0x000000ffff1c7224 */ /* 0x000fe200078e0000 */
[----:B------:R-:W-:-:S07]  /*5540*/  MOV R29, R23 ;  /* 0x00000017001d7202 */ /* 0x000fce0000000f00 */
.L_x_805:
[----:B------:R-:W-:Y:S05]  /*5550*/  BSYNC.RECONVERGENT B3 ;  /* 0x0000000000037941 */ /* 0x000fea0003800200 */
.L_x_804:
        /* <DEDUP_REMOVED lines=9> */
.L_x_787:
[----:B------:R-:W-:Y:S05]  /*55f0*/  BSYNC.RECONVERGENT B2 ;  /* 0x0000000000027941 */ /* 0x000fea0003800200 */
.L_x_786:
[----:B------:R-:W-:-:S13]  /*5600*/  ISETP.NE.AND P0, PT, R17, RZ, PT ;  /* 0x000000ff1100720c */ /* 0x000fda0003f05270 */
[----:B------:R-:W-:Y:S05]  /*5610*/  @!P0 BRA `(.L_x_740) ;  /* 0x0000001800548947 */ /* 0x000fea0003800000 */
[----:B------:R-:W-:Y:S01]  /*5620*/  VIADD R0, R17, 0xffffffff ;  /* 0xffffffff11007836 */ /* 0x000fe20000000000 */
[----:B------:R-:W-:Y:S04]  /*5630*/  BSSY.RECONVERGENT B2, `(.L_x_807) ;  /* 0x00000c3000027945 */ /* 0x000fe80003800200 */
[----:B------:R-:W-:-:S13]  /*5640*/  ISETP.GE.U32.AND P0, PT, R0, 0x3, PT ;  /* 0x000000030000780c */ /* 0x000fda0003f06070 */
[----:B------:R-:W-:Y:S05]  /*5650*/  @!P0 BRA `(.L_x_808) ;  /* 0x0000000c00008947 */ /* 0x000fea0003800000 */
[----:B------:R-:W1:Y:S02]  /*5660*/  LDC.64 R78, c[0x0][0x388] ;  /* 0x0000e200ff4e7b82 */ /* 0x000e640000000a00 */
[----:B-1----:R-:W-:-:S06]  /*5670*/  IMAD.WIDE.U32 R24, R35, 0x8, R78 ;  /* 0x0000000823187825 */ /* 0x002fcc00078e004e */
[----:B------:R-:W2:Y:S01]  /*5680*/  LDG.E.64 R24, desc[UR6][R24.64] ;  /* 0x0000000618187981 */ /* 0x000ea2000c1e1b00 */
[----:B------:R-:W-:-:S05]  /*5690*/  IMAD.WIDE.U32 R78, R46, 0x8, R78 ;  /* 0x000000082e4e7825 */ /* 0x000fca00078e004e */
[----:B------:R-:W3:Y:S01]  /*56a0*/  LDG.E.64 R38, desc[UR6][R78.64] ;  /* 0x000000064e267981 */ /* 0x000ee2000c1e1b00 */
[----:B------:R-:W-:Y:S01]  /*56b0*/  MOV R30, 0x0 ;  /* 0x00000000001e7802 */ /* 0x000fe20000000f00 */
[----:B------:R-:W-:Y:S01]  /*56c0*/  IMAD.MOV.U32 R31, RZ, RZ, 0x3fd80000 ;  /* 0x3fd80000ff1f7424 */ /* 0x000fe200078e00ff */
[----:B------:R-:W-:Y:S01]  /*56d0*/  BSSY.RECONVERGENT B3, `(.L_x_809) ;  /* 0x000001d000037945 */ /* 0x000fe20003800200 */
        /* <DEDUP_REMOVED lines=28> */
.L_x_810:
[----:B------:R-:W-:Y:S05]  /*58a0*/  BSYNC.RECONVERGENT B3 ;  /* 0x0000000000037941 */ /* 0x000fea0003800200 */
.L_x_809:
        /* <DEDUP_REMOVED lines=33> */
.L_x_812:
[----:B------:R-:W-:Y:S05]  /*5ac0*/  BSYNC.RECONVERGENT B3 ;  /* 0x0000000000037941 */ /* 0x000fea0003800200 */
.L_x_811:
        /* <DEDUP_REMOVED lines=39> */
.L_x_814:
[----:B------:R-:W-:Y:S05]  /*5d40*/  BSYNC.RECONVERGENT B3 ;  /* 0x0000000000037941 */ /* 0x000fea0003800200 */
.L_x_813:
        /* <DEDUP_REMOVED lines=36> */
.L_x_816:
[----:B------:R-:W-:Y:S05]  /*5f90*/  BSYNC.RECONVERGENT B3 ;  /* 0x0000000000037941 */ /* 0x000fea0003800200 */
.L_x_815:
        /* <DEDUP_REMOVED lines=18> */
[----:B------:R-:W-:Y:S01]  /*60c0*/  DFMA R80, R34, R32, R76 ;  /* 0x000000202250722b */ /* 0x000fe2000000004c */
[----:B------:R-:W-:-:S07]  /*60d0*/  VIADD R35, R46, 0x3 ;  /* 0x000000032e237836 */ /* 0x000fce0000000000 */
        /* <DEDUP_REMOVED lines=17> */
.L_x_818:
[----:B------:R-:W-:Y:S05]  /*61f0*/  BSYNC.RECONVERGENT B3 ;  /* 0x0000000000037941 */ /* 0x000fea0003800200 */
.L_x_817:
[----:B------:R-:W2:Y:S01]  /*6200*/  LDG.E.64 R38, desc[UR6][R38.64+0x690] ;  /* 0x0006900626267981 */ /* 0x000ea2000c1e1b00 */
[----:B------:R-:W-:Y:S01]  /*6210*/  FSEL R24, R24, RZ, P0 ;  /* 0x000000ff18187208 */ /* 0x000fe20000000000 */
[----:B------:R-:W-:Y:S01]  /*6220*/  VIADD R46, R46, 0x4 ;  /* 0x000000042e2e7836 */ /* 0x000fe20000000000 */
[----:B------:R-:W-:-:S06]  /*6230*/  FSEL R25, R25, RZ, P0 ;  /* 0x000000ff19197208 */ /* 0x000fcc0000000000 */
[----:B------:R-:W-:-:S08]  /*6240*/  DADD R36, -R36, R24 ;  /* 0x0000000024247229 */ /* 0x000fd00000000118 */
[----:B--2---:R-:W-:-:S11]  /*6250*/  DFMA R36, R36, R38, R40 ;  /* 0x000000262424722b */ /* 0x004fd60000000028 */
.L_x_808:
[----:B------:R-:W-:Y:S05]  /*6260*/  BSYNC.RECONVERGENT B2 ;  /* 0x0000000000027941 */ /* 0x000fea0003800200 */
.L_x_807:
[----:B------:R-:W-:-:S05]  /*6270*/  IMAD.IADD R0, R8, 0x1, -R5 ;  /* 0x0000000108007824 */ /* 0x000fca00078e0a05 */
[----:B------:R-:W-:-:S13]  /*6280*/  LOP3.LUT P0, R0, R0, 0x3, RZ, 0xc0, !PT ;  /* 0x0000000300007812 */ /* 0x000fda000780c0ff */
        /* <DEDUP_REMOVED lines=40> */
.L_x_822:
[----:B------:R-:W-:Y:S05]  /*6510*/  BSYNC.RECONVERGENT B3 ;  /* 0x0000000000037941 */ /* 0x000fea0003800200 */
.L_x_821:
        /* <DEDUP_REMOVED lines=33> */
.L_x_824:
[----:B------:R-:W-:Y:S05]  /*6730*/  BSYNC.RECONVERGENT B3 ;  /* 0x0000000000037941 */ /* 0x000fea0003800200 */
.L_x_823:
[----:B------:R1:W2:Y:S01]  /*6740*/  LDG.E.64 R30, desc[UR6][R40.64+0x8] ;  /* 0x00000806281e7981 */ /* 0x0002a2000c1e1b00 */
[----:B------:R-:W3:Y:S01]  /*6750*/  LDC.64 R38, c[0x0][0x3a0] ;  /* 0x0000e800ff267b82 */ /* 0x000ee20000000a00 */
[----:B------:R-:W-:-:S04]  /*6760*/  IMAD R23, R46, 0x46, R3 ;  /* 0x000000462e177824 */ /* 0x000fc800078e0203 */
[----:B---3--:R-:W-:-:S05]  /*6770*/  IMAD.WIDE R38, R23, 0x8, R38 ;  /* 0x0000000817267825 */ /* 0x008fca00078e0226 */
[----:B------:R-:W3:Y:S01]  /*6780*/  LDG.E.64 R28, desc[UR6][R38.64] ;  /* 0x00000006261c7981 */ /* 0x000ee2000c1e1b00 */
[----:B------:R-:W-:Y:S01]  /*6790*/  MOV R34, 0x0 ;  /* 0x0000000000227802 */ /* 0x000fe20000000f00 */
[----:B------:R-:W-:Y:S01]  /*67a0*/  IMAD.MOV.U32 R35, RZ, RZ, 0x3fd80000 ;  /* 0x3fd80000ff237424 */ /* 0x000fe200078e00ff */
[----:B-1----:R-:W-:Y:S01]  /*67b0*/  FSEL R40, R24, RZ, P0 ;  /* 0x000000ff18287208 */ /* 0x002fe20000000000 */
[----:B------:R-:W-:Y:S01]  /*67c0*/  BSSY.RECONVERGENT B3, `(.L_x_825) ;  /* 0x0000020000037945 */ /* 0x000fe20003800200 */
[----:B------:R-:W-:-:S06]  /*67d0*/  FSEL R41, R25, RZ, P0 ;  /* 0x000000ff19297208 */ /* 0x000fcc0000000000 */
[----:B------:R-:W-:Y:S02]  /*67e0*/  DADD R44, R40, -R44 ;  /* 0x00000000282c7229 */ /* 0x000fe4000000082c */
[----:B--2---:R-:W-:-:S06]  /*67f0*/  DFMA R30, R30, R30, -R26 ;  /* 0x0000001e1e1e722b */ /* 0x004fcc000000081a */
[----:B------:R-:W1:Y:S02]  /*6800*/  MUFU.RSQ64H R77, R31 ;  /* 0x0000001f004d7308 */ /* 0x000e640000001c00 */
[----:B------:R-:W-:Y:S02]  /*6810*/  DSETP.GT.AND P0, PT, R30, RZ, PT ;  /* 0x000000ff1e00722a */ /* 0x000fe40003f04000 */
[----:B------:R-:W-:-:S05]  /*6820*/  VIADD R76, R31, 0xfcb00000 ;  /* 0xfcb000001f4c7836 */ /* 0x000fca0000000000 */
[----:B------:R-:W-:Y:S01]  /*6830*/  ISETP.GE.U32.AND P1, PT, R76, 0x7ca00000, PT ;  /* 0x7ca000004c00780c */ /* 0x000fe20003f26070 */
[----:B-1----:R-:W-:Y:S02]  /*6840*/  DMUL R32, R76, R76 ;  /* 0x0000004c4c207228 */ /* 0x002fe40000000000 */
[----:B---3--:R-:W-:-:S06]  /*6850*/  DFMA R36, R44, R28, R36 ;  /* 0x0000001c2c24722b */ /* 0x008fcc0000000024 */
[----:B------:R-:W-:-:S08]  /*6860*/  DFMA R32, R30, -R32, 1 ;  /* 0x3ff000001e20742b */ /* 0x000fd00000000820 */
[----:B------:R-:W-:Y:S02]  /*6870*/  DFMA R34, R32, R34, 0.5 ;  /* 0x3fe000002022742b */ /* 0x000fe40000000022 */
[----:B------:R-:W-:-:S08]  /*6880*/  DMUL R32, R76, R32 ;  /* 0x000000204c207228 */ /* 0x000fd00000000000 */
[----:B------:R-:W-:Y:S01]  /*6890*/  DFMA R78, R34, R32, R76 ;  /* 0x00000020224e722b */ /* 0x000fe2000000004c */
[----:B------:R-:W-:-:S07]  /*68a0*/  VIADD R35, R46, 0x1 ;  /* 0x000000012e237836 */ /* 0x000fce0000000000 */
        /* <DEDUP_REMOVED lines=17> */
.L_x_826:
[----:B------:R-:W-:Y:S05]  /*69c0*/  BSYNC.RECONVERGENT B3 ;  /* 0x0000000000037941 */ /* 0x000fea0003800200 */
.L_x_825:
[----:B------:R-:W2:Y:S01]  /*69d0*/  LDG.E.64 R38, desc[UR6][R38.64+0x230] ;  /* 0x0002300626267981 */ /* 0x000ea2000c1e1b00 */
[----:B------:R-:W-:Y:S01]  /*69e0*/  FSEL R24, R24, RZ, P0 ;  /* 0x000000ff18187208 */ /* 0x000fe20000000000 */
[----:B------:R-:W-:Y:S01]  /*69f0*/  VIADD R46, R46, 0x2 ;  /* 0x000000022e2e7836 */ /* 0x000fe20000000000 */
[----:B------:R-:W-:-:S06]  /*6a00*/  FSEL R25, R25, RZ, P0 ;  /* 0x000000ff19197208 */ /* 0x000fcc0000000000 */
[----:B------:R-:W-:-:S08]  /*6a10*/  DADD R40, -R40, R24 ;  /* 0x0000000028287229 */ /* 0x000fd00000000118 */
[----:B--2---:R-:W-:-:S11]  /*6a20*/  DFMA R36, R40, R38, R36 ;  /* 0x000000262824722b */ /* 0x004fd60000000024 */
.L_x_820:
[----:B------:R-:W-:Y:S05]  /*6a30*/  BSYNC.RECONVERGENT B2 ;  /* 0x0000000000027941 */ /* 0x000fea0003800200 */
.L_x_819:
[----:B------:R-:W-:-:S04]  /*6a40*/  IADD3 R0, PT, PT, -R5, R8, RZ ;  /* 0x0000000805007210 */ /* 0x000fc80007ffe1ff */
[----:B------:R-:W-:-:S04]  /*6a50*/  LOP3.LUT R0, R0, 0x1, RZ, 0xc0, !PT ;  /* 0x0000000100007812 */ /* 0x000fc800078ec0ff */
[----:B------:R-:W-:-:S13]  /*6a60*/  ISETP.NE.U32.AND P0, PT, R0, 0x1, PT ;  /* 0x000000010000780c */ /* 0x000fda0003f05070 */
[----:B------:R-:W-:Y:S05]  /*6a70*/  @P0 BRA `(.L_x_740) ;  /* 0x00000004003c0947 */ /* 0x000fea0003800000 */
        /* <DEDUP_REMOVED lines=36> */
.L_x_828:
[----:B------:R-:W-:Y:S05]  /*6cc0*/  BSYNC.RECONVERGENT B2 ;  /* 0x0000000000027941 */ /* 0x000fea0003800200 */
.L_x_827:
        /* <DEDUP_REMOVED lines=33> */
.L_x_830:
[----:B------:R-:W-:Y:S05]  /*6ee0*/  BSYNC.RECONVERGENT B2 ;  /* 0x0000000000027941 */ /* 0x000fea0003800200 */
.L_x_829:
[----:B------:R-:W1:Y:S01]  /*6ef0*/  LDC.64 R24, c[0x0][0x3a0] ;  /* 0x0000e800ff187b82 */ /* 0x000e620000000a00 */
[----:B------:R-:W-:-:S04]  /*6f00*/  IMAD R23, R46, 0x46, R3 ;  /* 0x000000462e177824 */ /* 0x000fc800078e0203 */
[----:B-1----:R-:W-:-:S06]  /*6f10*/  IMAD.WIDE R24, R23, 0x8, R24 ;  /* 0x0000000817187825 */ /* 0x002fcc00078e0218 */
[----:B------:R-:W2:Y:S01]  /*6f20*/  LDG.E.64 R24, desc[UR6][R24.64] ;  /* 0x0000000618187981 */ /* 0x000ea2000c1e1b00 */
[----:B------:R-:W-:Y:S02]  /*6f30*/  FSEL R26, R28, RZ, P0 ;  /* 0x000000ff1c1a7208 */ /* 0x000fe40000000000 */
[----:B------:R-:W-:-:S06]  /*6f40*/  FSEL R27, R29, RZ, P0 ;  /* 0x000000ff1d1b7208 */ /* 0x000fcc0000000000 */
[----:B------:R-:W-:-:S08]  /*6f50*/  DADD R38, R26, -R38 ;  /* 0x000000001a267229 */ /* 0x000fd00000000826 */
[----:B--2---:R-:W-:-:S11]  /*6f60*/  DFMA R36, R38, R24, R36 ;  /* 0x000000182624722b */ /* 0x004fd60000000024 */
.L_x_740:
[----:B------:R-:W-:Y:S05]  /*6f70*/  BSYNC.RECONVERGENT B1 ;  /* 0x0000000000017941 */ /* 0x000fea0003800200 */
.L_x_738:
[----:B------:R-:W1:Y:S02]  /*6f80*/  LDC.64 R24, c[0x0][0x398] ;  /* 0x0000e600ff187b82 */ /* 0x000e640000000a00 */
[----:B-1----:R-:W-:-:S05]  /*6f90*/  IMAD.WIDE.U32 R46, R47, 0x8, R24 ;  /* 0x000000082f2e7825 */ /* 0x002fca00078e0018 */
[----:B------:R1:W5:Y:S01]  /*6fa0*/  LDG.E.64 R44, desc[UR6][R46.64] ;  /* 0x000000062e2c7981 */ /* 0x000362000c1e1b00 */
[C---:B------:R-:W-:Y:S01]  /*6fb0*/  DSETP.GT.AND P0, PT, R36.reuse, 8, PT ;  /* 0x402000002400742a */ /* 0x040fe20003f04000 */
[----:B------:R-:W-:Y:S01]  /*6fc0*/  BSSY.RECONVERGENT B1, `(.L_x_831) ;  /* 0x000089d000017945 */ /* 0x000fe20003800200 */
[----:B------:R-:W-:-:S12]  /*6fd0*/  DMUL R96, R36, 0.5 ;  /* 0x3fe0000024607828 */ /* 0x000fd80000000000 */
[----:B-1----:R-:W-:Y:S05]  /*6fe0*/  @!P0 BRA `(.L_x_832) ;  /* 0x0000000800d88947 */ /* 0x002fea0003800000 */
[----:B------:R-:W-:Y:S01]  /*6ff0*/  IMAD.MOV.U32 R24, RZ, RZ, 0x652b82fe ;  /* 0x652b82feff187424 */ /* 0x000fe200078e00ff */
[----:B------:R-:W-:Y:S01]  /*7000*/  UMOV UR4, 0xfefa39ef ;  /* 0xfefa39ef00047882 */ /* 0x000fe20000000000 */
[----:B------:R-:W-:Y:S01]  /*7010*/  IMAD.MOV.U32 R25, RZ, RZ, 0x3ff71547 ;  /* 0x3ff71547ff197424 */ /* 0x000fe200078e00ff */
[----:B------:R-:W-:Y:S01]  /*7020*/  UMOV UR5, 0x3fe62e42 ;  /* 0x3fe62e4200057882 */ /* 0x000fe20000000000 */
[----:B------:R-:W1:Y:S01]  /*7030*/  MUFU.RCP64H R31, R37 ;  /* 0x00000025001f7308 */ /* 0x000e620000001800 */
[----:B------:R-:W-:Y:S01]  /*7040*/  MOV R30, 0x1 ;  /* 0x00000001001e7802 */ /* 0x000fe20000000f00 */
[----:B------:R-:W-:Y:S01]  /*7050*/  DADD R34, -RZ, -R36 ;  /* 0x00000000ff227229 */ /* 0x000fe20000000924 */
[----:B------:R-:W-:Y:S01]  /*7060*/  BSSY.RECONVERGENT B0, `(.L_x_833) ;  /* 0x0000039000007945 */ /* 0x000fe20003800200 */
[----:B------:R-:W-:-:S08]  /*7070*/  DFMA R24, R36, -R24, 6.75539944105574400000e+15 ;  /* 0x433800002418742b */ /* 0x000fd00000000818 */
[----:B------:R-:W-:Y:S01]  /*7080*/  DADD R26, R24, -6.75539944105574400000e+15 ;  /* 0xc3380000181a7429 */ /* 0x000fe20000000000 */
[----:B------:R-:W-:Y:S01]  /*7090*/  FSETP.GEU.AND P0, PT, |R35|, 4.1917929649353027344, PT ;  /* 0x4086232b2300780b */ /* 0x000fe20003f0e200 */
[----:B-1----:R-:W-:-:S06]  /*70a0*/  DFMA R32, R30, -R36, 1 ;  /* 0x3ff000001e20742b */ /* 0x002fcc0000000824 */
        /* <DEDUP_REMOVED lines=39> */
[----:B------:R-:W-:Y:S02]  /*7320*/  IMAD R27, R24, 0x100000, R29 ;  /* 0x00100000181b7824 */ /* 0x000fe400078e021d */
[----:B------:R-:W-:Y:S01]  /*7330*/  IMAD.MOV.U32 R26, RZ, RZ, R28 ;  /* 0x000000ffff1a7224 */ /* 0x000fe200078e001c */
[----:B------:R-:W-:Y:S07]  /*7340*/  @!P0 BRA `(.L_x_834) ;  /* 0x0000000000288947 */ /* 0x000fee0003800000 */
[----:B------:R-:W-:Y:S02]  /*7350*/  FSETP.GEU.AND P0, PT, |R35|, 4.2275390625, PT ;  /* 0x408748002300780b */ /* 0x000fe40003f0e200 */
[----:B------:R-:W-:-:S11]  /*7360*/  CS2R R26, SRZ ;  /* 0x00000000001a7805 */ /* 0x000fd6000001ff00 */
[----:B------:R-:W-:-:S04]  /*7370*/  @!P0 LEA.HI R0, R24, R24, RZ, 0x1 ;  /* 0x0000001818008211 */ /* 0x000fc800078f08ff */
[----:B------:R-:W-:-:S05]  /*7380*/  @!P0 SHF.R.S32.HI R25, RZ, 0x1, R0 ;  /* 0x00000001ff198819 */ /* 0x000fca0000011400 */
[----:B------:R-:W-:Y:S02]  /*7390*/  @!P0 IMAD.IADD R24, R24, 0x1, -R25 ;  /* 0x0000000118188824 */ /* 0x000fe400078e0a19 */
[----:B------:R-:W-:-:S03]  /*73a0*/  @!P0 IMAD R25, R25, 0x100000, R29 ;  /* 0x0010000019198824 */ /* 0x000fc600078e021d */
[----:B------:R-:W-:Y:S02]  /*73b0*/  @!P0 LEA R29, R24, 0x3ff00000, 0x14 ;  /* 0x3ff00000181d8811 */ /* 0x000fe400078ea0ff */
[----:B------:R-:W-:Y:S01]  /*73c0*/  @!P0 MOV R24, R28 ;  /* 0x0000001c00188202 */ /* 0x000fe20000000f00 */
[----:B------:R-:W-:-:S06]  /*73d0*/  @!P0 IMAD.MOV.U32 R28, RZ, RZ, RZ ;  /* 0x000000ffff1c8224 */ /* 0x000fcc00078e00ff */
[----:B------:R-:W-:-:S11]  /*73e0*/  @!P0 DMUL R26, R24, R28 ;  /* 0x0000001c181a8228 */ /* 0x000fd60000000000 */
.L_x_834:
[----:B------:R-:W-:Y:S05]  /*73f0*/  BSYNC.RECONVERGENT B0 ;  /* 0x0000000000007941 */ /* 0x000fea0003800200 */
.L_x_833:
        /* <DEDUP_REMOVED lines=14> */
[----:B0----5:R-:W-:Y:S05]  /*74e0*/  CALL.REL.NOINC `($__internal_4_$__cuda_sm20_div_rn_f64_full) ;  /* 0x0000085000b87944 */ /* 0x021fea0003c00000 */
.L_x_836:
[----:B------:R-:W-:Y:S05]  /*74f0*/  BSYNC.RECONVERGENT B2 ;  /* 0x0000000000027941 */ /* 0x000fea0003800200 */
.L_x_835:
[----:B------:R-:W1:Y:S01]  /*7500*/  MUFU.RSQ64H R35, R85 ;  /* 0x0000005500237308 */ /* 0x000e620000001c00 */
[----:B------:R-:W-:Y:S01]  /*7510*/  VIADD R34, R85, 0xfcb00000 ;  /* 0xfcb0000055227836 */ /* 0x000fe20000000000 */
[----:B------:R-:W-:Y:S01]  /*7520*/  BSSY.RECONVERGENT B2, `(.L_x_837) ;  /* 0x000001a000027945 */ /* 0x000fe20003800200 */
[----:B------:R-:W-:Y:S02]  /*7530*/  IMAD.MOV.U32 R28, RZ, RZ, 0x0 ;  /* 0x00000000ff1c7424 */ /* 0x000fe400078e00ff */
[----:B------:R-:W-:Y:S01]  /*7540*/  IMAD.MOV.U32 R29, RZ, RZ, 0x3fd80000 ;  /* 0x3fd80000ff1d7424 */ /* 0x000fe200078e00ff */
[----:B------:R-:W-:Y:S01]  /*7550*/  ISETP.GE.U32.AND P0, PT, R34, 0x7ca00000, PT ;  /* 0x7ca000002200780c */ /* 0x000fe20003f06070 */
[----:B-1----:R-:W-:-:S08]  /*7560*/  DMUL R24, R34, R34 ;  /* 0x0000002222187228 */ /* 0x002fd00000000000 */
        /* <DEDUP_REMOVED lines=18> */
[----:B0----5:R-:W-:Y:S05]  /*7690*/  CALL.REL.NOINC `($__internal_5_$__cuda_sm20_dsqrt_rn_f64_mediumpath_v1) ;  /* 0x0000085400bc7944 */ /* 0x021fea0003c00000 */
[----:B------:R-:W-:Y:S02]  /*76a0*/  IMAD.MOV.U32 R38, RZ, RZ, R0 ;  /* 0x000000ffff267224 */ /* 0x000fe400078e0000 */
[----:B------:R-:W-:-:S07]  /*76b0*/  IMAD.MOV.U32 R39, RZ, RZ, R23 ;  /* 0x000000ffff277224 */ /* 0x000fce00078e0017 */
.L_x_838:
[----:B------:R-:W-:Y:S05]  /*76c0*/  BSYNC.RECONVERGENT B2 ;  /* 0x0000000000027941 */ /* 0x000fea0003800200 */
.L_x_837:
[----:B------:R-:W1:Y:S01]  /*76d0*/  MUFU.RCP64H R25, R37 ;  /* 0x0000002500197308 */ /* 0x000e620000001800 */
[----:B------:R-:W-:Y:S01]  /*76e0*/  MOV R24, 0x1 ;  /* 0x0000000100187802 */ /* 0x000fe20000000f00 */
[----:B------:R-:W-:Y:S01]  /*76f0*/  BSSY.RECONVERGENT B2, `(.L_x_839) ;  /* 0x0000013000027945 */ /* 0x000fe20003800200 */
[----:B------:R-:W-:-:S04]  /*7700*/  DMUL R38, R38, R26 ;  /* 0x0000001a26267228 */ /* 0x000fc80000000000 */
[----:B-1----:R-:W-:-:S08]  /*7710*/  DFMA R28, R24, -R36, 1 ;  /* 0x3ff00000181c742b */ /* 0x002fd00000000824 */
        /* <DEDUP_REMOVED lines=11> */
[----:B------:R-:W-:Y:S01]  /*77d0*/  MOV R0, 0x7820 ;  /* 0x0000782000007802 */ /* 0x000fe20000000f00 */
[----:B------:R-:W-:Y:S02]  /*77e0*/  IMAD.MOV.U32 R77, RZ, RZ, -0x40060000 ;  /* 0xbffa0000ff4d7424 */ /* 0x000fe400078e00ff */
[----:B------:R-:W-:Y:S02]  /*77f0*/  IMAD.MOV.U32 R82, RZ, RZ, R36 ;  /* 0x000000ffff527224 */ /* 0x000fe400078e0024 */
[----:B------:R-:W-:-:S07]  /*7800*/  IMAD.MOV.U32 R79, RZ, RZ, R37 ;  /* 0x000000ffff4f7224 */ /* 0x000fce00078e0025 */
[----:B0----5:R-:W-:Y:S05]  /*7810*/  CALL.REL.NOINC `($__internal_4_$__cuda_sm20_div_rn_f64_full) ;  /* 0x0000084c00ec7944 */ /* 0x021fea0003c00000 */
.L_x_840:
[----:B------:R-:W-:Y:S05]  /*7820*/  BSYNC.RECONVERGENT B2 ;  /* 0x0000000000027941 */ /* 0x000fea0003800200 */
.L_x_839:
[----:B------:R-:W-:Y:S01]  /*7830*/  DMUL R26, R36, R36 ;  /* 0x00000024241a7228 */ /* 0x000fe20000000000 */
[----:B------:R-:W-:Y:S01]  /*7840*/  MOV R24, 0x1 ;  /* 0x0000000100187802 */ /* 0x000fe20000000f00 */
[----:B------:R-:W-:Y:S04]  /*7850*/  BSSY.RECONVERGENT B2, `(.L_x_841) ;  /* 0x0000016000027945 */ /* 0x000fe80003800200 */
[----:B------:R-:W1:Y:S02]  /*7860*/  MUFU.RCP64H R25, R27 ;  /* 0x0000001b00197308 */ /* 0x000e640000001800 */
[----:B-1----:R-:W-:-:S08]  /*7870*/  DFMA R28, -R26, R24, 1 ;  /* 0x3ff000001a1c742b */ /* 0x002fd00000000118 */
[----:B------:R-:W-:-:S08]  /*7880*/  DFMA R28, R28, R28, R28 ;  /* 0x0000001c1c1c722b */ /* 0x000fd0000000001c */
[----:B------:R-:W-:-:S08]  /*7890*/  DFMA R28, R24, R28, R24 ;  /* 0x0000001c181c722b */ /* 0x000fd00000000018 */
[----:B------:R-:W-:-:S08]  /*78a0*/  DFMA R24, -R26, R28, 1 ;  /* 0x3ff000001a18742b */ /* 0x000fd0000000011c */
[----:B------:R-:W-:-:S08]  /*78b0*/  DFMA R24, R28, R24, R28 ;  /* 0x000000181c18722b */ /* 0x000fd0000000001c */
[----:B------:R-:W-:-:S08]  /*78c0*/  DMUL R28, R24, 5.1328125 ;  /* 0x40148800181c7828 */ /* 0x000fd00000000000 */
[----:B------:R-:W-:-:S08]  /*78d0*/  DFMA R30, -R26, R28, 5.1328125 ;  /* 0x401488001a1e742b */ /* 0x000fd0000000011c */
[----:B------:R-:W-:Y:S02]  /*78e0*/  DFMA R24, R24, R30, R28 ;  /* 0x0000001e1818722b */ /* 0x000fe4000000001c */
[----:B------:R-:W-:-:S08]  /*78f0*/  DADD R28, R84, 1 ;  /* 0x3ff00000541c7429 */ /* 0x000fd00000000000 */
[----:B------:R-:W-:-:S05]  /*7900*/  FFMA R0, RZ, R27, R25 ;  /* 0x0000001bff007223 */ /* 0x000fca0000000019 */
[----:B------:R-:W-:-:S13]  /*7910*/  FSETP.GT.AND P0, PT, |R0|, 1.469367938527859385e-39, PT ;  /* 0x001000000000780b */ /* 0x000fda0003f04200 */
[----:B------:R-:W-:Y:S05]  /*7920*/  @P0 BRA `(.L_x_842) ;  /* 0x0000000000200947 */ /* 0x000fea0003800000 */
[----:B------:R-:W-:Y:S01]  /*7930*/  IMAD.MOV.U32 R76, RZ, RZ, RZ ;  /* 0x000000ffff4c7224 */ /* 0x000fe200078e00ff */
[----:B------:R-:W-:Y:S01]  /*7940*/  MOV R0, 0x7990 ;  /* 0x0000799000007802 */ /* 0x000fe20000000f00 */
[----:B------:R-:W-:Y:S02]  /*7950*/  IMAD.MOV.U32 R77, RZ, RZ, 0x40148800 ;  /* 0x40148800ff4d7424 */ /* 0x000fe400078e00ff */
[----:B------:R-:W-:Y:S02]  /*7960*/  IMAD.MOV.U32 R82, RZ, RZ, R26 ;  /* 0x000000ffff527224 */ /* 0x000fe400078e001a */
[----:B------:R-:W-:-:S07]  /*7970*/  IMAD.MOV.U32 R79, RZ, RZ, R27 ;  /* 0x000000ffff4f7224 */ /* 0x000fce00078e001b */
[----:B0----5:R-:W-:Y:S05]  /*7980*/  CALL.REL.NOINC `($__internal_4_$__cuda_sm20_div_rn_f64_full) ;  /* 0x0000084c00907944 */ /* 0x021fea0003c00000 */
[----:B------:R-:W-:Y:S01]  /*7990*/  MOV R24, R84 ;  /* 0x0000005400187202 */ /* 0x000fe20000000f00 */
[----:B------:R-:W-:-:S07]  /*79a0*/  IMAD.MOV.U32 R25, RZ, RZ, R85 ;  /* 0x000000ffff197224 */ /* 0x000fce00078e0055 */
.L_x_842:
[----:B------:R-:W-:Y:S05]  /*79b0*/  BSYNC.RECONVERGENT B2 ;  /* 0x0000000000027941 */ /* 0x000fea0003800200 */
.L_x_841:
[----:B------:R-:W-:Y:S01]  /*79c0*/  DMUL R78, R26, R36 ;  /* 0x000000241a4e7228 */ /* 0x000fe20000000000 */
[----:B------:R-:W-:Y:S01]  /*79d0*/  BSSY.RECONVERGENT B2, `(.L_x_843) ;  /* 0x0000014000027945 */ /* 0x000fe20003800200 */
[----:B------:R-:W-:Y:S01]  /*79e0*/  IMAD.MOV.U32 R26, RZ, RZ, 0x1 ;  /* 0x00000001ff1a7424 */ /* 0x000fe200078e00ff */
[----:B------:R-:W-:-:S03]  /*79f0*/  DADD R28, R28, R24 ;  /* 0x000000001c1c7229 */ /* 0x000fc60000000018 */
[----:B------:R-:W1:Y:S02]  /*7a00*/  MUFU.RCP64H R27, R79 ;  /* 0x0000004f001b7308 */ /* 0x000e640000001800 */
[----:B-1----:R-:W-:-:S08]  /*7a10*/  DFMA R30, -R78, R26, 1 ;  /* 0x3ff000004e1e742b */ /* 0x002fd0000000011a */
        /* <DEDUP_REMOVED lines=10> */
[----:B------:R-:W-:Y:S01]  /*7ac0*/  IMAD.MOV.U32 R82, RZ, RZ, R78 ;  /* 0x000000ffff527224 */ /* 0x000fe200078e004e */
[----:B------:R-:W-:Y:S01]  /*7ad0*/  MOV R77, 0xc03629c0 ;  /* 0xc03629c0004d7802 */ /* 0x000fe20000000f00 */
[----:B------:R-:W-:Y:S01]  /*7ae0*/  IMAD.MOV.U32 R76, RZ, RZ, RZ ;  /* 0x000000ffff4c7224 */ /* 0x000fe200078e00ff */
[----:B------:R-:W-:-:S07]  /*7af0*/  MOV R0, 0x7b10 ;  /* 0x00007b1000007802 */ /* 0x000fce0000000f00 */
[----:B0----5:R-:W-:Y:S05]  /*7b00*/  CALL.REL.NOINC `($__internal_4_$__cuda_sm20_div_rn_f64_full) ;  /* 0x0000084c00307944 */ /* 0x021fea0003c00000 */
.L_x_844:
[----:B------:R-:W-:Y:S05]  /*7b10*/  BSYNC.RECONVERGENT B2 ;  /* 0x0000000000027941 */ /* 0x000fea0003800200 */
.L_x_843:
[----:B------:R-:W-:-:S08]  /*7b20*/  DADD R28, R28, R84 ;  /* 0x000000001c1c7229 */ /* 0x000fd00000000054 */
[----:B------:R-:W-:Y:S01]  /*7b30*/  DMUL R38, R38, R28 ;  /* 0x0000001c26267228 */ /* 0x000fe20000000000 */
[----:B------:R-:W-:Y:S10]  /*7b40*/  BRA `(.L_x_845) ;  /* 0x0000007c00907947 */ /* 0x000ff40003800000 */
.L_x_832:
[----:B------:R-:W-:Y:S01]  /*7b50*/  UMOV UR4, 0x9999999a ;  /* 0x9999999a00047882 */ /* 0x000fe20000000000 */
[----:B------:R-:W-:Y:S02]  /*7b60*/  UMOV UR5, 0x3fa99999 ;  /* 0x3fa9999900057882 */ /* 0x000fe40000000000 */
[----:B------:R-:W-:-:S14]  /*7b70*/  DSETP.GEU.AND P0, PT, R36, UR4, PT ;  /* 0x0000000424007e2a */ /* 0x000fdc000bf0e000 */
[----:B------:R-:W-:Y:S05]  /*7b80*/  @P0 BRA `(.L_x_846) ;  /* 0x0000005c00800947 */ /* 0x000fea0003800000 */
[----:B------:R-:W-:Y:S02]  /*7b90*/  DSETP.GT.AND P0, PT, |R70|, 1, PT ;  /* 0x3ff000004600742a */ /* 0x000fe40003f04200 */
[----:B------:R-:W-:-:S10]  /*7ba0*/  DADD R24, -RZ, |R70| ;  /* 0x00000000ff187229 */ /* 0x000fd40000000546 */
[----:B------:R-:W-:Y:S02]  /*7bb0*/  IMAD.MOV.U32 R28, RZ, RZ, R24 ;  /* 0x000000ffff1c7224 */ /* 0x000fe400078e0018 */
[----:B------:R-:W-:Y:S01]  /*7bc0*/  IMAD.MOV.U32 R29, RZ, RZ, R25 ;  /* 0x000000ffff1d7224 */ /* 0x000fe200078e0019 */
[----:B------:R-:W-:Y:S06]  /*7bd0*/  @!P0 BRA `(.L_x_847) ;  /* 0x0000000000208947 */ /* 0x000fec0003800000 */
[----:B------:R-:W1:Y:S01]  /*7be0*/  MUFU.RCP64H R25, R25 ;  /* 0x0000001900197308 */ /* 0x000e620000001800 */
[----:B------:R-:W-:Y:S01]  /*7bf0*/  IMAD.MOV.U32 R24, RZ, RZ, RZ ;  /* 0x000000ffff187224 */ /* 0x000fe200078e00ff */
[----:B------:R-:W-:-:S05]  /*7c00*/  DSETP.NEU.AND P1, PT, |R70|, +INF , PT ;  /* 0x7ff000004600742a */ /* 0x000fca0003f2d200 */
[----:B-1----:R-:W-:-:S08]  /*7c10*/  DFMA R26, -|R70|, R24, 1 ;  /* 0x3ff00000461a742b */ /* 0x002fd00000000318 */
[----:B------:R-:W-:-:S08]  /*7c20*/  DFMA R26, R26, R26, R26 ;  /* 0x0000001a1a1a722b */ /* 0x000fd0000000001a */
[----:B------:R-:W-:-:S10]  /*7c30*/  DFMA R26, R24, R26, R24 ;  /* 0x0000001a181a722b */ /* 0x000fd40000000018 */
[----:B------:R-:W-:Y:S02]  /*7c40*/  FSEL R28, R26, RZ, P1 ;  /* 0x000000ff1a1c7208 */ /* 0x000fe40000800000 */
[----:B------:R-:W-:-:S07]  /*7c50*/  FSEL R29, R27, RZ, P1 ;  /* 0x000000ff1b1d7208 */ /* 0x000fce0000800000 */
.L_x_847:
[----:B------:R-:W-:Y:S01]  /*7c60*/  DMUL R24, R28, R28 ;  /* 0x0000001c1c187228 */ /* 0x000fe20000000000 */
[----:B------:R-:W-:Y:S01]  /*7c70*/  IMAD.MOV.U32 R26, RZ, RZ, -0x2449a4b7 ;  /* 0xdbb65b49ff1a7424 */ /* 0x000fe200078e00ff */
[----:B------:R-:W-:Y:S01]  /*7c80*/  MOV R27, 0x3f2d3b63 ;  /* 0x3f2d3b63001b7802 */ /* 0x000fe20000000f00 */
[----:B------:R-:W-:Y:S01]  /*7c90*/  UMOV UR4, 0x2a25ff7e ;  /* 0x2a25ff7e00047882 */ /* 0x000fe20000000000 */
[----:B------:R-:W-:Y:S01]  /*7ca0*/  UMOV UR5, 0x3ef53e1d ;  /* 0x3ef53e1d00057882 */ /* 0x000fe20000000000 */
[----:B------:R-:W-:Y:S01]  /*7cb0*/  FSETP.GEU.AND P2, PT, |R57|, 6.5827683646048100446e-37, PT ;  /* 0x036000003900780b */ /* 0x000fe20003f4e200 */
[----:B------:R-:W-:Y:S02]  /*7cc0*/  BSSY.RECONVERGENT B2, `(.L_x_848) ;  /* 0x0000059000027945 */ /* 0x000fe40003800200 */
        /* <DEDUP_REMOVED lines=11> */
[----:B------:R-:W1:Y:S01]  /*7d80*/  MUFU.RCP64H R27, R49 ;  /* 0x00000031001b7308 */ /* 0x000e620000001800 */
[----:B------:R-:W-:Y:S01]  /*7d90*/  UMOV UR5, 0x3f9162b0 ;  /* 0x3f9162b000057882 */ /* 0x000fe20000000000 */
[----:B------:R-:W-:-:S04]  /*7da0*/  IMAD.MOV.U32 R26, RZ, RZ, RZ ;  /* 0x000000ffff1a7224 */ /* 0x000fc800078e00ff */
[----:B------:R-:W-:Y:S01]  /*7db0*/  DFMA R30, R24, R30, UR4 ;  /* 0x00000004181e7e2b */ /* 0x000fe2000800001e */
[----:B------:R-:W-:Y:S01]  /*7dc0*/  UMOV UR4, 0xfeb6fc6b ;  /* 0xfeb6fc6b00047882 */ /* 0x000fe20000000000 */
[----:B------:R-:W-:-:S06]  /*7dd0*/  UMOV UR5, 0x3f9a7256 ;  /* 0x3f9a725600057882 */ /* 0x000fcc0000000000 */
[----:B------:R-:W-:Y:S01]  /*7de0*/  DFMA R32, R24, R30, -UR4 ;  /* 0x8000000418207e2b */ /* 0x000fe2000800001e */
[----:B------:R-:W-:Y:S01]  /*7df0*/  UMOV UR4, 0xce4a489 ;  /* 0x0ce4a48900047882 */ /* 0x000fe20000000000 */
[----:B------:R-:W-:Y:S01]  /*7e00*/  UMOV UR5, 0x3fa17156 ;  /* 0x3fa1715600057882 */ /* 0x000fe20000000000 */
[----:B-1----:R-:W-:-:S05]  /*7e10*/  DFMA R30, -R48, R26, 1 ;  /* 0x3ff00000301e742b */ /* 0x002fca000000011a */
        /* <DEDUP_REMOVED lines=11> */
[----:B------:R-:W-:-:S05]  /*7ed0*/  DFMA R30, R30, 0.0625, R48 ;  /* 0x3fb000001e1e782b */ /* 0x000fca0000000030 */
[----:B------:R-:W-:Y:S01]  /*7ee0*/  DFMA R32, R24, R32, -UR4 ;  /* 0x8000000418207e2b */ /* 0x000fe20008000020 */
[----:B------:R-:W-:Y:S01]  /*7ef0*/  UMOV UR4, 0x3d66954f ;  /* 0x3d66954f00047882 */ /* 0x000fe20000000000 */
[----:B------:R-:W-:Y:S01]  /*7f00*/  UMOV UR5, 0x3fae1781 ;  /* 0x3fae178100057882 */ /* 0x000fe20000000000 */
[----:B------:R-:W-:Y:S01]  /*7f10*/  DADD R26, R30, R30 ;  /* 0x000000001e1a7229 */ /* 0x000fe2000000001e */
[----:B------:R-:W-:-:S04]  /*7f20*/  IMAD.MOV.U32 R30, RZ, RZ, 0x1 ;  /* 0x00000001ff1e7424 */ /* 0x000fc800078e00ff */
[----:B------:R-:W-:Y:S01]  /*7f30*/  DFMA R32, R24, R32, UR4 ;  /* 0x0000000418207e2b */ /* 0x000fe20008000020 */
[----:B------:R-:W1:Y:S01]  /*7f40*/  MUFU.RCP64H R31, R27 ;  /* 0x0000001b001f7308 */ /* 0x000e620000001800 */
[----:B------:R-:W-:Y:S01]  /*7f50*/  UMOV UR4, 0xca9a5bcd ;  /* 0xca9a5bcd00047882 */ /* 0x000fe20000000000 */
[----:B------:R-:W-:-:S05]  /*7f60*/  UMOV UR5, 0x3fb11089 ;  /* 0x3fb1108900057882 */ /* 0x000fca0000000000 */
[----:B------:R-:W-:Y:S01]  /*7f70*/  DFMA R32, R24, R32, -UR4 ;  /* 0x8000000418207e2b */ /* 0x000fe20008000020 */
[----:B------:R-:W-:Y:S01]  /*7f80*/  UMOV UR4, 0x2db51738 ;  /* 0x2db5173800047882 */ /* 0x000fe20000000000 */
[----:B------:R-:W-:-:S06]  /*7f90*/  UMOV UR5, 0x3fb3b12b ;  /* 0x3fb3b12b00057882 */ /* 0x000fcc0000000000 */
[----:B------:R-:W-:Y:S01]  /*7fa0*/  DFMA R32, R24, R32, UR4 ;  /* 0x0000000418207e2b */ /* 0x000fe20008000020 */
[----:B------:R-:W-:Y:S01]  /*7fb0*/  UMOV UR4, 0x22f8dc5c ;  /* 0x22f8dc5c00047882 */ /* 0x000fe20000000000 */
[----:B-1----:R-:W-:Y:S01]  /*7fc0*/  DFMA R34, -R26, R30, 1 ;  /* 0x3ff000001a22742b */ /* 0x002fe2000000011e */
        /* <DEDUP_REMOVED lines=8> */
[----:B------:R-:W-:-:S05]  /*8050*/  UMOV UR5, 0x3fc24924 ;  /* 0x3fc2492400057882 */ /* 0x000fca0000000000 */
[----:B------:R-:W-:Y:S01]  /*8060*/  DFMA R32, R24, R32, -UR4 ;  /* 0x8000000418207e2b */ /* 0x000fe20008000020 */
[----:B------:R-:W-:Y:S01]  /*8070*/  UMOV UR4, 0x999840d2 ;  /* 0x999840d200047882 */ /* 0x000fe20000000000 */
[----:B------:R-:W-:Y:S01]  /*8080*/  DFMA R30, -R26, R34, 1 ;  /* 0x3ff000001a1e742b */ /* 0x000fe20000000122 */
[----:B------:R-:W-:-:S05]  /*8090*/  UMOV UR5, 0x3fc99999 ;  /* 0x3fc9999900057882 */ /* 0x000fca0000000000 */
[----:B------:R-:W-:Y:S01]  /*80a0*/  DFMA R32, R24, R32, UR4 ;  /* 0x0000000418207e2b */ /* 0x000fe20008000020 */
[----:B------:R-:W-:Y:S01]  /*80b0*/  UMOV UR4, 0x5555544c ;  /* 0x5555544c00047882 */ /* 0x000fe20000000000 */
[----:B------:R-:W-:Y:S01]  /*80c0*/  DFMA R30, R34, R30, R34 ;  /* 0x0000001e221e722b */ /* 0x000fe20000000022 */
[----:B------:R-:W-:-:S05]  /*80d0*/  UMOV UR5, 0x3fd55555 ;  /* 0x3fd5555500057882 */ /* 0x000fca0000000000 */
[----:B------:R-:W-:Y:S01]  /*80e0*/  DFMA R32, R24, R32, -UR4 ;  /* 0x8000000418207e2b */ /* 0x000fe20008000020 */
[----:B------:R-:W-:Y:S01]  /*80f0*/  UMOV UR4, 0x54442d18 ;  /* 0x54442d1800047882 */ /* 0x000fe20000000000 */
[----:B------:R-:W-:Y:S01]  /*8100*/  DMUL R76, R56, R30 ;  /* 0x0000001e384c7228 */ /* 0x000fe20000000000 */
[----:B------:R-:W-:-:S05]  /*8110*/  UMOV UR5, 0x3ff921fb ;  /* 0x3ff921fb00057882 */ /* 0x000fca0000000000 */
[----:B------:R-:W-:Y:S02]  /*8120*/  DMUL R32, R24, R32 ;  /* 0x0000002018207228 */ /* 0x000fe40000000000 */
[----:B------:R-:W-:-:S06]  /*8130*/  DFMA R24, -R26, R76, R56 ;  /* 0x0000004c1a18722b */ /* 0x000fcc0000000138 */
[----:B------:R-:W-:Y:S02]  /*8140*/  DFMA R28, R32, R28, R28 ;  /* 0x0000001c201c722b */ /* 0x000fe4000000001c */
[----:B------:R-:W-:-:S06]  /*8150*/  DFMA R76, R30, R24, R76 ;  /* 0x000000181e4c722b */ /* 0x000fcc000000004c */
[----:B------:R-:W-:-:S04]  /*8160*/  DADD R24, -R28, UR4 ;  /* 0x000000041c187e29 */ /* 0x000fc80008000100 */
[----:B------:R-:W-:-:S05]  /*8170*/  FFMA R0, RZ, R27, R77 ;  /* 0x0000001bff007223 */ /* 0x000fca000000004d */
[----:B------:R-:W-:Y:S02]  /*8180*/  FSETP.GT.AND P1, PT, |R0|, 1.469367938527859385e-39, PT ;  /* 0x001000000000780b */ /* 0x000fe40003f24200 */
[----:B------:R-:W-:Y:S02]  /*8190*/  FSEL R23, R25, R29, P0 ;  /* 0x0000001d19177208 */ /* 0x000fe40000000000 */
[----:B------:R-:W-:Y:S02]  /*81a0*/  FSEL R28, R24, R28, P0 ;  /* 0x0000001c181c7208 */ /* 0x000fe40000000000 */
[----:B------:R-:W-:-:S07]  /*81b0*/  LOP3.LUT R29, R23, 0x80000000, R71, 0xb8, !PT ;  /* 0x80000000171d7812 */ /* 0x000fce00078eb847 */
[----:B------:R-:W-:Y:S05]  /*81c0*/  @P1 BRA P2, `(.L_x_849) ;  /* 0x0000000000201947 */ /* 0x000fea0001000000 */
[----:B------:R-:W-:Y:S01]  /*81d0*/  IMAD.MOV.U32 R76, RZ, RZ, R56 ;  /* 0x000000ffff4c7224 */ /* 0x000fe200078e0038 */
[----:B------:R-:W-:Y:S01]  /*81e0*/  MOV R82, R26 ;  /* 0x0000001a00527202 */ /* 0x000fe20000000f00 */
[----:B------:R-:W-:Y:S01]  /*81f0*/  IMAD.MOV.U32 R77, RZ, RZ, R57 ;  /* 0x000000ffff4d7224 */ /* 0x000fe200078e0039 */
[----:B------:R-:W-:Y:S01]  /*8200*/  MOV R0, 0x8230 ;  /* 0x0000823000007802 */ /* 0x000fe20000000f00 */
[----:B------:R-:W-:-:S07]  /*8210*/  IMAD.MOV.U32 R79, RZ, RZ, R27 ;  /* 0x000000ffff4f7224 */ /* 0x000fce00078e001b */
[----:B0----5:R-:W-:Y:S05]  /*8220*/  CALL.REL.NOINC `($__internal_4_$__cuda_sm20_div_rn_f64_full) ;  /* 0x0000084400687944 */ /* 0x021fea0003c00000 */
[----:B------:R-:W-:Y:S02]  /*8230*/  IMAD.MOV.U32 R76, RZ, RZ, R84 ;  /* 0x000000ffff4c7224 */ /* 0x000fe400078e0054 */
[----:B------:R-:W-:-:S07]  /*8240*/  IMAD.MOV.U32 R77, RZ, RZ, R85 ;  /* 0x000000ffff4d7224 */ /* 0x000fce00078e0055 */
.L_x_849:
[----:B------:R-:W-:Y:S05]  /*8250*/  BSYNC.RECONVERGENT B2 ;  /* 0x0000000000027941 */ /* 0x000fea0003800200 */
.L_x_848:
[----:B------:R-:W1:Y:S01]  /*8260*/  MUFU.RCP64H R25, R27 ;  /* 0x0000001b00197308 */ /* 0x000e620000001800 */
[----:B------:R-:W-:Y:S01]  /*8270*/  IMAD.MOV.U32 R24, RZ, RZ, 0x1 ;  /* 0x00000001ff187424 */ /* 0x000fe200078e00ff */
[----:B------:R-:W-:Y:S01]  /*8280*/  FSETP.GEU.AND P1, PT, |R77|, 6.5827683646048100446e-37, PT ;  /* 0x036000004d00780b */ /* 0x000fe20003f2e200 */
[----:B------:R-:W-:Y:S04]  /*8290*/  BSSY.RECONVERGENT B2, `(.L_x_850) ;  /* 0x0000010000027945 */ /* 0x000fe80003800200 */
[----:B-1----:R-:W-:-:S08]  /*82a0*/  DFMA R30, -R26, R24, 1 ;  /* 0x3ff000001a1e742b */ /* 0x002fd00000000118 */
        /* <DEDUP_REMOVED lines=13> */
[----:B0----5:R-:W-:Y:S05]  /*8380*/  CALL.REL.NOINC `($__internal_4_$__cuda_sm20_div_rn_f64_full) ;  /* 0x0000084400107944 */ /* 0x021fea0003c00000 */
.L_x_851:
[----:B------:R-:W-:Y:S05]  /*8390*/  BSYNC.RECONVERGENT B2 ;  /* 0x0000000000027941 */ /* 0x000fea0003800200 */
.L_x_850:
[----:B------:R-:W1:Y:S01]  /*83a0*/  MUFU.RCP64H R33, 6 ;  /* 0x4018000000217908 */ /* 0x000e620000001800 */
[----:B------:R-:W-:Y:S01]  /*83b0*/  IMAD.MOV.U32 R38, RZ, RZ, 0x0 ;  /* 0x00000000ff267424 */ /* 0x000fe200078e00ff */
[----:B------:R-:W-:Y:S01]  /*83c0*/  MOV R24, 0x0 ;  /* 0x0000000000187802 */ /* 0x000fe20000000f00 */
[----:B------:R-:W-:Y:S01]  /*83d0*/  IMAD.MOV.U32 R39, RZ, RZ, 0x40180000 ;  /* 0x40180000ff277424 */ /* 0x000fe200078e00ff */
[----:B------:R-:W-:Y:S01]  /*83e0*/  UMOV UR4, 0xf01b866e ;  /* 0xf01b866e00047882 */ /* 0x000fe20000000000 */
[----:B------:R-:W-:Y:S01]  /*83f0*/  IMAD.MOV.U32 R32, RZ, RZ, 0x1 ;  /* 0x00000001ff207424 */ /* 0x000fe200078e00ff */
[----:B------:R-:W-:Y:S01]  /*8400*/  UMOV UR5, 0x3fe921f9 ;  /* 0x3fe921f900057882 */ /* 0x000fe20000000000 */
[----:B------:R-:W-:Y:S01]  /*8410*/  IMAD.MOV.U32 R25, RZ, RZ, 0x40d00000 ;  /* 0x40d00000ff197424 */ /* 0x000fe200078e00ff */
[----:B------:R-:W-:Y:S05]  /*8420*/  BSSY.RECONVERGENT B2, `(.L_x_852) ;  /* 0x0000022000027945 */ /* 0x000fea0003800200 */
[----:B------:R-:W-:-:S02]  /*8430*/  DFMA R24, -R62, R24, -16383 ;  /* 0xc0cfff803e18742b */ /* 0x000fc40000000118 */
[----:B-1----:R-:W-:-:S06]  /*8440*/  DFMA R26, R32, -R38, 1 ;  /* 0x3ff00000201a742b */ /* 0x002fcc0000000826 */
[----:B------:R-:W-:Y:S02]  /*8450*/  DADD R30, -R24, 2 ;  /* 0x40000000181e7429 */ /* 0x000fe40000000100 */
[----:B------:R-:W-:Y:S02]  /*8460*/  DFMA R34, R26, R26, R26 ;  /* 0x0000001a1a22722b */ /* 0x000fe4000000001a */
[----:B------:R-:W-:-:S06]  /*8470*/  DMUL R26, R36, R36 ;  /* 0x00000024241a7228 */ /* 0x000fcc0000000000 */
[----:B------:R-:W-:Y:S02]  /*8480*/  DFMA R34, R32, R34, R32 ;  /* 0x000000222022722b */ /* 0x000fe40000000020 */
[----:B------:R-:W-:Y:S01]  /*8490*/  DMUL R98, R26, R36 ;  /* 0x000000241a627228 */ /* 0x000fe20000000000 */
[----:B------:R-:W1:Y:S01]  /*84a0*/  MUFU.RCP64H R33, R31 ;  /* 0x0000001f00217308 */ /* 0x000e620000001800 */
[----:B------:R-:W-:-:S04]  /*84b0*/  IMAD.MOV.U32 R32, RZ, RZ, RZ ;  /* 0x000000ffff207224 */ /* 0x000fc800078e00ff */
[----:B------:R-:W-:Y:S02]  /*84c0*/  DFMA R24, R34, -R38, 1 ;  /* 0x3ff000002218742b */ /* 0x000fe40000000826 */
[----:B------:R-:W-:-:S06]  /*84d0*/  DMUL R76, R98, -5 ;  /* 0xc0140000624c7828 */ /* 0x000fcc0000000000 */
[----:B------:R-:W-:Y:S02]  /*84e0*/  DFMA R38, R34, R24, R34 ;  /* 0x000000182226722b */ /* 0x000fe40000000022 */
[----:B-1----:R-:W-:Y:S02]  /*84f0*/  DFMA R24, -R30, R32, 1 ;  /* 0x3ff000001e18742b */ /* 0x002fe40000000120 */
[----:B------:R-:W-:Y:S01]  /*8500*/  FSETP.GEU.AND P1, PT, |R77|, 6.5827683646048100446e-37, PT ;  /* 0x036000004d00780b */ /* 0x000fe20003f2e200 */
[----:B------:R-:W-:-:S03]  /*8510*/  IMAD.MOV.U32 R30, RZ, RZ, 0x0 ;  /* 0x00000000ff1e7424 */ /* 0x000fc600078e00ff */
[----:B------:R-:W-:Y:S01]  /*8520*/  DMUL R40, R76, R38 ;  /* 0x000000264c287228 */ /* 0x000fe20000000000 */
[----:B------:R-:W-:Y:S01]  /*8530*/  IMAD.MOV.U32 R31, RZ, RZ, 0x40000000 ;  /* 0x40000000ff1f7424 */ /* 0x000fe200078e00ff */
[----:B------:R-:W-:Y:S02]  /*8540*/  DFMA R34, R24, R24, R24 ;  /* 0x000000181822722b */ /* 0x000fe40000000018 */
[----:B------:R-:W-:-:S04]  /*8550*/  DADD R24, R28, R84 ;  /* 0x000000001c187229 */ /* 0x000fc80000000054 */
[----:B------:R-:W-:Y:S02]  /*8560*/  DFMA R78, R40, -6, R76 ;  /* 0xc0180000284e782b */ /* 0x000fe4000000004c */
[----:B------:R-:W-:Y:S02]  /*8570*/  DADD R28, R28, -UR4 ;  /* 0x800000041c1c7e29 */ /* 0x000fe40008000000 */
[----:B------:R-:W-:Y:S02]  /*8580*/  DFMA R34, R32, R34, R32 ;  /* 0x000000222022722b */ /* 0x000fe40000000020 */
[----:B------:R-:W-:Y:S02]  /*8590*/  DADD R24, R24, -UR4 ;  /* 0x8000000418187e29 */ /* 0x000fe40008000000 */
[----:B------:R-:W-:-:S04]  /*85a0*/  DFMA R84, R38, R78, R40 ;  /* 0x0000004e2654722b */ /* 0x000fc80000000028 */
[----:B------:R-:W-:-:S06]  /*85b0*/  DFMA R34, R34, -R30, 1 ;  /* 0x3ff000002222742b */ /* 0x000fcc000000081e */
[----:B------:R-:W-:Y:S02]  /*85c0*/  FFMA R0, RZ, 2.375, R85 ;  /* 0x40180000ff007823 */ /* 0x000fe40000000055 */
[----:B------:R-:W-:-:S03]  /*85d0*/  DFMA R38, |R34|, -R36, R24 ;  /* 0x800000242226722b */ /* 0x000fc60000000218 */
[----:B------:R-:W-:-:S13]  /*85e0*/  FSETP.GT.AND P0, PT, |R0|, 1.469367938527859385e-39, PT ;  /* 0x001000000000780b */ /* 0x000fda0003f04200 */
[----:B------:R-:W-:Y:S05]  /*85f0*/  @P0 BRA P1, `(.L_x_853) ;  /* 0x0000000000100947 */ /* 0x000fea0000800000 */
[----:B------:R-:W-:Y:S01]  /*8600*/  MOV R82, RZ ;  /* 0x000000ff00527202 */ /* 0x000fe20000000f00 */
[----:B------:R-:W-:Y:S01]  /*8610*/  IMAD.MOV.U32 R79, RZ, RZ, 0x40180000 ;  /* 0x40180000ff4f7424 */ /* 0x000fe200078e00ff */
[----:B------:R-:W-:-:S07]  /*8620*/  MOV R0, 0x8640 ;  /* 0x0000864000007802 */ /* 0x000fce0000000f00 */
[----:B0----5:R-:W-:Y:S05]  /*8630*/  CALL.REL.NOINC `($__internal_4_$__cuda_sm20_div_rn_f64_full) ;  /* 0x0000084000647944 */ /* 0x021fea0003c00000 */
.L_x_853:
[----:B------:R-:W-:Y:S05]  /*8640*/  BSYNC.RECONVERGENT B2 ;  /* 0x0000000000027941 */ /* 0x000fea0003800200 */
.L_x_852:
        /* <DEDUP_REMOVED lines=9> */
.L_x_952:
[C---:B------:R-:W-:Y:S01]  /*86e0*/  VIADD R24, R35.reuse, 0x3 ;  /* 0x0000000323187836 */ /* 0x040fe20000000000 */
[----:B------:R-:W-:Y:S01]  /*86f0*/  LOP3.LUT R0, R35, 0x1, RZ, 0xc0, !PT ;  /* 0x0000000123007812 */ /* 0x000fe200078ec0ff */
[----:B------:R-:W-:Y:S01]  /*8700*/  DMUL R98, R98, R36 ;  /* 0x0000002462627228 */ /* 0x000fe20000000000 */
[----:B------:R-:W-:Y:S02]  /*8710*/  MOV R31, R35 ;  /* 0x00000023001f7202 */ /* 0x000fe40000000f00 */
[----:B------:R-:W-:Y:S01]  /*8720*/  ISETP.NE.U32.AND P0, PT, R0, 0x1, PT ;  /* 0x000000010000780c */ /* 0x000fe20003f05070 */
[----:B------:R-:W1:Y:S01]  /*8730*/  I2F.F64.U32 R24, R24 ;  /* 0x0000001800187312 */ /* 0x000e620000201800 */
[----:B------:R-:W-:Y:S01]  /*8740*/  SHF.R.U32.HI R30, RZ, 0x1, R35 ;  /* 0x00000001ff1e7819 */ /* 0x000fe20000011623 */
[----:B-1----:R-:W-:-:S10]  /*8750*/  DMUL R40, R24, R40 ;  /* 0x0000002818287228 */ /* 0x002fd40000000000 */
[----:B------:R-:W-:Y:S05]  /*8760*/  @P0 BRA `(.L_x_854) ;  /* 0x0000001c00900947 */ /* 0x000fea0003800000 */
[C---:B------:R-:W-:Y:S01]  /*8770*/  LOP3.LUT R29, R35.reuse, 0x3, RZ, 0xc0, !PT ;  /* 0x00000003231d7812 */ /* 0x040fe200078ec0ff */
[----:B------:R-:W-:Y:S01]  /*8780*/  IMAD.MOV.U32 R32, RZ, RZ, RZ ;  /* 0x000000ffff207224 */ /* 0x000fe200078e00ff */
[----:B------:R-:W-:Y:S02]  /*8790*/  LOP3.LUT R30, R35, 0x7ffffffc, RZ, 0xc0, !PT ;  /* 0x7ffffffc231e7812 */ /* 0x000fe400078ec0ff */
[----:B------:R-:W-:-:S07]  /*87a0*/  CS2R R104, SRZ ;  /* 0x0000000000687805 */ /* 0x000fce000001ff00 */
.L_x_890:
[----:B------:R-:W-:Y:S01]  /*87b0*/  IMAD R102, R32, -0x2, R35 ;  /* 0xfffffffe20667824 */ /* 0x000fe200078e0223 */
[----:B------:R-:W-:Y:S01]  /*87c0*/  ISETP.GE.U32.AND P0, PT, R34, 0x3, PT ;  /* 0x000000032200780c */ /* 0x000fe20003f06070 */
[----:B------:R-:W-:Y:S01]  /*87d0*/  IMAD.IADD R28, R35, 0x1, -R32 ;  /* 0x00000001231c7824 */ /* 0x000fe200078e0a20 */
[----:B------:R-:W-:Y:S01]  /*87e0*/  MOV R107, 0x3ff00000 ;  /* 0x3ff00000006b7802 */ /* 0x000fe20000000f00 */
[----:B------:R-:W-:Y:S02]  /*87f0*/  IMAD.MOV.U32 R33, RZ, RZ, 0x1 ;  /* 0x00000001ff217424 */ /* 0x000fe400078e00ff */
[----:B------:R-:W1:Y:S01]  /*8800*/  I2F.F64 R102, R102 ;  /* 0x0000006600667312 */ /* 0x000e620000201c00 */
[----:B------:R-:W-:Y:S01]  /*8810*/  IMAD.MOV.U32 R106, RZ, RZ, 0x0 ;  /* 0x00000000ff6a7424 */ /* 0x000fe200078e00ff */
[----:B-1----:R-:W-:-:S06]  /*8820*/  DMUL R100, R102, 5 ;  /* 0x4014000066647828 */ /* 0x002fcc0000000000 */
[----:B------:R-:W-:Y:S05]  /*8830*/  @!P0 BRA `(.L_x_855) ;  /* 0x0000000c00748947 */ /* 0x000fea0003800000 */
[----:B------:R-:W-:Y:S02]  /*8840*/  IMAD.MOV.U32 R33, RZ, RZ, 0x1 ;  /* 0x00000001ff217424 */ /* 0x000fe400078e00ff */
[----:B------:R-:W-:Y:S02]  /*8850*/  IMAD.MOV.U32 R106, RZ, RZ, 0x0 ;  /* 0x00000000ff6a7424 */ /* 0x000fe400078e00ff */
[----:B------:R-:W-:-:S07]  /*8860*/  IMAD.MOV.U32 R107, RZ, RZ, 0x3ff00000 ;  /* 0x3ff00000ff6b7424 */ /* 0x000fce00078e00ff */
.L_x_872:
[----:B------:R-:W1:Y:S01]  /*8870*/  I2F.F64.U32 R108, R33 ;  /* 0x00000021006c7312 */ /* 0x000e620000201800 */
[----:B------:R-:W-:Y:S01]  /*8880*/  IMAD.MOV.U32 R24, RZ, RZ, 0x1 ;  /* 0x00000001ff187424 */ /* 0x000fe200078e00ff */
[----:B------:R-:W-:Y:S01]  /*8890*/  BSSY.RECONVERGENT B2, `(.L_x_856) ;  /* 0x0000017000027945 */ /* 0x000fe20003800200 */
[----:B------:R-:W-:-:S05]  /*88a0*/  ISETP.GT.U32.AND P0, PT, R33, R32, PT ;  /* 0x000000202100720c */ /* 0x000fca0003f04070 */
[----:B-1----:R-:W1:Y:S02]  /*88b0*/  MUFU.RCP64H R25, R109 ;  /* 0x0000006d00197308 */ /* 0x002e640000001800 */
[----:B-1----:R-:W-:-:S08]  /*88c0*/  DFMA R76, -R108, R24, 1 ;  /* 0x3ff000006c4c742b */ /* 0x002fd00000000118 */
        /* <DEDUP_REMOVED lines=18> */
[----:B0----5:R-:W-:Y:S05]  /*89f0*/  CALL.REL.NOINC `($__internal_4_$__cuda_sm20_div_rn_f64_full) ;  /* 0x0000083c00747944 */ /* 0x021fea0003c00000 */
.L_x_857:
[----:B------:R-:W-:Y:S05]  /*8a00*/  BSYNC.RECONVERGENT B2 ;  /* 0x0000000000027941 */ /* 0x000fea0003800200 */
.L_x_856:
[----:B------:R-:W1:Y:S01]  /*8a10*/  MUFU.RCP64H R25, R109 ;  /* 0x0000006d00197308 */ /* 0x000e620000001800 */
[----:B------:R-:W-:Y:S01]  /*8a20*/  IMAD.MOV.U32 R24, RZ, RZ, 0x1 ;  /* 0x00000001ff187424 */ /* 0x000fe200078e00ff */
[----:B------:R-:W-:Y:S01]  /*8a30*/  FSEL R106, R106, R84, P0 ;  /* 0x000000546a6a7208 */ /* 0x000fe20000000000 */
[----:B------:R-:W-:Y:S01]  /*8a40*/  BSSY.RECONVERGENT B2, `(.L_x_858) ;  /* 0x0000015000027945 */ /* 0x000fe20003800200 */
[----:B------:R-:W-:Y:S02]  /*8a50*/  FSEL R107, R107, R85, P0 ;  /* 0x000000556b6b7208 */ /* 0x000fe40000000000 */
[----:B------:R-:W-:Y:S02]  /*8a60*/  ISETP.GT.AND P0, PT, R33, R28, PT ;  /* 0x0000001c2100720c */ /* 0x000fe40003f04270 */
[----:B------:R-:W-:Y:S01]  /*8a70*/  FSETP.GEU.AND P2, PT, |R107|, 6.5827683646048100446e-37, PT ;  /* 0x036000006b00780b */ /* 0x000fe20003f4e200 */
        /* <DEDUP_REMOVED lines=17> */
.L_x_859:
[----:B------:R-:W-:Y:S05]  /*8b90*/  BSYNC.RECONVERGENT B2 ;  /* 0x0000000000027941 */ /* 0x000fea0003800200 */
.L_x_858:
[----:B------:R-:W-:Y:S01]  /*8ba0*/  VIADD R108, R33, 0x1 ;  /* 0x00000001216c7836 */ /* 0x000fe20000000000 */
[----:B------:R-:W-:Y:S01]  /*8bb0*/  MOV R24, 0x1 ;  /* 0x0000000100187802 */ /* 0x000fe20000000f00 */
[----:B------:R-:W-:Y:S01]  /*8bc0*/  BSSY.RECONVERGENT B2, `(.L_x_860) ;  /* 0x000001a000027945 */ /* 0x000fe20003800200 */
[----:B------:R-:W-:Y:S02]  /*8bd0*/  FSEL R106, R106, R84, P0 ;  /* 0x000000546a6a7208 */ /* 0x000fe40000000000 */
[----:B------:R-:W-:Y:S01]  /*8be0*/  FSEL R107, R107, R85, P0 ;  /* 0x000000556b6b7208 */ /* 0x000fe20000000000 */
[----:B------:R-:W1:Y:S01]  /*8bf0*/  I2F.F64.U32 R108, R108 ;  /* 0x0000006c006c7312 */ /* 0x000e620000201800 */
[----:B------:R-:W-:-:S07]  /*8c00*/  ISETP.GE.U32.AND P0, PT, R33, R32, PT ;  /* 0x000000202100720c */ /* 0x000fce0003f06070 */
[----:B-1----:R-:W1:Y:S01]  /*8c10*/  MUFU.RCP64H R25, R109 ;  /* 0x0000006d00197308 */ /* 0x002e620000001800 */
[----:B------:R-:W-:-:S08]  /*8c20*/  DMUL R78, R108, 0.5 ;  /* 0x3fe000006c4e7828 */ /* 0x000fd00000000000 */
[----:B------:R-:W-:Y:S02]  /*8c30*/  DMUL R106, R78, R106 ;  /* 0x0000006a4e6a7228 */ /* 0x000fe40000000000 */
[----:B-1----:R-:W-:-:S08]  /*8c40*/  DFMA R76, -R108, R24, 1 ;  /* 0x3ff000006c4c742b */ /* 0x002fd00000000118 */
        /* <DEDUP_REMOVED lines=16> */
[----:B0----5:R-:W-:Y:S05]  /*8d50*/  CALL.REL.NOINC `($__internal_4_$__cuda_sm20_div_rn_f64_full) ;  /* 0x00000838009c7944 */ /* 0x021fea0003c00000 */
.L_x_861:
[----:B------:R-:W-:Y:S05]  /*8d60*/  BSYNC.RECONVERGENT B2 ;  /* 0x0000000000027941 */ /* 0x000fea0003800200 */
.L_x_860:
[----:B------:R-:W1:Y:S01]  /*8d70*/  MUFU.RCP64H R25, R109 ;  /* 0x0000006d00197308 */ /* 0x000e620000001800 */
[----:B------:R-:W-:Y:S01]  /*8d80*/  MOV R24, 0x1 ;  /* 0x0000000100187802 */ /* 0x000fe20000000f00 */
[----:B------:R-:W-:Y:S01]  /*8d90*/  BSSY.RECONVERGENT B2, `(.L_x_862) ;  /* 0x0000016000027945 */ /* 0x000fe20003800200 */
[----:B------:R-:W-:Y:S02]  /*8da0*/  FSEL R106, R84, R106, !P0 ;  /* 0x0000006a546a7208 */ /* 0x000fe40004000000 */
[----:B------:R-:W-:Y:S02]  /*8db0*/  FSEL R107, R85, R107, !P0 ;  /* 0x0000006b556b7208 */ /* 0x000fe40004000000 */
[----:B------:R-:W-:Y:S02]  /*8dc0*/  ISETP.GE.AND P0, PT, R33, R28, PT ;  /* 0x0000001c2100720c */ /* 0x000fe40003f06270 */
        /* <DEDUP_REMOVED lines=18> */
.L_x_863:
[----:B------:R-:W-:Y:S05]  /*8ef0*/  BSYNC.RECONVERGENT B2 ;  /* 0x0000000000027941 */ /* 0x000fea0003800200 */
.L_x_862:
[----:B------:R-:W-:Y:S01]  /*8f00*/  IADD3 R27, PT, PT, R33, 0x2, RZ ;  /* 0x00000002211b7810 */ /* 0x000fe20007ffe0ff */
[----:B------:R-:W-:Y:S01]  /*8f10*/  IMAD.MOV.U32 R24, RZ, RZ, 0x1 ;  /* 0x00000001ff187424 */ /* 0x000fe200078e00ff */
[----:B------:R-:W-:Y:S01]  /*8f20*/  FSEL R106, R84, R106, !P0 ;  /* 0x0000006a546a7208 */ /* 0x000fe20004000000 */
[----:B------:R-:W-:Y:S01]  /*8f30*/  BSSY.RECONVERGENT B2, `(.L_x_864) ;  /* 0x0000019000027945 */ /* 0x000fe20003800200 */
[----:B------:R-:W1:Y:S01]  /*8f40*/  I2F.F64.U32 R108, R27 ;  /* 0x0000001b006c7312 */ /* 0x000e620000201800 */
[----:B------:R-:W-:Y:S02]  /*8f50*/  FSEL R107, R85, R107, !P0 ;  /* 0x0000006b556b7208 */ /* 0x000fe40004000000 */
[----:B------:R-:W-:-:S05]  /*8f60*/  ISETP.GT.U32.AND P0, PT, R27, R32, PT ;  /* 0x000000201b00720c */ /* 0x000fca0003f04070 */
        /* <DEDUP_REMOVED lines=20> */
[----:B0----5:R-:W-:Y:S05]  /*90b0*/  CALL.REL.NOINC `($__internal_4_$__cuda_sm20_div_rn_f64_full) ;  /* 0x0000083400c47944 */ /* 0x021fea0003c00000 */
.L_x_865:
[----:B------:R-:W-:Y:S05]  /*90c0*/  BSYNC.RECONVERGENT B2 ;  /* 0x0000000000027941 */ /* 0x000fea0003800200 */
.L_x_864:
        /* <DEDUP_REMOVED lines=24> */
.L_x_867:
[----:B------:R-:W-:Y:S05]  /*9250*/  BSYNC.RECONVERGENT B2 ;  /* 0x0000000000027941 */ /* 0x000fea0003800200 */
.L_x_866:
[----:B------:R-:W-:Y:S01]  /*9260*/  VIADD R27, R33, 0x3 ;  /* 0x00000003211b7836 */ /* 0x000fe20000000000 */
[----:B------:R-:W-:Y:S01]  /*9270*/  FSEL R106, R106, R84, P0 ;  /* 0x000000546a6a7208 */ /* 0x000fe20000000000 */
[----:B------:R-:W-:Y:S01]  /*9280*/  IMAD.MOV.U32 R76, RZ, RZ, 0x1 ;  /* 0x00000001ff4c7424 */ /* 0x000fe200078e00ff */
[----:B------:R-:W-:Y:S01]  /*9290*/  FSEL R107, R107, R85, P0 ;  /* 0x000000556b6b7208 */ /* 0x000fe20000000000 */
[----:B------:R-:W1:Y:S01]  /*92a0*/  I2F.F64.U32 R108, R27 ;  /* 0x0000001b006c7312 */ /* 0x000e620000201800 */
[----:B------:R-:W-:Y:S01]  /*92b0*/  BSSY.RECONVERGENT B2, `(.L_x_868) ;  /* 0x0000017000027945 */ /* 0x000fe20003800200 */
[----:B------:R-:W-:-:S06]  /*92c0*/  ISETP.GT.U32.AND P0, PT, R27, R32, PT ;  /* 0x000000201b00720c */ /* 0x000fcc0003f04070 */
        /* <DEDUP_REMOVED lines=21> */
.L_x_869:
[----:B------:R-:W-:Y:S05]  /*9420*/  BSYNC.RECONVERGENT B2 ;  /* 0x0000000000027941 */ /* 0x000fea0003800200 */
.L_x_868:
        /* <DEDUP_REMOVED lines=24> */
.L_x_871:
[----:B------:R-:W-:Y:S05]  /*95b0*/  BSYNC.RECONVERGENT B2 ;  /* 0x0000000000027941 */ /* 0x000fea0003800200 */
.L_x_870:
[----:B------:R-:W-:Y:S01]  /*95c0*/  ISETP.NE.AND P1, PT, R27, R30, PT ;  /* 0x0000001e1b00720c */ /* 0x000fe20003f25270 */
[----:B------:R-:W-:Y:S01]  /*95d0*/  VIADD R33, R33, 0x4 ;  /* 0x0000000421217836 */ /* 0x000fe20000000000 */
[----:B------:R-:W-:Y:S02]  /*95e0*/  FSEL R106, R106, R84, P0 ;  /* 0x000000546a6a7208 */ /* 0x000fe40000000000 */
[----:B------:R-:W-:-:S09]  /*95f0*/  FSEL R107, R107, R85, P0 ;  /* 0x000000556b6b7208 */ /* 0x000fd20000000000 */
[----:B------:R-:W-:Y:S05]  /*9600*/  @P1 BRA `(.L_x_872) ;  /* 0xfffffff000981947 */ /* 0x000fea000383ffff */
.L_x_855:
[----:B------:R-:W1:Y:S01]  /*9610*/  I2F.F64.U32 R108, R33 ;  /* 0x00000021006c7312 */ /* 0x000e620000201800 */
[----:B------:R-:W-:Y:S01]  /*9620*/  IMAD.MOV.U32 R24, RZ, RZ, 0x1 ;  /* 0x00000001ff187424 */ /* 0x000fe200078e00ff */
[----:B------:R-:W-:Y:S01]  /*9630*/  BSSY.RECONVERGENT B2, `(.L_x_873) ;  /* 0x0000018000027945 */ /* 0x000fe20003800200 */
[----:B------:R-:W-:Y:S02]  /*9640*/  ISETP.NE.AND P1, PT, R29, 0x1, PT ;  /* 0x000000011d00780c */ /* 0x000fe40003f25270 */
[----:B------:R-:W-:-:S03]  /*9650*/  ISETP.GT.U32.AND P0, PT, R33, R32, PT ;  /* 0x000000202100720c */ /* 0x000fc60003f04070 */
        /* <DEDUP_REMOVED lines=21> */
.L_x_874:
[----:B------:R-:W-:Y:S05]  /*97b0*/  BSYNC.RECONVERGENT B2 ;  /* 0x0000000000027941 */ /* 0x000fea0003800200 */
.L_x_873:
        /* <DEDUP_REMOVED lines=24> */
.L_x_876:
[----:B------:R-:W-:Y:S05]  /*9940*/  BSYNC.RECONVERGENT B2 ;  /* 0x0000000000027941 */ /* 0x000fea0003800200 */
.L_x_875:
[----:B------:R-:W-:Y:S02]  /*9950*/  FSEL R106, R106, R84, P0 ;  /* 0x000000546a6a7208 */ /* 0x000fe40000000000 */
[----:B------:R-:W-:Y:S01]  /*9960*/  FSEL R107, R107, R85, P0 ;  /* 0x000000556b6b7208 */ /* 0x000fe20000000000 */
[----:B------:R-:W-:Y:S06]  /*9970*/  @!P1 BRA `(.L_x_877) ;  /* 0x0000000400b09947 */ /* 0x000fec0003800000 */
[C---:B------:R-:W-:Y:S01]  /*9980*/  VIADD R108, R33.reuse, 0x1 ;  /* 0x00000001216c7836 */ /* 0x040fe20000000000 */
[----:B------:R-:W-:Y:S01]  /*9990*/  BSSY.RECONVERGENT B2, `(.L_x_878) ;  /* 0x0000019000027945 */ /* 0x000fe20003800200 */
[----:B------:R-:W-:Y:S01]  /*99a0*/  IMAD.MOV.U32 R24, RZ, RZ, 0x1 ;  /* 0x00000001ff187424 */ /* 0x000fe200078e00ff */
[----:B------:R-:W-:-:S03]  /*99b0*/  ISETP.GE.U32.AND P0, PT, R33, R32, PT ;  /* 0x000000202100720c */ /* 0x000fc60003f06070 */
[----:B------:R-:W1:Y:S08]  /*99c0*/  I2F.F64.U32 R108, R108 ;  /* 0x0000006c006c7312 */ /* 0x000e700000201800 */
        /* <DEDUP_REMOVED lines=21> */
.L_x_879:
[----:B------:R-:W-:Y:S05]  /*9b20*/  BSYNC.RECONVERGENT B2 ;  /* 0x0000000000027941 */ /* 0x000fea0003800200 */
.L_x_878:
[----:B------:R-:W1:Y:S01]  /*9b30*/  MUFU.RCP64H R25, R109 ;  /* 0x0000006d00197308 */ /* 0x000e620000001800 */
[----:B------:R-:W-:Y:S01]  /*9b40*/  IMAD.MOV.U32 R24, RZ, RZ, 0x1 ;  /* 0x00000001ff187424 */ /* 0x000fe200078e00ff */
[----:B------:R-:W-:Y:S01]  /*9b50*/  FSEL R106, R84, R106, !P0 ;  /* 0x0000006a546a7208 */ /* 0x000fe20004000000 */
[----:B------:R-:W-:Y:S01]  /*9b60*/  BSSY.RECONVERGENT B2, `(.L_x_880) ;  /* 0x0000015000027945 */ /* 0x000fe20003800200 */
        /* <DEDUP_REMOVED lines=20> */
.L_x_881:
[----:B------:R-:W-:Y:S05]  /*9cb0*/  BSYNC.RECONVERGENT B2 ;  /* 0x0000000000027941 */ /* 0x000fea0003800200 */
.L_x_880:
[----:B------:R-:W-:Y:S01]  /*9cc0*/  VIADD R33, R33, 0x2 ;  /* 0x0000000221217836 */ /* 0x000fe20000000000 */
[----:B------:R-:W-:Y:S01]  /*9cd0*/  MOV R24, 0x1 ;  /* 0x0000000100187802 */ /* 0x000fe20000000f00 */
[----:B------:R-:W-:Y:S01]  /*9ce0*/  BSSY.RECONVERGENT B2, `(.L_x_882) ;  /* 0x000001a000027945 */ /* 0x000fe20003800200 */
[----:B------:R-:W-:Y:S01]  /*9cf0*/  FSEL R106, R84, R106, !P0 ;  /* 0x0000006a546a7208 */ /* 0x000fe20004000000 */
        /* <DEDUP_REMOVED lines=24> */
.L_x_883:
[----:B------:R-:W-:Y:S05]  /*9e80*/  BSYNC.RECONVERGENT B2 ;  /* 0x0000000000027941 */ /* 0x000fea0003800200 */
.L_x_882:
[----:B------:R-:W1:Y:S01]  /*9e90*/  MUFU.RCP64H R25, R109 ;  /* 0x0000006d00197308 */ /* 0x000e620000001800 */
[----:B------:R-:W-:Y:S01]  /*9ea0*/  MOV R24, 0x1 ;  /* 0x0000000100187802 */ /* 0x000fe20000000f00 */
[----:B------:R-:W-:Y:S01]  /*9eb0*/  BSSY.RECONVERGENT B2, `(.L_x_884) ;  /* 0x0000016000027945 */ /* 0x000fe20003800200 */
[----:B------:R-:W-:Y:S02]  /*9ec0*/  FSEL R106, R106, R84, P0 ;  /* 0x000000546a6a7208 */ /* 0x000fe40000000000 */
        /* <DEDUP_REMOVED lines=20> */
.L_x_885:
[----:B------:R-:W-:Y:S05]  /*a010*/  BSYNC.RECONVERGENT B2 ;  /* 0x0000000000027941 */ /* 0x000fea0003800200 */
.L_x_884:
[----:B------:R-:W-:Y:S02]  /*a020*/  FSEL R106, R106, R84, P0 ;  /* 0x000000546a6a7208 */ /* 0x000fe40000000000 */
[----:B------:R-:W-:-:S07]  /*a030*/  FSEL R107, R107, R85, P0 ;  /* 0x000000556b6b7208 */ /* 0x000fce0000000000 */
.L_x_877:
        /* <DEDUP_REMOVED lines=35> */
[----:B------:R-:W1:Y:S01]  /*a270*/  MUFU.RCP64H R79, R103 ;  /* 0x00000067004f7308 */ /* 0x000e620000001800 */
[----:B------:R-:W-:Y:S01]  /*a280*/  UMOV UR5, 0x3fc55555 ;  /* 0x3fc5555500057882 */ /* 0x000fe20000000000 */
[----:B------:R-:W-:-:S04]  /*a290*/  IMAD.MOV.U32 R78, RZ, RZ, 0x1 ;  /* 0x00000001ff4e7424 */ /* 0x000fc800078e00ff */
[----:B------:R-:W-:Y:S01]  /*a2a0*/  DFMA R80, R76, R80, UR4 ;  /* 0x000000044c507e2b */ /* 0x000fe20008000050 */
[----:B------:R-:W-:Y:S01]  /*a2b0*/  UMOV UR4, 0xb ;  /* 0x0000000b00047882 */ /* 0x000fe20000000000 */
[----:B------:R-:W-:-:S06]  /*a2c0*/  UMOV UR5, 0x3fe00000 ;  /* 0x3fe0000000057882 */ /* 0x000fcc0000000000 */
[----:B------:R-:W-:Y:S02]  /*a2d0*/  DFMA R80, R76, R80, UR4 ;  /* 0x000000044c507e2b */ /* 0x000fe40008000050 */
[----:B-1----:R-:W-:-:S06]  /*a2e0*/  DFMA R82, -R102, R78, 1 ;  /* 0x3ff000006652742b */ /* 0x002fcc000000014e */
[----:B------:R-:W-:Y:S02]  /*a2f0*/  DFMA R80, R76, R80, 1 ;  /* 0x3ff000004c50742b */ /* 0x000fe40000000050 */
[----:B------:R-:W-:-:S06]  /*a300*/  DFMA R82, R82, R82, R82 ;  /* 0x000000525252722b */ /* 0x000fcc0000000052 */
[----:B------:R-:W-:Y:S02]  /*a310*/  DFMA R80, R76, R80, 1 ;  /* 0x3ff000004c50742b */ /* 0x000fe40000000050 */
[----:B------:R-:W-:-:S08]  /*a320*/  DFMA R78, R78, R82, R78 ;  /* 0x000000524e4e722b */ /* 0x000fd0000000004e */
[----:B------:R-:W-:Y:S01]  /*a330*/  LEA R83, R24, R81, 0x14 ;  /* 0x0000005118537211 */ /* 0x000fe200078ea0ff */
        /* <DEDUP_REMOVED lines=16> */
.L_x_886:
        /* <DEDUP_REMOVED lines=17> */
.L_x_888:
[----:B------:R-:W-:Y:S05]  /*a550*/  BSYNC.RECONVERGENT B2 ;  /* 0x0000000000027941 */ /* 0x000fea0003800200 */
.L_x_887:
[----:B------:R-:W-:Y:S01]  /*a560*/  VIADD R32, R32, 0x1 ;  /* 0x0000000120207836 */ /* 0x000fe20000000000 */
[----:B------:R-:W-:-:S04]  /*a570*/  DADD R104, R84, R104 ;  /* 0x0000000054687229 */ /* 0x000fc80000000068 */
[----:B------:R-:W-:-:S13]  /*a580*/  ISETP.NE.AND P0, PT, R32, R26, PT ;  /* 0x0000001a2000720c */ /* 0x000fda0003f05270 */
[----:B------:R-:W-:Y:S05]  /*a590*/  @!P0 BRA `(.L_x_889) ;  /* 0x0000003000808947 */ /* 0x000fea0003800000 */
[----:B------:R-:W-:Y:S05]  /*a5a0*/  BRA `(.L_x_890) ;  /* 0xffffffe000807947 */ /* 0x000fea000383ffff */
.L_x_854:
[----:B------:R-:W-:Y:S02]  /*a5b0*/  LOP3.LUT R26, R35, 0x7ffffffc, RZ, 0xc0, !PT ;  /* 0x7ffffffc231a7812 */ /* 0x000fe400078ec0ff */
[----:B------:R-:W-:Y:S02]  /*a5c0*/  CS2R R100, SRZ ;  /* 0x0000000000647805 */ /* 0x000fe4000001ff00 */
[----:B------:R-:W-:Y:S02]  /*a5d0*/  VIMNMX.U32 R29, PT, PT, R30, 0x1, !PT ;  /* 0x000000011e1d7848 */ /* 0x000fe40007fe0000 */
[----:B------:R-:W-:-:S07]  /*a5e0*/  MOV R32, RZ ;  /* 0x000000ff00207202 */ /* 0x000fce0000000f00 */
.L_x_922:
[----:B------:R-:W-:Y:S01]  /*a5f0*/  IMAD R104, R32, -0x2, R35 ;  /* 0xfffffffe20687824 */ /* 0x000fe200078e0223 */
[----:B------:R-:W-:Y:S01]  /*a600*/  ISETP.GE.U32.AND P1, PT, R34, 0x3, PT ;  /* 0x000000032200780c */ /* 0x000fe20003f26070 */
[----:B------:R-:W-:Y:S02]  /*a610*/  IMAD.IADD R28, R35, 0x1, -R32 ;  /* 0x00000001231c7824 */ /* 0x000fe400078e0a20 */
[----:B------:R-:W-:Y:S02]  /*a620*/  IMAD.MOV.U32 R33, RZ, RZ, 0x1 ;  /* 0x00000001ff217424 */ /* 0x000fe400078e00ff */
[----:B------:R-:W1:Y:S01]  /*a630*/  I2F.F64 R104, R104 ;  /* 0x0000006800687312 */ /* 0x000e620000201c00 */
[----:B------:R-:W-:Y:S02]  /*a640*/  IMAD.MOV.U32 R106, RZ, RZ, 0x0 ;  /* 0x00000000ff6a7424 */ /* 0x000fe400078e00ff */
[----:B------:R-:W-:Y:S01]  /*a650*/  IMAD.MOV.U32 R107, RZ, RZ, 0x3ff00000 ;  /* 0x3ff00000ff6b7424 */ /* 0x000fe200078e00ff */
[----:B-1----:R-:W-:-:S04]  /*a660*/  DMUL R102, R104, 5 ;  /* 0x4014000068667828 */ /* 0x002fc80000000000 */
[----:B------:R-:W-:Y:S07]  /*a670*/  @!P1 BRA `(.L_x_891) ;  /* 0x0000000c00749947 */ /* 0x000fee0003800000 */
[----:B------:R-:W-:Y:S01]  /*a680*/  MOV R33, 0x1 ;  /* 0x0000000100217802 */ /* 0x000fe20000000f00 */
[----:B------:R-:W-:Y:S02]  /*a690*/  IMAD.MOV.U32 R106, RZ, RZ, 0x0 ;  /* 0x00000000ff6a7424 */ /* 0x000fe400078e00ff */
[----:B------:R-:W-:-:S07]  /*a6a0*/  IMAD.MOV.U32 R107, RZ, RZ, 0x3ff00000 ;  /* 0x3ff00000ff6b7424 */ /* 0x000fce00078e00ff */
.L_x_908:
        /* <DEDUP_REMOVED lines=25> */
.L_x_893:
[----:B------:R-:W-:Y:S05]  /*a840*/  BSYNC.RECONVERGENT B2 ;  /* 0x0000000000027941 */ /* 0x000fea0003800200 */
.L_x_892:
        /* <DEDUP_REMOVED lines=24> */
.L_x_895:
[----:B------:R-:W-:Y:S05]  /*a9d0*/  BSYNC.RECONVERGENT B2 ;  /* 0x0000000000027941 */ /* 0x000fea0003800200 */
.L_x_894:
[----:B------:R-:W-:Y:S01]  /*a9e0*/  VIADD R108, R33, 0x1 ;  /* 0x00000001216c7836 */ /* 0x000fe20000000000 */
[----:B------:R-:W-:Y:S01]  /*a9f0*/  FSEL R106, R106, R84, P0 ;  /* 0x000000546a6a7208 */ /* 0x000fe20000000000 */
[----:B------:R-:W-:Y:S01]  /*aa00*/  IMAD.MOV.U32 R24, RZ, RZ, 0x1 ;  /* 0x00000001ff187424 */ /* 0x000fe200078e00ff */
[----:B------:R-:W-:Y:S01]  /*aa10*/  FSEL R107, R107, R85, P0 ;  /* 0x000000556b6b7208 */ /* 0x000fe20000000000 */
[----:B------:R-:W-:Y:S01]  /*aa20*/  BSSY.RECONVERGENT B2, `(.L_x_896) ;  /* 0x0000018000027945 */ /* 0x000fe20003800200 */
[----:B------:R-:W-:Y:S01]  /*aa30*/  ISETP.GE.U32.AND P0, PT, R33, R32, PT ;  /* 0x000000202100720c */ /* 0x000fe20003f06070 */
[----:B------:R-:W1:Y:S08]  /*aa40*/  I2F.F64.U32 R108, R108 ;  /* 0x0000006c006c7312 */ /* 0x000e700000201800 */
        /* <DEDUP_REMOVED lines=21> */
.L_x_897:
[----:B------:R-:W-:Y:S05]  /*aba0*/  BSYNC.RECONVERGENT B2 ;  /* 0x0000000000027941 */ /* 0x000fea0003800200 */
.L_x_896:
        /* <DEDUP_REMOVED lines=24> */
.L_x_899:
[----:B------:R-:W-:Y:S05]  /*ad30*/  BSYNC.RECONVERGENT B2 ;  /* 0x0000000000027941 */ /* 0x000fea0003800200 */
.L_x_898:
        /* <DEDUP_REMOVED lines=28> */
.L_x_901:
[----:B------:R-:W-:Y:S05]  /*af00*/  BSYNC.RECONVERGENT B2 ;  /* 0x0000000000027941 */ /* 0x000fea0003800200 */
.L_x_900:
        /* <DEDUP_REMOVED lines=24> */
.L_x_903:
[----:B------:R-:W-:Y:S05]  /*b090*/  BSYNC.RECONVERGENT B2 ;  /* 0x0000000000027941 */ /* 0x000fea0003800200 */
.L_x_902:
[----:B------:R-:W-:Y:S01]  /*b0a0*/  IADD3 R27, PT, PT, R33, 0x3, RZ ;  /* 0x00000003211b7810 */ /* 0x000fe20007ffe0ff */
[----:B------:R-:W-:Y:S01]  /*b0b0*/  IMAD.MOV.U32 R76, RZ, RZ, 0x1 ;  /* 0x00000001ff4c7424 */ /* 0x000fe200078e00ff */
[----:B------:R-:W-:Y:S01]  /*b0c0*/  FSEL R106, R106, R84, P0 ;  /* 0x000000546a6a7208 */ /* 0x000fe20000000000 */
[----:B------:R-:W-:Y:S01]  /*b0d0*/  BSSY.RECONVERGENT B2, `(.L_x_904) ;  /* 0x0000019000027945 */ /* 0x000fe20003800200 */
[----:B------:R-:W1:Y:S01]  /*b0e0*/  I2F.F64.U32 R108, R27 ;  /* 0x0000001b006c7312 */ /* 0x000e620000201800 */
[----:B------:R-:W-:Y:S02]  /*b0f0*/  FSEL R107, R107, R85, P0 ;  /* 0x000000556b6b7208 */ /* 0x000fe40000000000 */
        /* <DEDUP_REMOVED lines=22> */
.L_x_905:
[----:B------:R-:W-:Y:S05]  /*b260*/  BSYNC.RECONVERGENT B2 ;  /* 0x0000000000027941 */ /* 0x000fea0003800200 */
.L_x_904:
        /* <DEDUP_REMOVED lines=24> */
.L_x_907:
[----:B------:R-:W-:Y:S05]  /*b3f0*/  BSYNC.RECONVERGENT B2 ;  /* 0x0000000000027941 */ /* 0x000fea0003800200 */
.L_x_906:
[----:B------:R-:W-:Y:S01]  /*b400*/  ISETP.NE.AND P2, PT, R27, R26, PT ;  /* 0x0000001a1b00720c */ /* 0x000fe20003f45270 */
[----:B------:R-:W-:Y:S01]  /*b410*/  VIADD R33, R33, 0x4 ;  /* 0x0000000421217836 */ /* 0x000fe20000000000 */
[----:B------:R-:W-:Y:S02]  /*b420*/  FSEL R106, R106, R84, P0 ;  /* 0x000000546a6a7208 */ /* 0x000fe40000000000 */
[----:B------:R-:W-:-:S09]  /*b430*/  FSEL R107, R107, R85, P0 ;  /* 0x000000556b6b7208 */ /* 0x000fd20000000000 */
[----:B------:R-:W-:Y:S05]  /*b440*/  @P2 BRA `(.L_x_908) ;  /* 0xfffffff000982947 */ /* 0x000fea000383ffff */
.L_x_891:
[----:B------:R-:W-:-:S13]  /*b450*/  LOP3.LUT P4, RZ, R35, 0x2, RZ, 0xc0, !PT ;  /* 0x0000000223ff7812 */ /* 0x000fda000788c0ff */
[----:B------:R-:W-:Y:S05]  /*b460*/  @!P4 BRA `(.L_x_909) ;  /* 0x0000000400acc947 */ /* 0x000fea0003800000 */
        /* <DEDUP_REMOVED lines=25> */
.L_x_911:
[----:B------:R-:W-:Y:S05]  /*b600*/  BSYNC.RECONVERGENT B2 ;  /* 0x0000000000027941 */ /* 0x000fea0003800200 */
.L_x_910:
        /* <DEDUP_REMOVED lines=24> */
.L_x_913:
[----:B------:R-:W-:Y:S05]  /*b790*/  BSYNC.RECONVERGENT B2 ;  /* 0x0000000000027941 */ /* 0x000fea0003800200 */
.L_x_912:
        /* <DEDUP_REMOVED lines=28> */
.L_x_915:
[----:B------:R-:W-:Y:S05]  /*b960*/  BSYNC.RECONVERGENT B2 ;  /* 0x0000000000027941 */ /* 0x000fea0003800200 */
.L_x_914:
        /* <DEDUP_REMOVED lines=24> */
.L_x_917:
[----:B------:R-:W-:Y:S05]  /*baf0*/  BSYNC.RECONVERGENT B2 ;  /* 0x0000000000027941 */ /* 0x000fea0003800200 */
.L_x_916:
[----:B------:R-:W-:Y:S02]  /*bb00*/  FSEL R106, R84, R106, !P0 ;  /* 0x0000006a546a7208 */ /* 0x000fe40004000000 */
[----:B------:R-:W-:-:S07]  /*bb10*/  FSEL R107, R85, R107, !P0 ;  /* 0x0000006b556b7208 */ /* 0x000fce0004000000 */
.L_x_909:
[----:B------:R-:W-:Y:S01]  /*bb20*/  IMAD.MOV.U32 R24, RZ, RZ, 0x652b82fe ;  /* 0x652b82feff187424 */ /* 0x000fe200078e00ff */
[----:B------:R-:W-:Y:S01]  /*bb30*/  MOV R76, 0x652b82fe ;  /* 0x652b82fe004c7802 */ /* 0x000fe20000000f00 */
[----:B------:R-:W-:Y:S01]  /*bb40*/  IMAD.MOV.U32 R25, RZ, RZ, 0x3ff71547 ;  /* 0x3ff71547ff197424 */ /* 0x000fe200078e00ff */
[----:B------:R-:W-:Y:S01]  /*bb50*/  UMOV UR4, 0xfefa39ef ;  /* 0xfefa39ef00047882 */ /* 0x000fe20000000000 */
[----:B------:R-:W-:Y:S01]  /*bb60*/  IMAD.MOV.U32 R77, RZ, RZ, 0x3ff71547 ;  /* 0x3ff71547ff4d7424 */ /* 0x000fe200078e00ff */
[----:B------:R-:W-:Y:S01]  /*bb70*/  UMOV UR5, 0x3fe62e42 ;  /* 0x3fe62e4200057882 */ /* 0x000fe20000000000 */
[----:B------:R-:W1:Y:S01]  /*bb80*/  MUFU.RCP64H R85, R105 ;  /* 0x0000006900557308 */ /* 0x000e620000001800 */
[----:B------:R-:W-:Y:S01]  /*bb90*/  IMAD.MOV.U32 R84, RZ, RZ, 0x1 ;  /* 0x00000001ff547424 */ /* 0x000fe200078e00ff */
[C---:B------:R-:W-:Y:S01]  /*bba0*/  DFMA R24, R102.reuse, R24, 6.75539944105574400000e+15 ;  /* 0x433800006618742b */ /* 0x040fe20000000018 */
[----:B------:R-:W-:Y:S01]  /*bbb0*/  FSETP.GEU.AND P0, PT, |R103|, 4.1917929649353027344, PT ;  /* 0x4086232b6700780b */ /* 0x000fe20003f0e200 */
[----:B------:R-:W-:-:S06]  /*bbc0*/  DFMA R76, R102, -R76, 6.75539944105574400000e+15 ;  /* 0x43380000664c742b */ /* 0x000fcc000000084c */
[----:B------:R-:W-:Y:S02]  /*bbd0*/  DADD R90, R24, -6.75539944105574400000e+15 ;  /* 0xc3380000185a7429 */ /* 0x000fe40000000000 */
[----:B------:R-:W-:Y:S02]  /*bbe0*/  DADD R82, R76, -6.75539944105574400000e+15 ;  /* 0xc33800004c527429 */ /* 0x000fe40000000000 */
[----:B-1----:R-:W-:-:S04]  /*bbf0*/  DFMA R86, -R104, R84, 1 ;  /* 0x3ff000006856742b */ /* 0x002fc80000000154 */
[--C-:B------:R-:W-:Y:S02]  /*bc00*/  DFMA R80, R90, -UR4, R102.reuse ;  /* 0x800000045a507c2b */ /* 0x100fe40008000066 */
[----:B------:R-:W-:Y:S01]  /*bc10*/  DFMA R78, R82, -UR4, -R102 ;  /* 0x80000004524e7c2b */ /* 0x000fe20008000866 */
[----:B------:R-:W-:Y:S01]  /*bc20*/  UMOV UR4, 0x3b39803f ;  /* 0x3b39803f00047882 */ /* 0x000fe20000000000 */
[----:B------:R-:W-:Y:S01]  /*bc30*/  UMOV UR5, 0x3c7abc9e ;  /* 0x3c7abc9e00057882 */ /* 0x000fe20000000000 */
[----:B------:R-:W-:-:S03]  /*bc40*/  DFMA R86, R86, R86, R86 ;  /* 0x000000565656722b */ /* 0x000fc60000000056 */
[----:B------:R-:W-:Y:S02]  /*bc50*/  DFMA R90, R90, -UR4, R80 ;  /* 0x800000045a5a7c2b */ /* 0x000fe40008000050 */
[----:B------:R-:W-:Y:S01]  /*bc60*/  DFMA R82, R82, -UR4, R78 ;  /* 0x8000000452527c2b */ /* 0x000fe2000800004e */
[----:B------:R-:W-:Y:S01]  /*bc70*/  IMAD.MOV.U32 R80, RZ, RZ, -0x35dec16 ;  /* 0xfca213eaff507424 */ /* 0x000fe200078e00ff */
[----:B------:R-:W-:Y:S01]  /*bc80*/  UMOV UR4, 0x69ce2bdf ;  /* 0x69ce2bdf00047882 */ /* 0x000fe20000000000 */
[----:B------:R-:W-:Y:S01]  /*bc90*/  IMAD.MOV.U32 R81, RZ, RZ, 0x3e928af3 ;  /* 0x3e928af3ff517424 */ /* 0x000fe200078e00ff */
[----:B------:R-:W-:Y:S01]  /*bca0*/  UMOV UR5, 0x3e5ade15 ;  /* 0x3e5ade1500057882 */ /* 0x000fe20000000000 */
[----:B------:R-:W-:-:S04]  /*bcb0*/  DFMA R86, R84, R86, R84 ;  /* 0x000000565456722b */ /* 0x000fc80000000054 */
        /* <DEDUP_REMOVED lines=24> */
[----:B------:R-:W-:-:S03]  /*be40*/  DADD R80, -RZ, -R102 ;  /* 0x00000000ff507229 */ /* 0x000fc60000000966 */
[----:B------:R-:W-:Y:S02]  /*be50*/  DFMA R88, R90, R88, UR4 ;  /* 0x000000045a587e2b */ /* 0x000fe40008000058 */
[----:B------:R-:W-:Y:S01]  /*be60*/  DFMA R78, R82, R78, UR4 ;  /* 0x00000004524e7e2b */ /* 0x000fe2000800004e */
[----:B------:R-:W-:Y:S01]  /*be70*/  UMOV UR4, 0x55555511 ;  /* 0x5555551100047882 */ /* 0x000fe20000000000 */
[----:B------:R-:W-:-:S03]  /*be80*/  UMOV UR5, 0x3fc55555 ;  /* 0x3fc5555500057882 */ /* 0x000fc60000000000 */
[----:B------:R-:W-:Y:S01]  /*be90*/  MOV R28, R81 ;  /* 0x00000051001c7202 */ /* 0x000fe20000000f00 */
[----:B------:R-:W-:Y:S02]  /*bea0*/  DFMA R88, R90, R88, UR4 ;  /* 0x000000045a587e2b */ /* 0x000fe40008000058 */
[----:B------:R-:W-:Y:S01]  /*beb0*/  DFMA R78, R82, R78, UR4 ;  /* 0x00000004524e7e2b */ /* 0x000fe2000800004e */
[----:B------:R-:W-:Y:S01]  /*bec0*/  UMOV UR4, 0xb ;  /* 0x0000000b00047882 */ /* 0x000fe20000000000 */
[----:B------:R-:W-:Y:S01]  /*bed0*/  UMOV UR5, 0x3fe00000 ;  /* 0x3fe0000000057882 */ /* 0x000fe20000000000 */
[----:B------:R-:W-:Y:S01]  /*bee0*/  DFMA R80, -R104, R86, 1 ;  /* 0x3ff000006850742b */ /* 0x000fe20000000156 */
[----:B------:R-:W-:Y:S02]  /*bef0*/  FSETP.GEU.AND P3, PT, |R28|, 4.1917929649353027344, PT ;  /* 0x4086232b1c00780b */ /* 0x000fe40003f6e200 */
[----:B------:R-:W-:Y:S02]  /*bf00*/  DFMA R88, R90, R88, UR4 ;  /* 0x000000045a587e2b */ /* 0x000fe40008000058 */
[----:B------:R-:W-:-:S06]  /*bf10*/  DFMA R78, R82, R78, UR4 ;  /* 0x00000004524e7e2b */ /* 0x000fcc000800004e */
[----:B------:R-:W-:Y:S02]  /*bf20*/  DFMA R88, R90, R88, 1 ;  /* 0x3ff000005a58742b */ /* 0x000fe40000000058 */
[----:B------:R-:W-:-:S06]  /*bf30*/  DFMA R78, R82, R78, 1 ;  /* 0x3ff00000524e742b */ /* 0x000fcc000000004e */
[----:B------:R-:W-:Y:S02]  /*bf40*/  DFMA R88, R90, R88, 1 ;  /* 0x3ff000005a58742b */ /* 0x000fe40000000058 */
[----:B------:R-:W-:-:S08]  /*bf50*/  DFMA R78, R82, R78, 1 ;  /* 0x3ff00000524e742b */ /* 0x000fd0000000004e */
        /* <DEDUP_REMOVED lines=17> */
.L_x_918:
        /* <DEDUP_REMOVED lines=11> */
[----:B------:R-:W-:Y:S01]  /*c120*/  LEA R79, R23, R79, 0x14 ;  /* 0x0000004f174f7211 */ /* 0x000fe200078ea0ff */
[----:B------:R-:W-:-:S05]  /*c130*/  IMAD.IADD R24, R76, 0x1, -R23 ;  /* 0x000000014c187824 */ /* 0x000fca00078e0a17 */
[----:B------:R-:W-:Y:S01]  /*c140*/  LEA R25, R24, 0x3ff00000, 0x14 ;  /* 0x3ff0000018197811 */ /* 0x000fe200078ea0ff */
[----:B------:R-:W-:-:S06]  /*c150*/  IMAD.MOV.U32 R24, RZ, RZ, RZ ;  /* 0x000000ffff187224 */ /* 0x000fcc00078e00ff */
[----:B------:R-:W-:-:S11]  /*c160*/  DMUL R24, R78, R24 ;  /* 0x000000184e187228 */ /* 0x000fd60000000000 */
.L_x_919:
        /* <DEDUP_REMOVED lines=14> */
[----:B0----5:R-:W-:Y:S05]  /*c250*/  CALL.REL.NOINC `($__internal_4_$__cuda_sm20_div_rn_f64_full) ;  /* 0x00000804005c7944 */ /* 0x021fea0003c00000 */
.L_x_921:
[----:B------:R-:W-:Y:S05]  /*c260*/  BSYNC.RECONVERGENT B2 ;  /* 0x0000000000027941 */ /* 0x000fea0003800200 */
.L_x_920:
[----:B------:R-:W-:Y:S01]  /*c270*/  VIADD R32, R32, 0x1 ;  /* 0x0000000120207836 */ /* 0x000fe20000000000 */
[----:B------:R-:W-:-:S04]  /*c280*/  DADD R100, R84, R100 ;  /* 0x0000000054647229 */ /* 0x000fc80000000064 */
[----:B------:R-:W-:-:S13]  /*c290*/  ISETP.NE.AND P0, PT, R32, R29, PT ;  /* 0x0000001d2000720c */ /* 0x000fda0003f05270 */
[----:B------:R-:W-:Y:S05]  /*c2a0*/  @P0 BRA `(.L_x_922) ;  /* 0xffffffe000d00947 */ /* 0x000fea000383ffff */
[----:B------:R-:W-:Y:S01]  /*c2b0*/  IADD3 R28, PT, PT, -R30, R35, RZ ;  /* 0x000000231e1c7210 */ /* 0x000fe20007ffe1ff */
[----:B------:R-:W-:Y:S02]  /*c2c0*/  IMAD.MOV.U32 R29, RZ, RZ, 0x1 ;  /* 0x00000001ff1d7424 */ /* 0x000fe400078e00ff */
[----:B------:R-:W-:Y:S02]  /*c2d0*/  IMAD.MOV.U32 R104, RZ, RZ, 0x0 ;  /* 0x00000000ff687424 */ /* 0x000fe400078e00ff */
[----:B------:R-:W-:Y:S01]  /*c2e0*/  IMAD.MOV.U32 R105, RZ, RZ, 0x3ff00000 ;  /* 0x3ff00000ff697424 */ /* 0x000fe200078e00ff */
[----:B------:R-:W-:Y:S06]  /*c2f0*/  @!P1 BRA `(.L_x_923) ;  /* 0x0000000c00749947 */ /* 0x000fec0003800000 */
[----:B------:R-:W-:Y:S01]  /*c300*/  IMAD.MOV.U32 R29, RZ, RZ, 0x1 ;  /* 0x00000001ff1d7424 */ /* 0x000fe200078e00ff */
[----:B------:R-:W-:Y:S01]  /*c310*/  MOV R104, 0x0 ;  /* 0x0000000000687802 */ /* 0x000fe20000000f00 */
[----:B------:R-:W-:-:S07]  /*c320*/  IMAD.MOV.U32 R105, RZ, RZ, 0x3ff00000 ;  /* 0x3ff00000ff697424 */ /* 0x000fce00078e00ff */
.L_x_940:
        /* <DEDUP_REMOVED lines=25> */
.L_x_925:
[----:B------:R-:W-:Y:S05]  /*c4c0*/  BSYNC.RECONVERGENT B2 ;  /* 0x0000000000027941 */ /* 0x000fea0003800200 */
.L_x_924:
        /* <DEDUP_REMOVED lines=24> */
.L_x_927:
[----:B------:R-:W-:Y:S05]  /*c650*/  BSYNC.RECONVERGENT B2 ;  /* 0x0000000000027941 */ /* 0x000fea0003800200 */
.L_x_926:
[----:B------:R-:W-:Y:S01]  /*c660*/  VIADD R102, R29, 0x1 ;  /* 0x000000011d667836 */ /* 0x000fe20000000000 */
[----:B------:R-:W-:Y:S01]  /*c670*/  FSEL R32, R32, R84, P0 ;  /* 0x0000005420207208 */ /* 0x000fe20000000000 */
[----:B------:R-:W-:Y:S01]  /*c680*/  IMAD.MOV.U32 R24, RZ, RZ, 0x1 ;  /* 0x00000001ff187424 */ /* 0x000fe200078e00ff */
[----:B------:R-:W-:Y:S01]  /*c690*/  FSEL R33, R33, R85, P0 ;  /* 0x0000005521217208 */ /* 0x000fe20000000000 */
[----:B------:R-:W-:Y:S01]  /*c6a0*/  BSSY.RECONVERGENT B2, `(.L_x_928) ;  /* 0x0000018000027945 */ /* 0x000fe20003800200 */
[----:B------:R-:W-:Y:S01]  /*c6b0*/  ISETP.GE.U32.AND P0, PT, R29, R30, PT ;  /* 0x0000001e1d00720c */ /* 0x000fe20003f06070 */
        /* <DEDUP_REMOVED lines=22> */
.L_x_929:
[----:B------:R-:W-:Y:S05]  /*c820*/  BSYNC.RECONVERGENT B2 ;  /* 0x0000000000027941 */ /* 0x000fea0003800200 */
.L_x_928:
        /* <DEDUP_REMOVED lines=24> */
.L_x_931:
[----:B------:R-:W-:Y:S05]  /*c9b0*/  BSYNC.RECONVERGENT B2 ;  /* 0x0000000000027941 */ /* 0x000fea0003800200 */
.L_x_930:
[----:B------:R-:W-:Y:S01]  /*c9c0*/  VIADD R27, R29, 0x2 ;  /* 0x000000021d1b7836 */ /* 0x000fe20000000000 */
[----:B------:R-:W-:Y:S01]  /*c9d0*/  FSEL R32, R84, R32, !P0 ;  /* 0x0000002054207208 */ /* 0x000fe20004000000 */
[----:B------:R-:W-:Y:S01]  /*c9e0*/  IMAD.MOV.U32 R24, RZ, RZ, 0x1 ;  /* 0x00000001ff187424 */ /* 0x000fe200078e00ff */
[----:B------:R-:W-:Y:S01]  /*c9f0*/  FSEL R33, R85, R33, !P0 ;  /* 0x0000002155217208 */ /* 0x000fe20004000000 */
[----:B------:R-:W1:Y:S01]  /*ca00*/  I2F.F64.U32 R102, R27 ;  /* 0x0000001b00667312 */ /* 0x000e620000201800 */
[----:B------:R-:W-:Y:S01]  /*ca10*/  BSSY.RECONVERGENT B2, `(.L_x_932) ;  /* 0x0000017000027945 */ /* 0x000fe20003800200 */
[----:B------:R-:W-:-:S06]  /*ca20*/  ISETP.GT.U32.AND P0, PT, R27, R30, PT ;  /* 0x0000001e1b00720c */ /* 0x000fcc0003f04070 */
        /* <DEDUP_REMOVED lines=21> */
.L_x_933:
[----:B------:R-:W-:Y:S05]  /*cb80*/  BSYNC.RECONVERGENT B2 ;  /* 0x0000000000027941 */ /* 0x000fea0003800200 */
.L_x_932:
        /* <DEDUP_REMOVED lines=24> */
.L_x_935:
[----:B------:R-:W-:Y:S05]  /*cd10*/  BSYNC.RECONVERGENT B2 ;  /* 0x0000000000027941 */ /* 0x000fea0003800200 */
.L_x_934:
[----:B------:R-:W-:Y:S01]  /*cd20*/  VIADD R27, R29, 0x3 ;  /* 0x000000031d1b7836 */ /* 0x000fe20000000000 */
[----:B------:R-:W-:Y:S01]  /*cd30*/  MOV R24, 0x1 ;  /* 0x0000000100187802 */ /* 0x000fe20000000f00 */
[----:B------:R-:W-:Y:S01]  /*cd40*/  BSSY.RECONVERGENT B2, `(.L_x_936) ;  /* 0x000001a000027945 */ /* 0x000fe20003800200 */
[----:B------:R-:W-:Y:S01]  /*cd50*/  FSEL R32, R32, R84, P0 ;  /* 0x0000005420207208 */ /* 0x000fe20000000000 */
[----:B------:R-:W1:Y:S01]  /*cd60*/  I2F.F64.U32 R102, R27 ;  /* 0x0000001b00667312 */ /* 0x000e620000201800 */
[----:B------:R-:W-:Y:S02]  /*cd70*/  FSEL R33, R33, R85, P0 ;  /* 0x0000005521217208 */ /* 0x000fe40000000000 */
        /* <DEDUP_REMOVED lines=22> */
.L_x_937:
[----:B------:R-:W-:Y:S05]  /*cee0*/  BSYNC.RECONVERGENT B2 ;  /* 0x0000000000027941 */ /* 0x000fea0003800200 */
.L_x_936:
        /* <DEDUP_REMOVED lines=24> */
.L_x_939:
[----:B------:R-:W-:Y:S05]  /*d070*/  BSYNC.RECONVERGENT B2 ;  /* 0x0000000000027941 */ /* 0x000fea0003800200 */
.L_x_938:
[----:B------:R-:W-:Y:S02]  /*d080*/  ISETP.NE.AND P1, PT, R27, R26, PT ;  /* 0x0000001a1b00720c */ /* 0x000fe40003f25270 */
[----:B------:R-:W-:Y:S02]  /*d090*/  FSEL R104, R32, R84, P0 ;  /* 0x0000005420687208 */ /* 0x000fe40000000000 */
[----:B------:R-:W-:Y:S02]  /*d0a0*/  FSEL R105, R33, R85, P0 ;  /* 0x0000005521697208 */ /* 0x000fe40000000000 */
[----:B------:R-:W-:-:S07]  /*d0b0*/  IADD3 R29, PT, PT, R29, 0x4, RZ ;  /* 0x000000041d1d7810 */ /* 0x000fce0007ffe0ff */
[----:B------:R-:W-:Y:S05]  /*d0c0*/  @P1 BRA `(.L_x_940) ;  /* 0xfffffff000981947 */ /* 0x000fea000383ffff */
.L_x_923:
        /* <DEDUP_REMOVED lines=26> */
.L_x_943:
[----:B------:R-:W-:Y:S05]  /*d270*/  BSYNC.RECONVERGENT B2 ;  /* 0x0000000000027941 */ /* 0x000fea0003800200 */
.L_x_942:
        /* <DEDUP_REMOVED lines=24> */
.L_x_945:
[----:B------:R-:W-:Y:S05]  /*d400*/  BSYNC.RECONVERGENT B2 ;  /* 0x0000000000027941 */ /* 0x000fea0003800200 */
.L_x_944:
        /* <DEDUP_REMOVED lines=28> */
.L_x_947:
[----:B------:R-:W-:Y:S05]  /*d5d0*/  BSYNC.RECONVERGENT B2 ;  /* 0x0000000000027941 */ /* 0x000fea0003800200 */
.L_x_946:
        /* <DEDUP_REMOVED lines=24> */
.L_x_949:
[----:B------:R-:W-:Y:S05]  /*d760*/  BSYNC.RECONVERGENT B2 ;  /* 0x0000000000027941 */ /* 0x000fea0003800200 */
.L_x_948:
[----:B------:R-:W-:Y:S02]  /*d770*/  FSEL R104, R84, R26, !P0 ;  /* 0x0000001a54687208 */ /* 0x000fe40004000000 */
[----:B------:R-:W-:-:S07]  /*d780*/  FSEL R105, R85, R27, !P0 ;  /* 0x0000001b55697208 */ /* 0x000fce0004000000 */
.L_x_941:
[----:B------:R-:W-:-:S11]  /*d790*/  DFMA R104, R104, 5, R100 ;  /* 0x401400006868782b */ /* 0x000fd60000000064 */
.L_x_889:
        /* <DEDUP_REMOVED lines=21> */
.L_x_951:
[----:B------:R-:W-:Y:S05]  /*d8f0*/  BSYNC.RECONVERGENT B2 ;  /* 0x0000000000027941 */ /* 0x000fea0003800200 */
.L_x_950:
[----:B------:R-:W-:Y:S01]  /*d900*/  VIADD R26, R35, 0x2 ;  /* 0x00000002231a7836 */ /* 0x000fe20000000000 */
[----:B------:R-:W-:-:S04]  /*d910*/  DMUL R84, R84, R96 ;  /* 0x0000006054547228 */ /* 0x000fc80000000000 */
[----:B------:R-:W-:-:S04]  /*d920*/  ISETP.NE.AND P0, PT, R26, 0xc, PT ;  /* 0x0000000c1a00780c */ /* 0x000fc80003f05270 */
[----:B------:R-:W-:-:S09]  /*d930*/  DFMA R38, R84, R104, R38 ;  /* 0x000000685426722b */ /* 0x000fd20000000026 */
[----:B------:R-:W-:Y:S05]  /*d940*/  @!P0 BRA `(.L_x_845) ;  /* 0x0000002000108947 */ /* 0x000fea0003800000 */
[----:B------:R-:W-:Y:S01]  /*d950*/  DADD R96, -RZ, -R96 ;  /* 0x00000000ff607229 */ /* 0x000fe20000000960 */
[----:B------:R-:W-:Y:S02]  /*d960*/  VIADD R35, R35, 0x1 ;  /* 0x0000000123237836 */ /* 0x000fe40000000000 */
[----:B------:R-:W-:Y:S01]  /*d970*/  IMAD.MOV.U32 R34, RZ, RZ, R31 ;  /* 0x000000ffff227224 */ /* 0x000fe200078e001f */
[----:B------:R-:W-:Y:S07]  /*d980*/  BRA `(.L_x_952) ;  /* 0xffffffac00547947 */ /* 0x000fee000383ffff */
.L_x_846:
[----:B------:R-:W-:Y:S01]  /*d990*/  ISETP.GT.AND P0, PT, R97, 0xfffff, PT ;  /* 0x000fffff6100780c */ /* 0x000fe20003f04270 */
[--C-:B------:R-:W-:Y:S01]  /*d9a0*/  IMAD.MOV.U32 R29, RZ, RZ, R97.reuse ;  /* 0x000000ffff1d7224 */ /* 0x100fe200078e0061 */
[----:B------:R-:W-:Y:S01]  /*d9b0*/  MOV R28, R96 ;  /* 0x00000060001c7202 */ /* 0x000fe20000000f00 */
[----:B------:R-:W-:Y:S01]  /*d9c0*/  IMAD.MOV.U32 R0, RZ, RZ, R97 ;  /* 0x000000ffff007224 */ /* 0x000fe200078e0061 */
[----:B------:R-:W-:Y:S01]  /*d9d0*/  UMOV UR4, 0x54442d18 ;  /* 0x54442d1800047882 */ /* 0x000fe20000000000 */
[----:B------:R-:W-:Y:S01]  /*d9e0*/  UMOV UR5, 0x3fe921fb ;  /* 0x3fe921fb00057882 */ /* 0x000fe20000000000 */
[----:B------:R-:W-:Y:S01]  /*d9f0*/  BSSY.RECONVERGENT B0, `(.L_x_953) ;  /* 0x0000053000007945 */ /* 0x000fe20003800200 */
[C---:B------:R-:W-:Y:S01]  /*da00*/  DADD R26, -R36.reuse, UR4 ;  /* 0x00000004241a7e29 */ /* 0x040fe20008000100 */
[----:B------:R-:W-:Y:S01]  /*da10*/  IMAD.MOV.U32 R32, RZ, RZ, R96 ;  /* 0x000000ffff207224 */ /* 0x000fe200078e0060 */
[----:B------:R-:W-:-:S04]  /*da20*/  DMUL R24, R36, UR4 ;  /* 0x0000000424187c28 */ /* 0x000fc80008000000 */
[----:B------:R-:W-:-:S04]  /*da30*/  @!P0 DMUL R28, R96, 1.80143985094819840000e+16 ;  /* 0x43500000601c8828 */ /* 0x000fc80000000000 */
[----:B------:R-:W-:-:S06]  /*da40*/  DFMA R26, R24, R36, R26 ;  /* 0x00000024181a722b */ /* 0x000fcc000000001a */
[----:B------:R-:W-:Y:S02]  /*da50*/  @!P0 IMAD.MOV.U32 R0, RZ, RZ, R29 ;  /* 0x000000ffff008224 */ /* 0x000fe400078e001d */
[----:B------:R-:W-:Y:S02]  /*da60*/  @!P0 IMAD.MOV.U32 R32, RZ, RZ, R28 ;  /* 0x000000ffff208224 */ /* 0x000fe400078e001c */
[----:B------:R-:W-:-:S05]  /*da70*/  VIADD R23, R0, 0xffffffff ;  /* 0xffffffff00177836 */ /* 0x000fca0000000000 */
[----:B------:R-:W-:Y:S02]  /*da80*/  ISETP.GT.U32.AND P1, PT, R23, 0x7feffffe, PT ;  /* 0x7feffffe1700780c */ /* 0x000fe40003f24070 */
[----:B------:R-:W-:Y:S01]  /*da90*/  MOV R23, 0xfffffc01 ;  /* 0xfffffc0100177802 */ /* 0x000fe20000000f00 */
[----:B------:R-:W-:-:S10]  /*daa0*/  @!P0 IMAD.MOV.U32 R23, RZ, RZ, -0x435 ;  /* 0xfffffbcbff178424 */ /* 0x000fd400078e00ff */
        /* <DEDUP_REMOVED lines=9> */
[----:B------:R-:W-:Y:S01]  /*db40*/  UMOV UR8, 0x80000000 ;  /* 0x8000000000087882 */ /* 0x000fe20000000000 */
[----:B------:R-:W-:Y:S01]  /*db50*/  ISETP.GE.U32.AND P0, PT, R33, 0x3ff6a09f, PT ;  /* 0x3ff6a09f2100780c */ /* 0x000fe20003f06070 */
[----:B------:R-:W-:Y:S01]  /*db60*/  UMOV UR9, 0x43300000 ;  /* 0x4330000000097882 */ /* 0x000fe20000000000 */
[----:B------:R-:W-:-:S11]  /*db70*/  MOV R41, 0x43300000 ;  /* 0x4330000000297802 */ /* 0x000fd60000000f00 */
[----:B------:R-:W-:Y:S02]  /*db80*/  @P0 VIADD R25, R33, 0xfff00000 ;  /* 0xfff0000021190836 */ /* 0x000fe40000000000 */
[----:B------:R-:W-:-:S03]  /*db90*/  @P0 VIADD R23, R23, 0x1 ;  /* 0x0000000117170836 */ /* 0x000fc60000000000 */
[----:B------:R-:W-:Y:S02]  /*dba0*/  @P0 MOV R33, R25 ;  /* 0x0000001900210202 */ /* 0x000fe40000000f00 */
[----:B------:R-:W-:-:S04]  /*dbb0*/  LOP3.LUT R40, R23, 0x80000000, RZ, 0x3c, !PT ;  /* 0x8000000017287812 */ /* 0x000fc800078e3cff */
[C---:B------:R-:W-:Y:S02]  /*dbc0*/  DADD R34, R32.reuse, 1 ;  /* 0x3ff0000020227429 */ /* 0x040fe40000000000 */
[----:B------:R-:W-:Y:S02]  /*dbd0*/  DADD R32, R32, -1 ;  /* 0xbff0000020207429 */ /* 0x000fe40000000000 */
[----:B------:R-:W-:Y:S01]  /*dbe0*/  DADD R40, R40, -UR8 ;  /* 0x8000000828287e29 */ /* 0x000fe20008000000 */
[----:B------:R-:W-:Y:S01]  /*dbf0*/  UMOV UR8, 0xfefa39ef ;  /* 0xfefa39ef00087882 */ /* 0x000fe20000000000 */
[----:B------:R-:W1:Y:S01]  /*dc00*/  MUFU.RCP64H R29, R35 ;  /* 0x00000023001d7308 */ /* 0x000e620000001800 */
[----:B------:R-:W-:Y:S01]  /*dc10*/  UMOV UR9, 0x3fe62e42 ;  /* 0x3fe62e4200097882 */ /* 0x000fe20000000000 */
[----:B-1----:R-:W-:-:S08]  /*dc20*/  DFMA R24, -R34, R28, 1 ;  /* 0x3ff000002218742b */ /* 0x002fd0000000011c */
        /* <DEDUP_REMOVED lines=41> */
.L_x_954:
[----:B------:R-:W-:Y:S01]  /*dec0*/  IMAD.MOV.U32 R24, RZ, RZ, 0x0 ;  /* 0x00000000ff187424 */ /* 0x000fe200078e00ff */
[----:B------:R-:W-:Y:S01]  /*ded0*/  LOP3.LUT P0, RZ, R29, 0x7fffffff, RZ, 0xc0, !PT ;  /* 0x7fffffff1dff7812 */ /* 0x000fe2000780c0ff */
[----:B------:R-:W-:-:S06]  /*dee0*/  IMAD.MOV.U32 R25, RZ, RZ, 0x7ff00000 ;  /* 0x7ff00000ff197424 */ /* 0x000fcc00078e00ff */
[----:B------:R-:W-:-:S10]  /*def0*/  DFMA R24, R28, R24, +INF ;  /* 0x7ff000001c18742b */ /* 0x000fd40000000018 */
[----:B------:R-:W-:Y:S02]  /*df00*/  FSEL R40, R24, RZ, P0 ;  /* 0x000000ff18287208 */ /* 0x000fe40000000000 */
[----:B------:R-:W-:-:S07]  /*df10*/  FSEL R41, R25, -QNAN , P0 ;  /* 0xfff0000019297808 */ /* 0x000fce0000000000 */
.L_x_955:
[----:B------:R-:W-:Y:S05]  /*df20*/  BSYNC.RECONVERGENT B0 ;  /* 0x0000000000007941 */ /* 0x000fea0003800200 */
.L_x_953:
[----:B------:R-:W1:Y:S01]  /*df30*/  MUFU.RCP64H R25, 6 ;  /* 0x4018000000197908 */ /* 0x000e620000001800 */
[----:B------:R-:W-:Y:S01]  /*df40*/  IMAD.MOV.U32 R28, RZ, RZ, 0x0 ;  /* 0x00000000ff1c7424 */ /* 0x000fe200078e00ff */
[----:B------:R-:W-:Y:S01]  /*df50*/  MOV R24, 0x1 ;  /* 0x0000000100187802 */ /* 0x000fe20000000f00 */
[----:B------:R-:W-:Y:S01]  /*df60*/  IMAD.MOV.U32 R29, RZ, RZ, 0x40180000 ;  /* 0x40180000ff1d7424 */ /* 0x000fe200078e00ff */
[C---:B------:R-:W-:Y:S01]  /*df70*/  DMUL R76, R36.reuse, R36 ;  /* 0x00000024244c7228 */ /* 0x040fe20000000000 */
[----:B------:R-:W2:Y:S01]  /*df80*/  LDC R23, c[0x0][0x3bc] ;  /* 0x0000ef00ff177b82 */ /* 0x000ea20000000800 */
[----:B------:R-:W-:Y:S06]  /*df90*/  BSSY.RECONVERGENT B2, `(.L_x_956) ;  /* 0x0000013000027945 */ /* 0x000fec0003800200 */
[----:B------:R-:W-:-:S02]  /*dfa0*/  DMUL R76, R36, R76 ;  /* 0x0000004c244c7228 */ /* 0x000fc40000000000 */
[----:B-1----:R-:W-:-:S08]  /*dfb0*/  DFMA R30, R24, -R28, 1 ;  /* 0x3ff00000181e742b */ /* 0x002fd0000000081c */
[----:B------:R-:W-:Y:S01]  /*dfc0*/  FSETP.GEU.AND P2, PT, |R77|, 6.5827683646048100446e-37, PT ;  /* 0x036000004d00780b */ /* 0x000fe20003f4e200 */
[----:B------:R-:W-:Y:S01]  /*dfd0*/  DFMA R30, R30, R30, R30 ;  /* 0x0000001e1e1e722b */ /* 0x000fe2000000001e */
[----:B--2---:R-:W-:-:S07]  /*dfe0*/  ISETP.GE.AND P0, PT, R23, 0x1, PT ;  /* 0x000000011700780c */ /* 0x004fce0003f06270 */
        /* <DEDUP_REMOVED lines=12> */
[----:B0----5:R-:W-:Y:S05]  /*e0b0*/  CALL.REL.NOINC `($__internal_4_$__cuda_sm20_div_rn_f64_full) ;  /* 0x000007e400c47944 */ /* 0x021fea0003c00000 */
.L_x_957:
[----:B------:R-:W-:Y:S05]  /*e0c0*/  BSYNC.RECONVERGENT B2 ;  /* 0x0000000000027941 */ /* 0x000fea0003800200 */
.L_x_956:
[----:B------:R-:W-:Y:S01]  /*e0d0*/  UMOV UR4, 0xc97ca310 ;  /* 0xc97ca31000047882 */ /* 0x000fe20000000000 */
[----:B------:R-:W-:Y:S02]  /*e0e0*/  UMOV UR5, 0x3fcacc13 ;  /* 0x3fcacc1300057882 */ /* 0x000fe40000000000 */
[----:B------:R-:W-:-:S08]  /*e0f0*/  DMUL R24, R36, -UR4 ;  /* 0x8000000424187c28 */ /* 0x000fd00008000000 */
[----:B------:R-:W-:-:S08]  /*e100*/  DMUL R24, R24, R36 ;  /* 0x0000002418187228 */ /* 0x000fd00000000000 */
[----:B------:R-:W-:-:S08]  /*e110*/  DFMA R24, R24, R36, R26 ;  /* 0x000000241818722b */ /* 0x000fd0000000001a */
[----:B------:R-:W-:Y:S01]  /*e120*/  DFMA R38, R84, R40, R24 ;  /* 0x000000285426722b */ /* 0x000fe20000000018 */
[----:B------:R-:W-:Y:S10]  /*e130*/  @!P0 BRA `(.L_x_845) ;  /* 0x0000001800148947 */ /* 0x000ff40003800000 */
[----:B------:R-:W-:Y:S01]  /*e140*/  ISETP.NE.AND P0, PT, R13, RZ, PT ;  /* 0x000000ff0d00720c */ /* 0x000fe20003f05270 */
[----:B------:R-:W-:Y:S01]  /*e150*/  DMUL R40, R40, 8 ;  /* 0x4020000028287828 */ /* 0x000fe20000000000 */
[----:B------:R-:W-:Y:S01]  /*e160*/  IMAD.MOV.U32 R31, RZ, RZ, 0x1 ;  /* 0x00000001ff1f7424 */ /* 0x000fe200078e00ff */
[----:B------:R-:W-:Y:S01]  /*e170*/  MOV R101, 0x3ff00000 ;  /* 0x3ff0000000657802 */ /* 0x000fe20000000f00 */
[----:B------:R-:W-:Y:S01]  /*e180*/  IMAD.MOV.U32 R100, RZ, RZ, 0x0 ;  /* 0x00000000ff647424 */ /* 0x000fe200078e00ff */
[----:B------:R-:W-:-:S08]  /*e190*/  CS2R R98, SRZ ;  /* 0x0000000000627805 */ /* 0x000fd0000001ff00 */
[----:B------:R-:W-:Y:S05]  /*e1a0*/  @!P0 BRA `(.L_x_958) ;  /* 0x0000000c00e88947 */ /* 0x000fea0003800000 */
[----:B------:R-:W-:Y:S01]  /*e1b0*/  IMAD.MOV.U32 R31, RZ, RZ, 0x1 ;  /* 0x00000001ff1f7424 */ /* 0x000fe200078e00ff */
[----:B------:R-:W-:Y:S01]  /*e1c0*/  CS2R R98, SRZ ;  /* 0x0000000000627805 */ /* 0x000fe2000001ff00 */
[----:B------:R-:W-:Y:S02]  /*e1d0*/  IMAD.MOV.U32 R100, RZ, RZ, 0x0 ;  /* 0x00000000ff647424 */ /* 0x000fe400078e00ff */
[----:B------:R-:W-:-:S07]  /*e1e0*/  IMAD.MOV.U32 R101, RZ, RZ, 0x3ff00000 ;  /* 0x3ff00000ff657424 */ /* 0x000fce00078e00ff */
.L_x_974:
[----:B------:R-:W1:Y:S08]  /*e1f0*/  I2F.F64.U32 R78, R31 ;  /* 0x0000001f004e7312 */ /* 0x000e700000201800 */
[----:B-1----:R-:W1:Y:S01]  /*e200*/  MUFU.RCP64H R25, R79 ;  /* 0x0000004f00197308 */ /* 0x002e620000001800 */
[----:B------:R-:W-:-:S05]  /*e210*/  VIADD R24, R79, 0x300402 ;  /* 0x003004024f187836 */ /* 0x000fca0000000000 */
[----:B------:R-:W-:Y:S01]  /*e220*/  FSETP.GEU.AND P0, PT, |R24|, 5.8789094863358348022e-39, PT ;  /* 0x004004021800780b */ /* 0x000fe20003f0e200 */
[----:B-1----:R-:W-:-:S08]  /*e230*/  DFMA R26, -R78, R24, 1 ;  /* 0x3ff000004e1a742b */ /* 0x002fd00000000118 */
[----:B------:R-:W-:-:S08]  /*e240*/  DFMA R26, R26, R26, R26 ;  /* 0x0000001a1a1a722b */ /* 0x000fd0000000001a */
[----:B------:R-:W-:Y:S01]  /*e250*/  DFMA R28, R24, R26, R24 ;  /* 0x0000001a181c722b */ /* 0x000fe20000000018 */
[----:B------:R-:W-:-:S05]  /*e260*/  SHF.L.U32 R26, R31, 0x1, RZ ;  /* 0x000000011f1a7819 */ /* 0x000fca00000006ff */
[----:B------:R-:W-:Y:S02]  /*e270*/  VIADD R30, R26, 0x1 ;  /* 0x000000011a1e7836 */ /* 0x000fe40000000000 */
[----:B------:R-:W-:-:S08]  /*e280*/  DFMA R32, -R78, R28, 1 ;  /* 0x3ff000004e20742b */ /* 0x000fd0000000011c */
[----:B------:R-:W-:Y:S01]  /*e290*/  DFMA R24, R28, R32, R28 ;  /* 0x000000201c18722b */ /* 0x000fe2000000001c */
[C---:B------:R-:W-:Y:S02]  /*e2a0*/  VIADD R29, R26.reuse, 0x3 ;  /* 0x000000031a1d7836 */ /* 0x040fe40000000000 */
[----:B------:R-:W-:Y:S01]  /*e2b0*/  VIADD R28, R26, 0x2 ;  /* 0x000000021a1c7836 */ /* 0x000fe20000000000 */
[----:B------:R-:W-:Y:S07]  /*e2c0*/  @P0 BRA `(.L_x_959) ;  /* 0x00000000001c0947 */ /* 0x000fee0003800000 */
[----:B------:R-:W-:Y:S01]  /*e2d0*/  LOP3.LUT R24, R79, 0x7fffffff, RZ, 0xc0, !PT ;  /* 0x7fffffff4f187812 */ /* 0x000fe200078ec0ff */
[----:B------:R-:W-:Y:S01]  /*e2e0*/  IMAD.MOV.U32 R32, RZ, RZ, R78 ;  /* 0x000000ffff207224 */ /* 0x000fe200078e004e */
[----:B------:R-:W-:Y:S02]  /*e2f0*/  MOV R23, R79 ;  /* 0x0000004f00177202 */ /* 0x000fe40000000f00 */
[----:B------:R-:W-:Y:S01]  /*e300*/  MOV R0, 0xe330 ;  /* 0x0000e33000007802 */ /* 0x000fe20000000f00 */
[----:B------:R-:W-:-:S07]  /*e310*/  VIADD R24, R24, 0xfff00000 ;  /* 0xfff0000018187836 */ /* 0x000fce0000000000 */
[----:B0----5:R-:W-:Y:S05]  /*e320*/  CALL.REL.NOINC `($__internal_3_$__cuda_sm20_dblrcp_rn_slowpath_v3) ;  /* 0x000007e000807944 */ /* 0x021fea0003c00000 */
[----:B------:R-:W-:-:S07]  /*e330*/  IMAD.MOV.U32 R25, RZ, RZ, R23 ;  /* 0x000000ffff197224 */ /* 0x000fce00078e0017 */
.L_x_959:
[----:B------:R-:W1:Y:S01]  /*e340*/  MUFU.RCP64H R33, R79 ;  /* 0x0000004f00217308 */ /* 0x000e620000001800 */
[----:B------:R-:W-:Y:S01]  /*e350*/  IMAD.MOV.U32 R32, RZ, RZ, 0x1 ;  /* 0x00000001ff207424 */ /* 0x000fe200078e00ff */
[----:B------:R-:W-:Y:S01]  /*e360*/  FSETP.GEU.AND P1, PT, |R97|, 6.5827683646048100446e-37, PT ;  /* 0x036000006100780b */ /* 0x000fe20003f2e200 */
[----:B------:R-:W-:Y:S01]  /*e370*/  BSSY.RECONVERGENT B2, `(.L_x_960) ;  /* 0x0000012000027945 */ /* 0x000fe20003800200 */
[----:B------:R-:W-:-:S03]  /*e380*/  DADD R98, R24, R98 ;  /* 0x0000000018627229 */ /* 0x000fc60000000062 */
        /* <DEDUP_REMOVED lines=14> */
[----:B------:R-:W-:-:S07]  /*e470*/  MOV R0, 0xe490 ;  /* 0x0000e49000007802 */ /* 0x000fce0000000f00 */
[----:B0----5:R-:W-:Y:S05]  /*e480*/  CALL.REL.NOINC `($__internal_4_$__cuda_sm20_div_rn_f64_full) ;  /* 0x000007e000d07944 */ /* 0x021fea0003c00000 */
.L_x_961:
[----:B------:R-:W-:Y:S05]  /*e490*/  BSYNC.RECONVERGENT B2 ;  /* 0x0000000000027941 */ /* 0x000fea0003800200 */
.L_x_960:
[----:B------:R-:W-:Y:S01]  /*e4a0*/  IMAD R23, R29, R28, RZ ;  /* 0x0000001c1d177224 */ /* 0x000fe200078e02ff */
[----:B------:R-:W-:Y:S01]  /*e4b0*/  DMUL R100, R84, R100 ;  /* 0x0000006454647228 */ /* 0x000fe20000000000 */
[----:B------:R-:W-:Y:S01]  /*e4c0*/  IMAD.MOV.U32 R32, RZ, RZ, 0x1 ;  /* 0x00000001ff207424 */ /* 0x000fe200078e00ff */
[----:B------:R-:W-:Y:S01]  /*e4d0*/  BSSY.RECONVERGENT B2, `(.L_x_962) ;  /* 0x0000017000027945 */ /* 0x000fe20003800200 */
[----:B------:R-:W-:-:S05]  /*e4e0*/  IMAD R78, R26, R23, R23 ;  /* 0x000000171a4e7224 */ /* 0x000fca00078e0217 */
[----:B------:R-:W-:Y:S01]  /*e4f0*/  DMUL R24, R100, R100 ;  /* 0x0000006464187228 */ /* 0x000fe20000000000 */
[----:B------:R-:W1:Y:S07]  /*e500*/  I2F.F64.U32 R78, R78 ;  /* 0x0000004e004e7312 */ /* 0x000e6e0000201800 */
[C---:B------:R-:W-:Y:S01]  /*e510*/  DMUL R24, R96.reuse, R24 ;  /* 0x0000001860187228 */ /* 0x040fe20000000000 */
[----:B-1----:R-:W1:Y:S07]  /*e520*/  MUFU.RCP64H R33, R79 ;  /* 0x0000004f00217308 */ /* 0x002e6e0000001800 */
[----:B------:R-:W-:-:S08]  /*e530*/  DMUL R24, R96, R24 ;  /* 0x0000001860187228 */ /* 0x000fd00000000000 */
        /* <DEDUP_REMOVED lines=14> */
[----:B------:R-:W-:-:S07]  /*e620*/  MOV R0, 0xe640 ;  /* 0x0000e64000007802 */ /* 0x000fce0000000f00 */
[----:B0----5:R-:W-:Y:S05]  /*e630*/  CALL.REL.NOINC `($__internal_4_$__cuda_sm20_div_rn_f64_full) ;  /* 0x000007e000647944 */ /* 0x021fea0003c00000 */
.L_x_963:
[----:B------:R-:W-:Y:S05]  /*e640*/  BSYNC.RECONVERGENT B2 ;  /* 0x0000000000027941 */ /* 0x000fea0003800200 */
.L_x_962:
[----:B------:R-:W1:Y:S01]  /*e650*/  I2F.F64.U32 R76, R30 ;  /* 0x0000001e004c7312 */ /* 0x000e620000201800 */
[----:B------:R-:W-:-:S07]  /*e660*/  DFMA R102, R40, R84, R38 ;  /* 0x000000542866722b */ /* 0x000fce0000000026 */
[----:B-1----:R-:W1:Y:S01]  /*e670*/  MUFU.RCP64H R25, R77 ;  /* 0x0000004d00197308 */ /* 0x002e620000001800 */
[----:B------:R-:W-:-:S05]  /*e680*/  VIADD R24, R77, 0x300402 ;  /* 0x003004024d187836 */ /* 0x000fca0000000000 */
[----:B------:R-:W-:Y:S01]  /*e690*/  FSETP.GEU.AND P0, PT, |R24|, 5.8789094863358348022e-39, PT ;  /* 0x004004021800780b */ /* 0x000fe20003f0e200 */
[----:B-1----:R-:W-:-:S08]  /*e6a0*/  DFMA R32, -R76, R24, 1 ;  /* 0x3ff000004c20742b */ /* 0x002fd00000000118 */
        /* <DEDUP_REMOVED lines=10> */
[----:B0----5:R-:W-:Y:S05]  /*e750*/  CALL.REL.NOINC `($__internal_3_$__cuda_sm20_dblrcp_rn_slowpath_v3) ;  /* 0x000007dc00747944 */ /* 0x021fea0003c00000 */
[----:B------:R-:W-:-:S07]  /*e760*/  IMAD.MOV.U32 R25, RZ, RZ, R23 ;  /* 0x000000ffff197224 */ /* 0x000fce00078e0017 */
.L_x_964:
[----:B------:R-:W1:Y:S01]  /*e770*/  I2F.F64.U32 R76, R28 ;  /* 0x0000001c004c7312 */ /* 0x000e620000201800 */
[----:B------:R-:W-:Y:S01]  /*e780*/  UMOV UR4, 0xfc6fb611 ;  /* 0xfc6fb61100047882 */ /* 0x000fe20000000000 */
[----:B------:R-:W-:Y:S02]  /*e790*/  UMOV UR5, 0x3fe2788c ;  /* 0x3fe2788c00057882 */ /* 0x000fe40000000000 */
[----:B------:R-:W-:-:S04]  /*e7a0*/  DADD R80, -R24, UR4 ;  /* 0x0000000418507e29 */ /* 0x000fc80008000100 */
        /* <DEDUP_REMOVED lines=16> */
.L_x_965:
[----:B------:R-:W1:Y:S01]  /*e8b0*/  I2F.F64.U32 R32, R29 ;  /* 0x0000001d00207312 */ /* 0x000e620000201800 */
[----:B------:R-:W-:-:S07]  /*e8c0*/  DADD R80, R80, -R24 ;  /* 0x0000000050507229 */ /* 0x000fce0000000818 */
        /* <DEDUP_REMOVED lines=9> */
[----:B------:R-:W-:Y:S02]  /*e960*/  LOP3.LUT R24, R33, 0x7fffffff, RZ, 0xc0, !PT ;  /* 0x7fffffff21187812 */ /* 0x000fe400078ec0ff */
[----:B------:R-:W-:Y:S02]  /*e970*/  MOV R23, R33 ;  /* 0x0000002100177202 */ /* 0x000fe40000000f00 */
[----:B------:R-:W-:Y:S01]  /*e980*/  MOV R0, 0xe9b0 ;  /* 0x0000e9b000007802 */ /* 0x000fe20000000f00 */
[----:B------:R-:W-:-:S07]  /*e990*/  VIADD R24, R24, 0xfff00000 ;  /* 0xfff0000018187836 */ /* 0x000fce0000000000 */
[----:B0----5:R-:W-:Y:S05]  /*e9a0*/  CALL.REL.NOINC `($__internal_3_$__cuda_sm20_dblrcp_rn_slowpath_v3) ;  /* 0x000007d800e07944 */ /* 0x021fea0003c00000 */
[----:B------:R-:W-:Y:S02]  /*e9b0*/  IMAD.MOV.U32 R38, RZ, RZ, R24 ;  /* 0x000000ffff267224 */ /* 0x000fe400078e0018 */
[----:B------:R-:W-:-:S07]  /*e9c0*/  IMAD.MOV.U32 R39, RZ, RZ, R23 ;  /* 0x000000ffff277224 */ /* 0x000fce00078e0017 */
.L_x_966:
[----:B------:R-:W-:Y:S01]  /*e9d0*/  IMAD.IADD R78, R30, 0x1, -R31 ;  /* 0x000000011e4e7824 */ /* 0x000fe200078e0a1f */
[----:B------:R-:W-:Y:S01]  /*e9e0*/  DADD R80, R80, -R38 ;  /* 0x0000000050507229 */ /* 0x000fe20000000826 */
[C---:B------:R-:W-:Y:S02]  /*e9f0*/  VIADD R27, R26.reuse, 0x5 ;  /* 0x000000051a1b7836 */ /* 0x040fe40000000000 */
[----:B------:R-:W-:Y:S02]  /*ea00*/  VIADD R26, R26, 0x4 ;  /* 0x000000041a1a7836 */ /* 0x000fe40000000000 */
[----:B------:R-:W1:Y:S03]  /*ea10*/  I2F.F64.U32 R78, R78 ;  /* 0x0000004e004e7312 */ /* 0x000e660000201800 */
[----:B------:R-:W-:-:S08]  /*ea20*/  DADD R80, -R98, R80 ;  /* 0x0000000062507229 */ /* 0x000fd00000000150 */
[----:B------:R-:W-:Y:S01]  /*ea30*/  DMUL R80, R80, 8 ;  /* 0x4020000050507828 */ /* 0x000fe20000000000 */
[----:B-1----:R-:W1:Y:S01]  /*ea40*/  MUFU.RCP64H R25, R79 ;  /* 0x0000004f00197308 */ /* 0x002e620000001800 */
[----:B------:R-:W-:-:S06]  /*ea50*/  IADD3 R24, PT, PT, R79, 0x300402, RZ ;  /* 0x003004024f187810 */ /* 0x000fcc0007ffe0ff */
[----:B------:R-:W-:Y:S01]  /*ea60*/  DFMA R102, R80, R84, R102 ;  /* 0x000000545066722b */ /* 0x000fe20000000066 */
        /* <DEDUP_REMOVED lines=12> */
[----:B0----5:R-:W-:Y:S05]  /*eb30*/  CALL.REL.NOINC `($__internal_3_$__cuda_sm20_dblrcp_rn_slowpath_v3) ;  /* 0x000007d8007c7944 */ /* 0x021fea0003c00000 */
[----:B------:R-:W-:-:S07]  /*eb40*/  IMAD.MOV.U32 R25, RZ, RZ, R23 ;  /* 0x000000ffff197224 */ /* 0x000fce00078e0017 */
.L_x_967:
        /* <DEDUP_REMOVED lines=21> */
.L_x_969:
[----:B------:R-:W-:Y:S05]  /*eca0*/  BSYNC.RECONVERGENT B2 ;  /* 0x0000000000027941 */ /* 0x000fea0003800200 */
.L_x_968:
[----:B------:R-:W-:Y:S01]  /*ecb0*/  IMAD R0, R27, R26, RZ ;  /* 0x0000001a1b007224 */ /* 0x000fe200078e02ff */
[----:B------:R-:W-:Y:S01]  /*ecc0*/  DMUL R100, R100, R84 ;  /* 0x0000005464647228 */ /* 0x000fe20000000000 */
[----:B------:R-:W-:Y:S01]  /*ecd0*/  IMAD.MOV.U32 R32, RZ, RZ, 0x1 ;  /* 0x00000001ff207424 */ /* 0x000fe200078e00ff */
[----:B------:R-:W-:Y:S01]  /*ece0*/  BSSY.RECONVERGENT B2, `(.L_x_970) ;  /* 0x0000017000027945 */ /* 0x000fe20003800200 */
[----:B------:R-:W-:-:S04]  /*ecf0*/  IMAD R0, R29, R0, RZ ;  /* 0x000000001d007224 */ /* 0x000fc800078e02ff */
[----:B------:R-:W1:Y:S01]  /*ed00*/  I2F.F64.U32 R78, R0 ;  /* 0x00000000004e7312 */ /* 0x000e620000201800 */
[----:B------:R-:W-:-:S08]  /*ed10*/  DMUL R24, R100, R100 ;  /* 0x0000006464187228 */ /* 0x000fd00000000000 */
        /* <DEDUP_REMOVED lines=19> */
.L_x_971:
[----:B------:R-:W-:Y:S05]  /*ee50*/  BSYNC.RECONVERGENT B2 ;  /* 0x0000000000027941 */ /* 0x000fea0003800200 */
.L_x_970:
[----:B------:R-:W1:Y:S01]  /*ee60*/  I2F.F64.U32 R76, R26 ;  /* 0x0000001a004c7312 */ /* 0x000e620000201800 */
[----:B------:R-:W-:Y:S01]  /*ee70*/  UMOV UR4, 0xfc6fb611 ;  /* 0xfc6fb61100047882 */ /* 0x000fe20000000000 */
[----:B------:R-:W-:Y:S01]  /*ee80*/  UMOV UR5, 0x3fe2788c ;  /* 0x3fe2788c00057882 */ /* 0x000fe20000000000 */
[----:B------:R-:W-:Y:S02]  /*ee90*/  DFMA R102, R40, R84, R102 ;  /* 0x000000542866722b */ /* 0x000fe40000000066 */
[----:B------:R-:W-:-:S03]  /*eea0*/  DADD R38, -R38, UR4 ;  /* 0x0000000426267e29 */ /* 0x000fc60008000100 */
        /* <DEDUP_REMOVED lines=16> */
.L_x_972:
        /* <DEDUP_REMOVED lines=18> */
.L_x_973:
[----:B------:R-:W-:Y:S01]  /*f0d0*/  DADD R24, R38, -R24 ;  /* 0x0000000026187229 */ /* 0x000fe20000000818 */
[----:B------:R-:W-:-:S04]  /*f0e0*/  IMAD.IADD R31, R28, 0x1, -R31 ;  /* 0x000000011c1f7824 */ /* 0x000fc800078e0a1f */
[----:B------:R-:W-:-:S03]  /*f0f0*/  VIADD R0, R31, 0xffffffff ;  /* 0xffffffff1f007836 */ /* 0x000fc60000000000 */
[----:B------:R-:W-:Y:S02]  /*f100*/  DADD R24, -R98, R24 ;  /* 0x0000000062187229 */ /* 0x000fe40000000118 */
[----:B------:R-:W-:-:S06]  /*f110*/  ISETP.NE.AND P0, PT, R0, R15, PT ;  /* 0x0000000f0000720c */ /* 0x000fcc0003f05270 */
[----:B------:R-:W-:-:S08]  /*f120*/  DMUL R24, R24, 8 ;  /* 0x4020000018187828 */ /* 0x000fd00000000000 */
[----:B------:R-:W-:Y:S01]  /*f130*/  DFMA R38, R24, R84, R102 ;  /* 0x000000541826722b */ /* 0x000fe20000000066 */
[----:B------:R-:W-:Y:S10]  /*f140*/  @P0 BRA `(.L_x_974) ;  /* 0xfffffff000280947 */ /* 0x000ff4000383ffff */
.L_x_958:
[----:B------:R-:W-:-:S13]  /*f150*/  ISETP.NE.AND P0, PT, R14, RZ, PT ;  /* 0x000000ff0e00720c */ /* 0x000fda0003f05270 */
[----:B------:R-:W-:Y:S05]  /*f160*/  @!P0 BRA `(.L_x_845) ;  /* 0x0000000800088947 */ /* 0x000fea0003800000 */
[----:B------:R-:W1:Y:S01]  /*f170*/  I2F.F64.U32 R78, R31 ;  /* 0x0000001f004e7312 */ /* 0x000e620000201800 */
[----:B------:R-:W-:-:S04]  /*f180*/  IMAD.SHL.U32 R29, R31, 0x2, RZ ;  /* 0x000000021f1d7824 */ /* 0x000fc800078e00ff */
[----:B------:R-:W-:-:S03]  /*f190*/  VIADD R28, R29, 0x3 ;  /* 0x000000031d1c7836 */ /* 0x000fc60000000000 */
[----:B-1----:R-:W1:Y:S01]  /*f1a0*/  MUFU.RCP64H R25, R79 ;  /* 0x0000004f00197308 */ /* 0x002e620000001800 */
[----:B------:R-:W-:-:S04]  /*f1b0*/  IADD3 R24, PT, PT, R79, 0x300402, RZ ;  /* 0x003004024f187810 */ /* 0x000fc80007ffe0ff */
[----:B------:R-:W-:Y:S02]  /*f1c0*/  FSETP.GEU.AND P0, PT, |R24|, 5.8789094863358348022e-39, PT ;  /* 0x004004021800780b */ /* 0x000fe40003f0e200 */
[----:B-1----:R-:W-:-:S08]  /*f1d0*/  DFMA R26, -R78, R24, 1 ;  /* 0x3ff000004e1a742b */ /* 0x002fd00000000118 */
[----:B------:R-:W-:-:S08]  /*f1e0*/  DFMA R26, R26, R26, R26 ;  /* 0x0000001a1a1a722b */ /* 0x000fd0000000001a */
[----:B------:R-:W-:-:S08]  /*f1f0*/  DFMA R26, R24, R26, R24 ;  /* 0x0000001a181a722b */ /* 0x000fd00000000018 */
        /* <DEDUP_REMOVED lines=12> */
.L_x_975:
        /* <DEDUP_REMOVED lines=19> */
[----:B------:R-:W-:-:S07]  /*f3f0*/  IMAD.MOV.U32 R77, RZ, RZ, R97 ;  /* 0x000000ffff4d7224 */ /* 0x000fce00078e0061 */
[----:B0----5:R-:W-:Y:S05]  /*f400*/  CALL.REL.NOINC `($__internal_4_$__cuda_sm20_div_rn_f64_full) ;  /* 0x000007d000f07944 */ /* 0x021fea0003c00000 */
.L_x_977:
[----:B------:R-:W-:Y:S05]  /*f410*/  BSYNC.RECONVERGENT B2 ;  /* 0x0000000000027941 */ /* 0x000fea0003800200 */
.L_x_976:
        /* <DEDUP_REMOVED lines=26> */
.L_x_979:
[----:B------:R-:W-:Y:S05]  /*f5c0*/  BSYNC.RECONVERGENT B2 ;  /* 0x0000000000027941 */ /* 0x000fea0003800200 */
.L_x_978:
[----:B------:R-:W1:Y:S01]  /*f5d0*/  I2F.F64.U32 R34, R26 ;  /* 0x0000001a00227312 */ /* 0x000e620000201800 */
[----:B------:R-:W-:-:S07]  /*f5e0*/  DFMA R38, R40, R84, R38 ;  /* 0x000000542826722b */ /* 0x000fce0000000026 */
        /* <DEDUP_REMOVED lines=14> */
[----:B0----5:R-:W-:Y:S05]  /*f6d0*/  CALL.REL.NOINC `($__internal_3_$__cuda_sm20_dblrcp_rn_slowpath_v3) ;  /* 0x000007cc00947944 */ /* 0x021fea0003c00000 */
[----:B------:R-:W-:-:S07]  /*f6e0*/  IMAD.MOV.U32 R25, RZ, RZ, R23 ;  /* 0x000000ffff197224 */ /* 0x000fce00078e0017 */
.L_x_980:
[----:B------:R-:W1:Y:S01]  /*f6f0*/  I2F.F64.U32 R26, R27 ;  /* 0x0000001b001a7312 */ /* 0x000e620000201800 */
[----:B------:R-:W-:Y:S01]  /*f700*/  UMOV UR4, 0xfc6fb611 ;  /* 0xfc6fb61100047882 */ /* 0x000fe20000000000 */
[----:B------:R-:W-:-:S06]  /*f710*/  UMOV UR5, 0x3fe2788c ;  /* 0x3fe2788c00057882 */ /* 0x000fcc0000000000 */
[----:B-1----:R-:W1:Y:S01]  /*f720*/  MUFU.RCP64H R33, R27 ;  /* 0x0000001b00217308 */ /* 0x002e620000001800 */
[----:B------:R-:W-:-:S04]  /*f730*/  IADD3 R32, PT, PT, R27, 0x300402, RZ ;  /* 0x003004021b207810 */ /* 0x000fc80007ffe0ff */
[----:B------:R-:W-:Y:S02]  /*f740*/  FSETP.GEU.AND P0, PT, |R32|, 5.8789094863358348022e-39, PT ;  /* 0x004004022000780b */ /* 0x000fe40003f0e200 */
[----:B-1----:R-:W-:-:S08]  /*f750*/  DFMA R30, -R26, R32, 1 ;  /* 0x3ff000001a1e742b */ /* 0x002fd00000000120 */
[----:B------:R-:W-:-:S08]  /*f760*/  DFMA R30, R30, R30, R30 ;  /* 0x0000001e1e1e722b */ /* 0x000fd0000000001e */
[----:B------:R-:W-:Y:S02]  /*f770*/  DFMA R34, R32, R30, R32 ;  /* 0x0000001e2022722b */ /* 0x000fe40000000020 */
[----:B------:R-:W-:-:S06]  /*f780*/  DADD R30, -R24, UR4 ;  /* 0x00000004181e7e29 */ /* 0x000fcc0008000100 */
        /* <DEDUP_REMOVED lines=10> */
.L_x_981:
[----:B------:R-:W1:Y:S01]  /*f830*/  I2F.F64.U32 R28, R28 ;  /* 0x0000001c001c7312 */ /* 0x000e620000201800 */
[----:B------:R-:W-:-:S07]  /*f840*/  DADD R30, R30, -R24 ;  /* 0x000000001e1e7229 */ /* 0x000fce0000000818 */
        /* <DEDUP_REMOVED lines=16> */
.L_x_982:
[----:B------:R-:W-:-:S08]  /*f950*/  DADD R24, R30, -R24 ;  /* 0x000000001e187229 */ /* 0x000fd00000000818 */
[----:B------:R-:W-:-:S08]  /*f960*/  DADD R24, -R98, R24 ;  /* 0x0000000062187229 */ /* 0x000fd00000000118 */
[----:B------:R-:W-:-:S08]  /*f970*/  DMUL R24, R24, 8 ;  /* 0x4020000018187828 */ /* 0x000fd00000000000 */
[----:B------:R-:W-:-:S11]  /*f980*/  DFMA R38, R24, R84, R38 ;  /* 0x000000541826722b */ /* 0x000fd60000000026 */
.L_x_845:
[----:B------:R-:W-:Y:S05]  /*f990*/  BSYNC.RECONVERGENT B1 ;  /* 0x0000000000017941 */ /* 0x000fea0003800200 */
.L_x_831:
[----:B------:R-:W-:Y:S01]  /*f9a0*/  ISETP.NE.AND P6, PT, R2, RZ, PT ;  /* 0x000000ff0200720c */ /* 0x000fe20003fc5270 */
[----:B------:R-:W-:Y:S01]  /*f9b0*/  BSSY.RECONVERGENT B1, `(.L_x_983) ;  /* 0x0000028000017945 */ /* 0x000fe20003800200 */
[----:B-----5:R-:W-:Y:S01]  /*f9c0*/  DFMA R94, R44, R38, R94 ;  /* 0x000000262c5e722b */ /* 0x020fe2000000005e */
[----:B------:R-:W-:Y:S01]  /*f9d0*/  CS2R R26, SRZ ;  /* 0x00000000001a7805 */ /* 0x000fe2000001ff00 */
[----:B------:R-:W-:-:S09]  /*f9e0*/  DMUL R42, R42, R42 ;  /* 0x0000002a2a2a7228 */ /* 0x000fd20000000000 */
[----:B------:R-:W-:Y:S05]  /*f9f0*/  @!P6 BRA `(.L_x_984) ;  /* 0x00000000008ce947 */ /* 0x000fea0003800000 */
[----:B------:R-:W2:Y:S02]  /*fa00*/  LDG.E.64 R24, desc[UR6][R54.64] ;  /* 0x0000000636187981 */ /* 0x000ea4000c1e1b00 */
[----:B--2---:R-:W-:-:S08]  /*fa10*/  DFMA R30, R24, R24, -R42 ;  /* 0x00000018181e722b */ /* 0x004fd0000000082a */
[----:B------:R-:W-:-:S14]  /*fa20*/  DSETP.GT.AND P0, PT, R30, RZ, PT ;  /* 0x000000ff1e00722a */ /* 0x000fdc0003f04000 */
[----:B------:R-:W-:Y:S05]  /*fa30*/  @!P0 BRA `(.L_x_984) ;  /* 0x00000000007c8947 */ /* 0x000fea0003800000 */
[----:B------:R-:W1:Y:S01]  /*fa40*/  MUFU.RSQ64H R27, R31 ;  /* 0x0000001f001b7308 */ /* 0x000e620000001c00 */
[----:B------:R-:W-:Y:S01]  /*fa50*/  IADD3 R26, PT, PT, R31, -0x3500000, RZ ;  /* 0xfcb000001f1a7810 */ /* 0x000fe20007ffe0ff */
[----:B------:R-:W-:Y:S01]  /*fa60*/  IMAD.MOV.U32 R28, RZ, RZ, 0x0 ;  /* 0x00000000ff1c7424 */ /* 0x000fe200078e00ff */
[----:B------:R-:W-:Y:S01]  /*fa70*/  BSSY.RECONVERGENT B2, `(.L_x_985) ;  /* 0x0000019000027945 */ /* 0x000fe20003800200 */
[----:B------:R-:W-:Y:S01]  /*fa80*/  IMAD.MOV.U32 R29, RZ, RZ, 0x3fd80000 ;  /* 0x3fd80000ff1d7424 */ /* 0x000fe200078e00ff */
        /* <DEDUP_REMOVED lines=23> */
.L_x_986:
[----:B------:R-:W-:Y:S05]  /*fc00*/  BSYNC.RECONVERGENT B2 ;  /* 0x0000000000027941 */ /* 0x000fea0003800200 */
.L_x_985:
[----:B------:R-:W-:Y:S01]  /*fc10*/  IMAD.MOV.U32 R26, RZ, RZ, R24 ;  /* 0x000000ffff1a7224 */ /* 0x000fe200078e0018 */
[----:B------:R-:W-:-:S07]  /*fc20*/  MOV R27, R25 ;  /* 0x00000019001b7202 */ /* 0x000fce0000000f00 */
.L_x_984:
[----:B------:R-:W-:Y:S05]  /*fc30*/  BSYNC.RECONVERGENT B1 ;  /* 0x0000000000017941 */ /* 0x000fea0003800200 */
.L_x_983:
[----:B------:R-:W-:Y:S01]  /*fc40*/  DADD R30, R60, -R42 ;  /* 0x000000003c1e7229 */ /* 0x000fe2000000082a */
        /* <DEDUP_REMOVED lines=29> */
.L_x_988:
[----:B------:R-:W-:Y:S05]  /*fe20*/  BSYNC.RECONVERGENT B1 ;  /* 0x0000000000017941 */ /* 0x000fea0003800200 */
.L_x_987:
        /* <DEDUP_REMOVED lines=8> */
[----:B------:R-:W-:Y:S01]  /*feb0*/  MOV R24, 0x652b82fe ;  /* 0x652b82fe00187802 */ /* 0x000fe20000000f00 */
[----:B------:R-:W-:Y:S01]  /*fec0*/  IMAD.MOV.U32 R25, RZ, RZ, 0x3ff71547 ;  /* 0x3ff71547ff197424 */ /* 0x000fe200078e00ff */
[----:B------:R-:W-:Y:S01]  /*fed0*/  UMOV UR4, 0xfefa39ef ;  /* 0xfefa39ef00047882 */ /* 0x000fe20000000000 */
[----:B------:R-:W-:Y:S01]  /*fee0*/  UMOV UR5, 0x3fe62e42 ;  /* 0x3fe62e4200057882 */ /* 0x000fe20000000000 */
[----:B------:R-:W1:Y:S01]  /*fef0*/  MUFU.RCP64H R31, R97 ;  /* 0x00000061001f7308 */ /* 0x000e620000001800 */
[----:B------:R-:W-:Y:S01]  /*ff00*/  IMAD.MOV.U32 R30, RZ, RZ, 0x1 ;  /* 0x00000001ff1e7424 */ /* 0x000fe200078e00ff */
[----:B------:R-:W-:Y:S01]  /*ff10*/  DADD R34, -RZ, -R96 ;  /* 0x00000000ff227229 */ /* 0x000fe20000000960 */
[----:B------:R-:W-:Y:S01]  /*ff20*/  BSSY.RECONVERGENT B0, `(.L_x_991) ;  /* 0x0000039000007945 */ /* 0x000fe20003800200 */
[----:B------:R-:W-:-:S08]  /*ff30*/  DFMA R24, R96, -R24, 6.75539944105574400000e+15 ;  /* 0x433800006018742b */ /* 0x000fd00000000818 */
[----:B------:R-:W-:Y:S01]  /*ff40*/  DADD R26, R24, -6.75539944105574400000e+15 ;  /* 0xc3380000181a7429 */ /* 0x000fe20000000000 */
[----:B------:R-:W-:Y:S01]  /*ff50*/  FSETP.GEU.AND P0, PT, |R35|, 4.1917929649353027344, PT ;  /* 0x4086232b2300780b */ /* 0x000fe20003f0e200 */
[----:B-1----:R-:W-:-:S06]  /*ff60*/  DFMA R32, -R96, R30, 1 ;  /* 0x3ff000006020742b */ /* 0x002fcc000000011e */
        /* <DEDUP_REMOVED lines=39> */
[----:B------:R-:W-:Y:S01]  /*101e0*/  LEA R27, R24, R29, 0x14 ;  /* 0x0000001d181b7211 */ /* 0x000fe200078ea0ff */
[----:B------:R-:W-:Y:S01]  /*101f0*/  IMAD.MOV.U32 R26, RZ, RZ, R28 ;  /* 0x000000ffff1a7224 */ /* 0x000fe200078e001c */
[----:B------:R-:W-:Y:S08]  /*10200*/  @!P0 BRA `(.L_x_992) ;  /* 0x0000000000288947 */ /* 0x000ff00003800000 */
[----:B------:R-:W-:Y:S02]  /*10210*/  FSETP.GEU.AND P0, PT, |R35|, 4.2275390625, PT ;  /* 0x408748002300780b */ /* 0x000fe40003f0e200 */
[----:B------:R-:W-:-:S11]  /*10220*/  CS2R R26, SRZ ;  /* 0x00000000001a7805 */ /* 0x000fd6000001ff00 */
[----:B------:R-:W-:-:S04]  /*10230*/  @!P0 LEA.HI R0, R24, R24, RZ, 0x1 ;  /* 0x0000001818008211 */ /* 0x000fc800078f08ff */
[----:B------:R-:W-:-:S05]  /*10240*/  @!P0 SHF.R.S32.HI R25, RZ, 0x1, R0 ;  /* 0x00000001ff198819 */ /* 0x000fca0000011400 */
[----:B------:R-:W-:Y:S02]  /*10250*/  @!P0 IMAD.IADD R24, R24, 0x1, -R25 ;  /* 0x0000000118188824 */ /* 0x000fe400078e0a19 */
[----:B------:R-:W-:-:S03]  /*10260*/  @!P0 IMAD R25, R25, 0x100000, R29 ;  /* 0x0010000019198824 */ /* 0x000fc600078e021d */
[----:B------:R-:W-:Y:S01]  /*10270*/  @!P0 LEA R29, R24, 0x3ff00000, 0x14 ;  /* 0x3ff00000181d8811 */ /* 0x000fe200078ea0ff */
[----:B------:R-:W-:Y:S01]  /*10280*/  @!P0 IMAD.MOV.U32 R24, RZ, RZ, R28 ;  /* 0x000000ffff188224 */ /* 0x000fe200078e001c */
[----:B------:R-:W-:-:S06]  /*10290*/  @!P0 MOV R28, RZ ;  /* 0x000000ff001c8202 */ /* 0x000fcc0000000f00 */
[----:B------:R-:W-:-:S11]  /*102a0*/  @!P0 DMUL R26, R24, R28 ;  /* 0x0000001c181a8228 */ /* 0x000fd60000000000 */
.L_x_992:
[----:B------:R-:W-:Y:S05]  /*102b0*/  BSYNC.RECONVERGENT B0 ;  /* 0x0000000000007941 */ /* 0x000fea0003800200 */
.L_x_991:
        /* <DEDUP_REMOVED lines=10> */
[----:B------:R-:W-:Y:S01]  /*10360*/  MOV R0, 0x103b0 ;  /* 0x000103b000007802 */ /* 0x000fe20000000f00 */
[----:B------:R-:W-:Y:S02]  /*10370*/  IMAD.MOV.U32 R77, RZ, RZ, 0x3ff921f9 ;  /* 0x3ff921f9ff4d7424 */ /* 0x000fe400078e00ff */
[----:B------:R-:W-:Y:S02]  /*10380*/  IMAD.MOV.U32 R82, RZ, RZ, R96 ;  /* 0x000000ffff527224 */ /* 0x000fe400078e0060 */
[----:B------:R-:W-:-:S07]  /*10390*/  IMAD.MOV.U32 R79, RZ, RZ, R97 ;  /* 0x000000ffff4f7224 */ /* 0x000fce00078e0061 */
[----:B0-----:R-:W-:Y:S05]  /*103a0*/  CALL.REL.NOINC `($__internal_4_$__cuda_sm20_div_rn_f64_full) ;  /* 0x000007c400087944 */ /* 0x001fea0003c00000 */
.L_x_994:
[----:B------:R-:W-:Y:S05]  /*103b0*/  BSYNC.RECONVERGENT B2 ;  /* 0x0000000000027941 */ /* 0x000fea0003800200 */
.L_x_993:
[----:B------:R-:W1:Y:S01]  /*103c0*/  MUFU.RSQ64H R35, R85 ;  /* 0x0000005500237308 */ /* 0x000e620000001c00 */
[----:B------:R-:W-:Y:S01]  /*103d0*/  IADD3 R34, PT, PT, R85, -0x3500000, RZ ;  /* 0xfcb0000055227810 */ /* 0x000fe20007ffe0ff */
[----:B------:R-:W-:Y:S01]  /*103e0*/  IMAD.MOV.U32 R28, RZ, RZ, 0x0 ;  /* 0x00000000ff1c7424 */ /* 0x000fe200078e00ff */
[----:B------:R-:W-:Y:S01]  /*103f0*/  BSSY.RECONVERGENT B2, `(.L_x_995) ;  /* 0x0000019000027945 */ /* 0x000fe20003800200 */
[----:B------:R-:W-:Y:S01]  /*10400*/  IMAD.MOV.U32 R29, RZ, RZ, 0x3fd80000 ;  /* 0x3fd80000ff1d7424 */ /* 0x000fe200078e00ff */
[----:B------:R-:W-:Y:S02]  /*10410*/  ISETP.GE.U32.AND P0, PT, R34, 0x7ca00000, PT ;  /* 0x7ca000002200780c */ /* 0x000fe40003f06070 */
[----:B-1----:R-:W-:-:S08]  /*10420*/  DMUL R24, R34, R34 ;  /* 0x0000002222187228 */ /* 0x002fd00000000000 */
        /* <DEDUP_REMOVED lines=21> */
.L_x_996:
[----:B------:R-:W-:Y:S05]  /*10580*/  BSYNC.RECONVERGENT B2 ;  /* 0x0000000000027941 */ /* 0x000fea0003800200 */
.L_x_995:
[----:B------:R-:W1:Y:S01]  /*10590*/  MUFU.RCP64H R25, R97 ;  /* 0x0000006100197308 */ /* 0x000e620000001800 */
[----:B------:R-:W-:Y:S01]  /*105a0*/  IMAD.MOV.U32 R24, RZ, RZ, 0x1 ;  /* 0x00000001ff187424 */ /* 0x000fe200078e00ff */
[----:B------:R-:W-:Y:S01]  /*105b0*/  BSSY.RECONVERGENT B2, `(.L_x_997) ;  /* 0x0000013000027945 */ /* 0x000fe20003800200 */
[----:B------:R-:W-:-:S04]  /*105c0*/  DMUL R38, R38, R26 ;  /* 0x0000001a26267228 */ /* 0x000fc80000000000 */
[----:B-1----:R-:W-:-:S08]  /*105d0*/  DFMA R28, -R96, R24, 1 ;  /* 0x3ff00000601c742b */ /* 0x002fd00000000118 */
        /* <DEDUP_REMOVED lines=15> */
[----:B0-----:R-:W-:Y:S05]  /*106d0*/  CALL.REL.NOINC `($__internal_4_$__cuda_sm20_div_rn_f64_full) ;  /* 0x000007c0003c7944 */ /* 0x001fea0003c00000 */
.L_x_998:
[----:B------:R-:W-:Y:S05]  /*106e0*/  BSYNC.RECONVERGENT B2 ;  /* 0x0000000000027941 */ /* 0x000fea0003800200 */
.L_x_997:
[----:B------:R-:W-:Y:S01]  /*106f0*/  DMUL R26, R96, R96 ;  /* 0x00000060601a7228 */ /* 0x000fe20000000000 */
[----:B------:R-:W-:Y:S01]  /*10700*/  IMAD.MOV.U32 R24, RZ, RZ, 0x1 ;  /* 0x00000001ff187424 */ /* 0x000fe200078e00ff */
        /* <DEDUP_REMOVED lines=19> */
[----:B0-----:R-:W-:Y:S05]  /*10840*/  CALL.REL.NOINC `($__internal_4_$__cuda_sm20_div_rn_f64_full) ;  /* 0x000007bc00e07944 */ /* 0x001fea0003c00000 */
[----:B------:R-:W-:Y:S01]  /*10850*/  IMAD.MOV.U32 R24, RZ, RZ, R84 ;  /* 0x000000ffff187224 */ /* 0x000fe200078e0054 */
[----:B------:R-:W-:-:S07]  /*10860*/  MOV R25, R85 ;  /* 0x0000005500197202 */ /* 0x000fce0000000f00 */
.L_x_1000:
[----:B------:R-:W-:Y:S05]  /*10870*/  BSYNC.RECONVERGENT B2 ;  /* 0x0000000000027941 */ /* 0x000fea0003800200 */
.L_x_999:
        /* <DEDUP_REMOVED lines=18> */
[----:B------:R-:W-:Y:S02]  /*109a0*/  IMAD.MOV.U32 R76, RZ, RZ, RZ ;  /* 0x000000ffff4c7224 */ /* 0x000fe400078e00ff */
[----:B------:R-:W-:-:S07]  /*109b0*/  IMAD.MOV.U32 R77, RZ, RZ, -0x3fc9d640 ;  /* 0xc03629c0ff4d7424 */ /* 0x000fce00078e00ff */
[----:B0-----:R-:W-:Y:S05]  /*109c0*/  CALL.REL.NOINC `($__internal_4_$__cuda_sm20_div_rn_f64_full) ;  /* 0x000007bc00807944 */ /* 0x001fea0003c00000 */
.L_x_1002:
[----:B------:R-:W-:Y:S05]  /*109d0*/  BSYNC.RECONVERGENT B2 ;  /* 0x0000000000027941 */ /* 0x000fea0003800200 */
.L_x_1001:
[----:B------:R-:W-:-:S08]  /*109e0*/  DADD R28, R28, R84 ;  /* 0x000000001c1c7229 */ /* 0x000fd00000000054 */
[----:B------:R-:W-:Y:S01]  /*109f0*/  DMUL R38, R38, R28 ;  /* 0x0000001c26267228 */ /* 0x000fe20000000000 */
[----:B------:R-:W-:Y:S10]  /*10a00*/  BRA `(.L_x_1003) ;  /* 0x0000007c00c87947 */ /* 0x000ff40003800000 */
.L_x_990:
[----:B------:R-:W-:Y:S01]  /*10a10*/  UMOV UR4, 0x9999999a ;  /* 0x9999999a00047882 */ /* 0x000fe20000000000 */
[----:B------:R-:W-:Y:S02]  /*10a20*/  UMOV UR5, 0x3fa99999 ;  /* 0x3fa9999900057882 */ /* 0x000fe40000000000 */
[----:B------:R-:W-:-:S14]  /*10a30*/  DSETP.GEU.AND P0, PT, R96, UR4, PT ;  /* 0x0000000460007e2a */ /* 0x000fdc000bf0e000 */
[----:B------:R-:W-:Y:S05]  /*10a40*/  @P0 BRA `(.L_x_1004) ;  /* 0x0000005c00b80947 */ /* 0x000fea0003800000 */
[----:B------:R-:W-:Y:S02]  /*10a50*/  DSETP.GT.AND P0, PT, |R70|, 1, PT ;  /* 0x3ff000004600742a */ /* 0x000fe40003f04200 */
[----:B------:R-:W-:-:S10]  /*10a60*/  DADD R26, -RZ, |R70| ;  /* 0x00000000ff1a7229 */ /* 0x000fd40000000546 */
[----:B------:R-:W-:Y:S01]  /*10a70*/  MOV R24, R26 ;  /* 0x0000001a00187202 */ /* 0x000fe20000000f00 */
        /* <DEDUP_REMOVED lines=10> */
.L_x_1005:
[----:B------:R-:W-:Y:S01]  /*10b20*/  DMUL R28, R24, R24 ;  /* 0x00000018181c7228 */ /* 0x000fe20000000000 */
[----:B------:R-:W-:Y:S01]  /*10b30*/  IMAD.MOV.U32 R26, RZ, RZ, -0x2449a4b7 ;  /* 0xdbb65b49ff1a7424 */ /* 0x000fe200078e00ff */
[----:B------:R-:W-:Y:S01]  /*10b40*/  UMOV UR4, 0x2a25ff7e ;  /* 0x2a25ff7e00047882 */ /* 0x000fe20000000000 */
[----:B------:R-:W-:Y:S01]  /*10b50*/  IMAD.MOV.U32 R27, RZ, RZ, 0x3f2d3b63 ;  /* 0x3f2d3b63ff1b7424 */ /* 0x000fe200078e00ff */
[----:B------:R-:W-:Y:S01]  /*10b60*/  UMOV UR5, 0x3ef53e1d ;  /* 0x3ef53e1d00057882 */ /* 0x000fe20000000000 */
[----:B------:R-:W1:Y:S01]  /*10b70*/  MUFU.RCP64H R31, R49 ;  /* 0x00000031001f7308 */ /* 0x000e620000001800 */
[----:B------:R-:W-:Y:S01]  /*10b80*/  MOV R30, RZ ;  /* 0x000000ff001e7202 */ /* 0x000fe20000000f00 */
[----:B------:R-:W-:Y:S01]  /*10b90*/  BSSY.RECONVERGENT B2, `(.L_x_1006) ;  /* 0x0000058000027945 */ /* 0x000fe20003800200 */
[----:B------:R-:W-:Y:S01]  /*10ba0*/  FSETP.GEU.AND P2, PT, |R57|, 6.5827683646048100446e-37, PT ;  /* 0x036000003900780b */ /* 0x000fe20003f4e200 */
[----:B------:R-:W-:Y:S01]  /*10bb0*/  DFMA R26, R28, -UR4, R26 ;  /* 0x800000041c1a7c2b */ /* 0x000fe2000800001a */
        /* <DEDUP_REMOVED lines=32> */
[----:B------:R-:W-:Y:S01]  /*10dc0*/  DADD R26, R32, R32 ;  /* 0x00000000201a7229 */ /* 0x000fe20000000020 */
[----:B------:R-:W-:Y:S01]  /*10dd0*/  UMOV UR5, 0x3fae1781 ;  /* 0x3fae178100057882 */ /* 0x000fe20000000000 */
        /* <DEDUP_REMOVED lines=48> */
[----:B0-----:R-:W-:Y:S05]  /*110e0*/  CALL.REL.NOINC `($__internal_4_$__cuda_sm20_div_rn_f64_full) ;  /* 0x000007b400b87944 */ /* 0x001fea0003c00000 */
[----:B------:R-:W-:Y:S02]  /*110f0*/  IMAD.MOV.U32 R76, RZ, RZ, R84 ;  /* 0x000000ffff4c7224 */ /* 0x000fe400078e0054 */
[----:B------:R-:W-:-:S07]  /*11100*/  IMAD.MOV.U32 R77, RZ, RZ, R85 ;  /* 0x000000ffff4d7224 */ /* 0x000fce00078e0055 */
.L_x_1007:
[----:B------:R-:W-:Y:S05]  /*11110*/  BSYNC.RECONVERGENT B2 ;  /* 0x0000000000027941 */ /* 0x000fea0003800200 */
.L_x_1006:
        /* <DEDUP_REMOVED lines=18> */
[----:B0-----:R-:W-:Y:S05]  /*11240*/  CALL.REL.NOINC `($__internal_4_$__cuda_sm20_div_rn_f64_full) ;  /* 0x000007b400607944 */ /* 0x001fea0003c00000 */
.L_x_1009:
[----:B------:R-:W-:Y:S05]  /*11250*/  BSYNC.RECONVERGENT B2 ;  /* 0x0000000000027941 */ /* 0x000fea0003800200 */
.L_x_1008:
        /* <DEDUP_REMOVED lines=22> */
[----:B------:R-:W-:-:S04]  /*113c0*/  FSETP.GEU.AND P1, PT, |R77|, 6.5827683646048100446e-37, PT ;  /* 0x036000004d00780b */ /* 0x000fc80003f2e200 */
[----:B------:R-:W-:Y:S02]  /*113d0*/  DMUL R30, R80, R76 ;  /* 0x0000004c501e7228 */ /* 0x000fe40000000000 */
[----:B------:R-:W-:Y:S02]  /*113e0*/  DFMA R78, R24, R24, R24 ;  /* 0x00000018184e722b */ /* 0x000fe40000000018 */
[----:B------:R-:W-:-:S04]  /*113f0*/  DADD R24, R28, R84 ;  /* 0x000000001c187229 */ /* 0x000fc80000000054 */
[----:B------:R-:W-:Y:S02]  /*11400*/  DFMA R32, R30, -6, R76 ;  /* 0xc01800001e20782b */ /* 0x000fe4000000004c */
[----:B------:R-:W-:Y:S02]  /*11410*/  DADD R28, R28, -UR4 ;  /* 0x800000041c1c7e29 */ /* 0x000fe40008000000 */
[----:B------:R-:W-:Y:S02]  /*11420*/  DFMA R78, R38, R78, R38 ;  /* 0x0000004e264e722b */ /* 0x000fe40000000026 */
[----:B------:R-:W-:Y:S02]  /*11430*/  DADD R24, R24, -UR4 ;  /* 0x8000000418187e29 */ /* 0x000fe40008000000 */
        /* <DEDUP_REMOVED lines=11> */
[----:B0-----:R-:W-:Y:S05]  /*114f0*/  CALL.REL.NOINC `($__internal_4_$__cuda_sm20_div_rn_f64_full) ;  /* 0x000007b000b47944 */ /* 0x001fea0003c00000 */
.L_x_1011:
[----:B------:R-:W-:Y:S05]  /*11500*/  BSYNC.RECONVERGENT B2 ;  /* 0x0000000000027941 */ /* 0x000fea0003800200 */
.L_x_1010:
        /* <DEDUP_REMOVED lines=9> */
.L_x_1110:
[C---:B------:R-:W-:Y:S01]  /*115a0*/  VIADD R24, R35.reuse, 0x3 ;  /* 0x0000000323187836 */ /* 0x040fe20000000000 */
[----:B------:R-:W-:Y:S01]  /*115b0*/  LOP3.LUT R0, R35, 0x1, RZ, 0xc0, !PT ;  /* 0x0000000123007812 */ /* 0x000fe200078ec0ff */
[----:B------:R-:W-:Y:S01]  /*115c0*/  DMUL R102, R96, R102 ;  /* 0x0000006660667228 */ /* 0x000fe20000000000 */
[--C-:B------:R-:W-:Y:S01]  /*115d0*/  IMAD.MOV.U32 R31, RZ, RZ, R35.reuse ;  /* 0x000000ffff1f7224 */ /* 0x100fe200078e0023 */
[----:B------:R-:W-:Y:S02]  /*115e0*/  SHF.R.U32.HI R30, RZ, 0x1, R35 ;  /* 0x00000001ff1e7819 */ /* 0x000fe40000011623 */
[----:B------:R-:W1:Y:S01]  /*115f0*/  I2F.F64.U32 R24, R24 ;  /* 0x0000001800187312 */ /* 0x000e620000201800 */
[----:B------:R-:W-:Y:S01]  /*11600*/  ISETP.NE.U32.AND P0, PT, R0, 0x1, PT ;  /* 0x000000010000780c */ /* 0x000fe20003f05070 */
[----:B-1----:R-:W-:-:S12]  /*11610*/  DMUL R98, R24, R98 ;  /* 0x0000006218627228 */ /* 0x002fd80000000000 */
[----:B------:R-:W-:Y:S05]  /*11620*/  @P0 BRA `(.L_x_1012) ;  /* 0x0000001c00a80947 */ /* 0x000fea0003800000 */
[C---:B------:R-:W-:Y:S02]  /*11630*/  LOP3.LUT R29, R35.reuse, 0x3, RZ, 0xc0, !PT ;  /* 0x00000003231d7812 */ /* 0x040fe400078ec0ff */
[----:B------:R-:W-:Y:S02]  /*11640*/  CS2R R108, SRZ ;  /* 0x00000000006c7805 */ /* 0x000fe4000001ff00 */
[----:B------:R-:W-:Y:S02]  /*11650*/  LOP3.LUT R30, R35, 0x7ffffffc, RZ, 0xc0, !PT ;  /* 0x7ffffffc231e7812 */ /* 0x000fe400078ec0ff */
[----:B------:R-:W-:-:S07]  /*11660*/  MOV R32, RZ ;  /* 0x000000ff00207202 */ /* 0x000fce0000000f00 */
.L_x_1048:
        /* <DEDUP_REMOVED lines=12> */
.L_x_1030:
        /* <DEDUP_REMOVED lines=27> */
.L_x_1015:
[----:B------:R-:W-:Y:S05]  /*118e0*/  BSYNC.RECONVERGENT B2 ;  /* 0x0000000000027941 */ /* 0x000fea0003800200 */
.L_x_1014:
        /* <DEDUP_REMOVED lines=23> */
[----:B0-----:R-:W-:Y:S05]  /*11a60*/  CALL.REL.NOINC `($__internal_4_$__cuda_sm20_div_rn_f64_full) ;  /* 0x000007ac00587944 */ /* 0x001fea0003c00000 */
.L_x_1017:
[----:B------:R-:W-:Y:S05]  /*11a70*/  BSYNC.RECONVERGENT B2 ;  /* 0x0000000000027941 */ /* 0x000fea0003800200 */
.L_x_1016:
[----:B------:R-:W-:Y:S01]  /*11a80*/  IADD3 R112, PT, PT, R33, 0x1, RZ ;  /* 0x0000000121707810 */ /* 0x000fe20007ffe0ff */
[----:B------:R-:W-:Y:S01]  /*11a90*/  IMAD.MOV.U32 R24, RZ, RZ, 0x1 ;  /* 0x00000001ff187424 */ /* 0x000fe200078e00ff */
[----:B------:R-:W-:Y:S01]  /*11aa0*/  FSEL R110, R110, R84, P0 ;  /* 0x000000546e6e7208 */ /* 0x000fe20000000000 */
[----:B------:R-:W-:Y:S01]  /*11ab0*/  BSSY.RECONVERGENT B2, `(.L_x_1018) ;  /* 0x000001b000027945 */ /* 0x000fe20003800200 */
[----:B------:R-:W-:Y:S02]  /*11ac0*/  FSEL R111, R111, R85, P0 ;  /* 0x000000556f6f7208 */ /* 0x000fe40000000000 */
        /* <DEDUP_REMOVED lines=25> */
.L_x_1019:
[----:B------:R-:W-:Y:S05]  /*11c60*/  BSYNC.RECONVERGENT B2 ;  /* 0x0000000000027941 */ /* 0x000fea0003800200 */
.L_x_1018:
        /* <DEDUP_REMOVED lines=24> */
.L_x_1021:
[----:B------:R-:W-:Y:S05]  /*11df0*/  BSYNC.RECONVERGENT B2 ;  /* 0x0000000000027941 */ /* 0x000fea0003800200 */
.L_x_1020:
[----:B------:R-:W-:Y:S01]  /*11e00*/  VIADD R27, R33, 0x2 ;  /* 0x00000002211b7836 */ /* 0x000fe20000000000 */
[----:B------:R-:W-:Y:S01]  /*11e10*/  FSEL R110, R84, R110, !P0 ;  /* 0x0000006e546e7208 */ /* 0x000fe20004000000 */
[----:B------:R-:W-:Y:S01]  /*11e20*/  IMAD.MOV.U32 R24, RZ, RZ, 0x1 ;  /* 0x00000001ff187424 */ /* 0x000fe200078e00ff */
[----:B------:R-:W-:Y:S01]  /*11e30*/  FSEL R111, R85, R111, !P0 ;  /* 0x0000006f556f7208 */ /* 0x000fe20004000000 */
        /* <DEDUP_REMOVED lines=23> */
[----:B0-----:R-:W-:Y:S05]  /*11fb0*/  CALL.REL.NOINC `($__internal_4_$__cuda_sm20_div_rn_f64_full) ;  /* 0x000007a800047944 */ /* 0x001fea0003c00000 */
[----:B------:R-:W-:Y:S01]  /*11fc0*/  IMAD.MOV.U32 R24, RZ, RZ, R84 ;  /* 0x000000ffff187224 */ /* 0x000fe200078e0054 */
[----:B------:R-:W-:-:S07]  /*11fd0*/  MOV R25, R85 ;  /* 0x0000005500197202 */ /* 0x000fce0000000f00 */
.L_x_1023:
[----:B------:R-:W-:Y:S05]  /*11fe0*/  BSYNC.RECONVERGENT B2 ;  /* 0x0000000000027941 */ /* 0x000fea0003800200 */
.L_x_1022:
        /* <DEDUP_REMOVED lines=24> */
.L_x_1025:
[----:B------:R-:W-:Y:S05]  /*12170*/  BSYNC.RECONVERGENT B2 ;  /* 0x0000000000027941 */ /* 0x000fea0003800200 */
.L_x_1024:
        /* <DEDUP_REMOVED lines=28> */
.L_x_1027:
[----:B------:R-:W-:Y:S05]  /*12340*/  BSYNC.RECONVERGENT B2 ;  /* 0x0000000000027941 */ /* 0x000fea0003800200 */
.L_x_1026:
        /* <DEDUP_REMOVED lines=24> */
.L_x_1029:
[----:B------:R-:W-:Y:S05]  /*124d0*/  BSYNC.RECONVERGENT B2 ;  /* 0x0000000000027941 */ /* 0x000fea0003800200 */
.L_x_1028:
[----:B------:R-:W-:Y:S01]  /*124e0*/  ISETP.NE.AND P1, PT, R27, R30, PT ;  /* 0x0000001e1b00720c */ /* 0x000fe20003f25270 */
[----:B------:R-:W-:Y:S01]  /*124f0*/  VIADD R33, R33, 0x4 ;  /* 0x0000000421217836 */ /* 0x000fe20000000000 */
[----:B------:R-:W-:Y:S02]  /*12500*/  FSEL R110, R110, R84, P0 ;  /* 0x000000546e6e7208 */ /* 0x000fe40000000000 */
[----:B------:R-:W-:-:S09]  /*12510*/  FSEL R111, R111, R85, P0 ;  /* 0x000000556f6f7208 */ /* 0x000fd20000000000 */
[----:B------:R-:W-:Y:S05]  /*12520*/  @P1 BRA `(.L_x_1030) ;  /* 0xfffffff000801947 */ /* 0x000fea000383ffff */
.L_x_1013:
[----:B------:R-:W1:Y:S01]  /*12530*/  I2F.F64.U32 R112, R33 ;  /* 0x0000002100707312 */ /* 0x000e620000201800 */
[----:B------:R-:W-:Y:S01]  /*12540*/  IMAD.MOV.U32 R76, RZ, RZ, 0x1 ;  /* 0x00000001ff4c7424 */ /* 0x000fe200078e00ff */
[----:B------:R-:W-:Y:S01]  /*12550*/  BSSY.RECONVERGENT B2, `(.L_x_1031) ;  /* 0x0000018000027945 */ /* 0x000fe20003800200 */
[----:B------:R-:W-:Y:S02]  /*12560*/  ISETP.NE.AND P1, PT, R29, 0x1, PT ;  /* 0x000000011d00780c */ /* 0x000fe40003f25270 */
[----:B------:R-:W-:-:S03]  /*12570*/  ISETP.GT.U32.AND P0, PT, R33, R32, PT ;  /* 0x000000202100720c */ /* 0x000fc60003f04070 */
        /* <DEDUP_REMOVED lines=21> */
.L_x_1032:
[----:B------:R-:W-:Y:S05]  /*126d0*/  BSYNC.RECONVERGENT B2 ;  /* 0x0000000000027941 */ /* 0x000fea0003800200 */
.L_x_1031:
        /* <DEDUP_REMOVED lines=24> */
.L_x_1034:
[----:B------:R-:W-:Y:S05]  /*12860*/  BSYNC.RECONVERGENT B2 ;  /* 0x0000000000027941 */ /* 0x000fea0003800200 */
.L_x_1033:
        /* <DEDUP_REMOVED lines=31> */
.L_x_1037:
[----:B------:R-:W-:Y:S05]  /*12a60*/  BSYNC.RECONVERGENT B2 ;  /* 0x0000000000027941 */ /* 0x000fea0003800200 */
.L_x_1036:
        /* <DEDUP_REMOVED lines=24> */
.L_x_1039:
[----:B------:R-:W-:Y:S05]  /*12bf0*/  BSYNC.RECONVERGENT B2 ;  /* 0x0000000000027941 */ /* 0x000fea0003800200 */
.L_x_1038:
        /* <DEDUP_REMOVED lines=28> */
.L_x_1041:
[----:B------:R-:W-:Y:S05]  /*12dc0*/  BSYNC.RECONVERGENT B2 ;  /* 0x0000000000027941 */ /* 0x000fea0003800200 */
.L_x_1040:
        /* <DEDUP_REMOVED lines=24> */
.L_x_1043:
[----:B------:R-:W-:Y:S05]  /*12f50*/  BSYNC.RECONVERGENT B2 ;  /* 0x0000000000027941 */ /* 0x000fea0003800200 */
.L_x_1042:
[----:B------:R-:W-:Y:S02]  /*12f60*/  FSEL R76, R110, R84, P0 ;  /* 0x000000546e4c7208 */ /* 0x000fe40000000000 */
[----:B------:R-:W-:-:S07]  /*12f70*/  FSEL R77, R111, R85, P0 ;  /* 0x000000556f4d7208 */ /* 0x000fce0000000000 */
.L_x_1035:
        /* <DEDUP_REMOVED lines=13> */
[----:B------:R-:W-:Y:S01]  /*13050*/  MOV R79, 0x3e928af3 ;  /* 0x3e928af3004f7802 */ /* 0x000fe20000000f00 */
        /* <DEDUP_REMOVED lines=50> */
.L_x_1044:
        /* <DEDUP_REMOVED lines=14> */
[----:B0-----:R-:W-:Y:S05]  /*13460*/  CALL.REL.NOINC `($__internal_4_$__cuda_sm20_div_rn_f64_full) ;  /* 0x0000079000d87944 */ /* 0x001fea0003c00000 */
.L_x_1046:
[----:B------:R-:W-:Y:S05]  /*13470*/  BSYNC.RECONVERGENT B2 ;  /* 0x0000000000027941 */ /* 0x000fea0003800200 */
.L_x_1045:
[----:B------:R-:W-:Y:S01]  /*13480*/  VIADD R32, R32, 0x1 ;  /* 0x0000000120207836 */ /* 0x000fe20000000000 */
[----:B------:R-:W-:-:S04]  /*13490*/  DADD R108, R84, R108 ;  /* 0x00000000546c7229 */ /* 0x000fc8000000006c */
[----:B------:R-:W-:-:S13]  /*134a0*/  ISETP.NE.AND P0, PT, R32, R26, PT ;  /* 0x0000001a2000720c */ /* 0x000fda0003f05270 */
[----:B------:R-:W-:Y:S05]  /*134b0*/  @!P0 BRA `(.L_x_1047) ;  /* 0x0000003000a08947 */ /* 0x000fea0003800000 */
[----:B------:R-:W-:Y:S05]  /*134c0*/  BRA `(.L_x_1048) ;  /* 0xffffffe000687947 */ /* 0x000fea000383ffff */
.L_x_1012:
[----:B------:R-:W-:Y:S02]  /*134d0*/  LOP3.LUT R26, R35, 0x7ffffffc, RZ, 0xc0, !PT ;  /* 0x7ffffffc231a7812 */ /* 0x000fe400078ec0ff */
[----:B------:R-:W-:Y:S02]  /*134e0*/  CS2R R104, SRZ ;  /* 0x0000000000687805 */ /* 0x000fe4000001ff00 */
[----:B------:R-:W-:Y:S02]  /*134f0*/  VIMNMX.U32 R29, PT, PT, R30, 0x1, !PT ;  /* 0x000000011e1d7848 */ /* 0x000fe40007fe0000 */
[----:B------:R-:W-:-:S07]  /*13500*/  MOV R32, RZ ;  /* 0x000000ff00207202 */ /* 0x000fce0000000f00 */
.L_x_1080:
        /* <DEDUP_REMOVED lines=12> */
.L_x_1066:
        /* <DEDUP_REMOVED lines=27> */
.L_x_1051:
[----:B------:R-:W-:Y:S05]  /*13780*/  BSYNC.RECONVERGENT B2 ;  /* 0x0000000000027941 */ /* 0x000fea0003800200 */
.L_x_1050:
        /* <DEDUP_REMOVED lines=24> */
.L_x_1053:
[----:B------:R-:W-:Y:S05]  /*13910*/  BSYNC.RECONVERGENT B2 ;  /* 0x0000000000027941 */ /* 0x000fea0003800200 */
.L_x_1052:
        /* <DEDUP_REMOVED lines=30> */
.L_x_1055:
[----:B------:R-:W-:Y:S05]  /*13b00*/  BSYNC.RECONVERGENT B2 ;  /* 0x0000000000027941 */ /* 0x000fea0003800200 */
.L_x_1054:
        /* <DEDUP_REMOVED lines=24> */
.L_x_1057:
[----:B------:R-:W-:Y:S05]  /*13c90*/  BSYNC.RECONVERGENT B2 ;  /* 0x0000000000027941 */ /* 0x000fea0003800200 */
.L_x_1056:
        /* <DEDUP_REMOVED lines=30> */
.L_x_1059:
[----:B------:R-:W-:Y:S05]  /*13e80*/  BSYNC.RECONVERGENT B2 ;  /* 0x0000000000027941 */ /* 0x000fea0003800200 */
.L_x_1058:
        /* <DEDUP_REMOVED lines=24> */
.L_x_1061:
[----:B------:R-:W-:Y:S05]  /*14010*/  BSYNC.RECONVERGENT B2 ;  /* 0x0000000000027941 */ /* 0x000fea0003800200 */
.L_x_1060:
        /* <DEDUP_REMOVED lines=28> */
.L_x_1063:
[----:B------:R-:W-:Y:S05]  /*141e0*/  BSYNC.RECONVERGENT B2 ;  /* 0x0000000000027941 */ /* 0x000fea0003800200 */
.L_x_1062:
        /* <DEDUP_REMOVED lines=24> */
.L_x_1065:
[----:B------:R-:W-:Y:S05]  /*14370*/  BSYNC.RECONVERGENT B2 ;  /* 0x0000000000027941 */ /* 0x000fea0003800200 */
.L_x_1064:
[----:B------:R-:W-:Y:S01]  /*14380*/  ISETP.NE.AND P2, PT, R27, R26, PT ;  /* 0x0000001a1b00720c */ /* 0x000fe20003f45270 */
[----:B------:R-:W-:Y:S01]  /*14390*/  VIADD R33, R33, 0x4 ;  /* 0x0000000421217836 */ /* 0x000fe20000000000 */
[----:B------:R-:W-:Y:S02]  /*143a0*/  FSEL R110, R110, R84, P0 ;  /* 0x000000546e6e7208 */ /* 0x000fe40000000000 */
[----:B------:R-:W-:-:S09]  /*143b0*/  FSEL R111, R111, R85, P0 ;  /* 0x000000556f6f7208 */ /* 0x000fd20000000000 */
[----:B------:R-:W-:Y:S05]  /*143c0*/  @P2 BRA `(.L_x_1066) ;  /* 0xfffffff000802947 */ /* 0x000fea000383ffff */
.L_x_1049:
        /* <DEDUP_REMOVED lines=29> */
.L_x_1069:
[----:B------:R-:W-:Y:S05]  /*145a0*/  BSYNC.RECONVERGENT B2 ;  /* 0x0000000000027941 */ /* 0x000fea0003800200 */
.L_x_1068:
        /* <DEDUP_REMOVED lines=24> */
.L_x_1071:
[----:B------:R-:W-:Y:S05]  /*14730*/  BSYNC.RECONVERGENT B2 ;  /* 0x0000000000027941 */ /* 0x000fea0003800200 */
.L_x_1070:
        /* <DEDUP_REMOVED lines=28> */
.L_x_1073:
[----:B------:R-:W-:Y:S05]  /*14900*/  BSYNC.RECONVERGENT B2 ;  /* 0x0000000000027941 */ /* 0x000fea0003800200 */
.L_x_1072:
        /* <DEDUP_REMOVED lines=24> */
.L_x_1075:
[----:B------:R-:W-:Y:S05]  /*14a90*/  BSYNC.RECONVERGENT B2 ;  /* 0x0000000000027941 */ /* 0x000fea0003800200 */
.L_x_1074:
[----:B------:R-:W-:Y:S02]  /*14aa0*/  FSEL R110, R84, R110, !P0 ;  /* 0x0000006e546e7208 */ /* 0x000fe40004000000 */
[----:B------:R-:W-:-:S07]  /*14ab0*/  FSEL R111, R85, R111, !P0 ;  /* 0x0000006f556f7208 */ /* 0x000fce0004000000 */
.L_x_1067:
[----:B------:R-:W-:Y:S01]  /*14ac0*/  IMAD.MOV.U32 R24, RZ, RZ, 0x652b82fe ;  /* 0x652b82feff187424 */ /* 0x000fe200078e00ff */
[----:B------:R-:W-:Y:S01]  /*14ad0*/  UMOV UR4, 0xfefa39ef ;  /* 0xfefa39ef00047882 */ /* 0x000fe20000000000 */
[----:B------:R-:W-:Y:S01]  /*14ae0*/  IMAD.MOV.U32 R25, RZ, RZ, 0x3ff71547 ;  /* 0x3ff71547ff197424 */ /* 0x000fe200078e00ff */
[----:B------:R-:W-:Y:S01]  /*14af0*/  UMOV UR5, 0x3fe62e42 ;  /* 0x3fe62e4200057882 */ /* 0x000fe20000000000 */
[----:B------:R-:W-:Y:S01]  /*14b00*/  IMAD.MOV.U32 R76, RZ, RZ, 0x652b82fe ;  /* 0x652b82feff4c7424 */ /* 0x000fe200078e00ff */
[----:B------:R-:W-:Y:S01]  /*14b10*/  MOV R84, 0xfca213ea ;  /* 0xfca213ea00547802 */ /* 0x000fe20000000f00 */
[----:B------:R-:W-:Y:S01]  /*14b20*/  IMAD.MOV.U32 R77, RZ, RZ, 0x3ff71547 ;  /* 0x3ff71547ff4d7424 */ /* 0x000fe200078e00ff */
[----:B------:R-:W-:Y:S01]  /*14b30*/  FSETP.GEU.AND P2, PT, |R107|, 4.1917929649353027344, PT ;  /* 0x4086232b6b00780b */ /* 0x000fe20003f4e200 */
[----:B------:R-:W-:Y:S01]  /*14b40*/  DFMA R24, R106, R24, 6.75539944105574400000e+15 ;  /* 0x433800006a18742b */ /* 0x000fe20000000018 */
[----:B------:R-:W-:-:S03]  /*14b50*/  IMAD.MOV.U32 R85, RZ, RZ, 0x3e928af3 ;  /* 0x3e928af3ff557424 */ /* 0x000fc600078e00ff */
[----:B------:R-:W-:-:S04]  /*14b60*/  DFMA R76, R106, -R76, 6.75539944105574400000e+15 ;  /* 0x433800006a4c742b */ /* 0x000fc8000000084c */
[----:B------:R-:W-:-:S04]  /*14b70*/  DADD R80, R24, -6.75539944105574400000e+15 ;  /* 0xc338000018507429 */ /* 0x000fc80000000000 */
[----:B------:R-:W-:-:S04]  /*14b80*/  DADD R78, R76, -6.75539944105574400000e+15 ;  /* 0xc33800004c4e7429 */ /* 0x000fc80000000000 */
[----:B------:R-:W-:-:S04]  /*14b90*/  DFMA R90, R80, -UR4, R106 ;  /* 0x80000004505a7c2b */ /* 0x000fc8000800006a */
[----:B------:R-:W-:Y:S01]  /*14ba0*/  DFMA R86, R78, -UR4, -R106 ;  /* 0x800000044e567c2b */ /* 0x000fe2000800086a */
[----:B------:R-:W-:Y:S01]  /*14bb0*/  UMOV UR4, 0x3b39803f ;  /* 0x3b39803f00047882 */ /* 0x000fe20000000000 */
[----:B------:R-:W-:Y:S02]  /*14bc0*/  UMOV UR5, 0x3c7abc9e ;  /* 0x3c7abc9e00057882 */ /* 0x000fe40000000000 */
[----:B------:R-:W-:Y:S02]  /*14bd0*/  DFMA R90, R80, -UR4, R90 ;  /* 0x80000004505a7c2b */ /* 0x000fe4000800005a */
[----:B------:R-:W-:Y:S02]  /*14be0*/  DADD R80, -RZ, -R106 ;  /* 0x00000000ff507229 */ /* 0x000fe4000000096a */
[----:B------:R-:W-:Y:S01]  /*14bf0*/  DFMA R86, R78, -UR4, R86 ;  /* 0x800000044e567c2b */ /* 0x000fe20008000056 */
[----:B------:R-:W-:Y:S01]  /*14c00*/  UMOV UR4, 0x69ce2bdf ;  /* 0x69ce2bdf00047882 */ /* 0x000fe20000000000 */
[----:B------:R-:W-:Y:S01]  /*14c10*/  UMOV UR5, 0x3e5ade15 ;  /* 0x3e5ade1500057882 */ /* 0x000fe20000000000 */
[----:B------:R-:W1:Y:S01]  /*14c20*/  MUFU.RCP64H R79, R109 ;  /* 0x0000006d004f7308 */ /* 0x000e620000001800 */
[----:B------:R-:W-:Y:S01]  /*14c30*/  DFMA R88, R90, UR4, R84 ;  /* 0x000000045a587c2b */ /* 0x000fe20008000054 */
[----:B------:R-:W-:-:S03]  /*14c40*/  IMAD.MOV.U32 R78, RZ, RZ, 0x1 ;  /* 0x00000001ff4e7424 */ /* 0x000fc600078e00ff */
[----:B------:R-:W-:Y:S01]  /*14c50*/  DFMA R84, R86, UR4, R84 ;  /* 0x0000000456547c2b */ /* 0x000fe20008000054 */
[----:B------:R-:W-:Y:S01]  /*14c60*/  UMOV UR4, 0x62401315 ;  /* 0x6240131500047882 */ /* 0x000fe20000000000 */
[----:B------:R-:W-:Y:S01]  /*14c70*/  UMOV UR5, 0x3ec71dee ;  /* 0x3ec71dee00057882 */ /* 0x000fe20000000000 */
[----:B------:R-:W-:Y:S01]  /*14c80*/  IMAD.MOV.U32 R28, RZ, RZ, R81 ;  /* 0x000000ffff1c7224 */ /* 0x000fe200078e0051 */
[----:B------:R-:W-:-:S04]  /*14c90*/  DFMA R88, R90, R88, UR4 ;  /* 0x000000045a587e2b */ /* 0x000fc80008000058 */
[----:B------:R-:W-:Y:S01]  /*14ca0*/  DFMA R84, R86, R84, UR4 ;  /* 0x0000000456547e2b */ /* 0x000fe20008000054 */
[----:B------:R-:W-:Y:S01]  /*14cb0*/  UMOV UR4, 0x7c89eb71 ;  /* 0x7c89eb7100047882 */ /* 0x000fe20000000000 */
[----:B------:R-:W-:Y:S01]  /*14cc0*/  UMOV UR5, 0x3efa0199 ;  /* 0x3efa019900057882 */ /* 0x000fe20000000000 */
[----:B------:R-:W-:Y:S01]  /*14cd0*/  FSETP.GEU.AND P0, PT, |R28|, 4.1917929649353027344, PT ;  /* 0x4086232b1c00780b */ /* 0x000fe20003f0e200 */
[----:B------:R-:W-:Y:S02]  /*14ce0*/  DFMA R88, R90, R88, UR4 ;  /* 0x000000045a587e2b */ /* 0x000fe40008000058 */
[----:B-1----:R-:W-:Y:S02]  /*14cf0*/  DFMA R82, -R108, R78, 1 ;  /* 0x3ff000006c52742b */ /* 0x002fe4000000014e */
        /* <DEDUP_REMOVED lines=13> */
[----:B------:R-:W-:Y:S02]  /*14dd0*/  DFMA R88, R90, R88, UR4 ;  /* 0x000000045a587e2b */ /* 0x000fe40008000058 */
[----:B------:R-:W-:Y:S02]  /*14de0*/  DFMA R78, -R108, R82, 1 ;  /* 0x3ff000006c4e742b */ /* 0x000fe40000000152 */
[----:B------:R-:W-:Y:S01]  /*14df0*/  DFMA R84, R86, R84, UR4 ;  /* 0x0000000456547e2b */ /* 0x000fe20008000054 */
[----:B------:R-:W-:Y:S01]  /*14e00*/  UMOV UR4, 0x555502a1 ;  /* 0x555502a100047882 */ /* 0x000fe20000000000 */
[----:B------:R-:W-:-:S02]  /*14e10*/  UMOV UR5, 0x3fa55555 ;  /* 0x3fa5555500057882 */ /* 0x000fc40000000000 */
        /* <DEDUP_REMOVED lines=9> */
[----:B------:R-:W-:-:S04]  /*14eb0*/  DFMA R84, R86, R84, UR4 ;  /* 0x0000000456547e2b */ /* 0x000fc80008000054 */
[----:B------:R-:W-:-:S04]  /*14ec0*/  DFMA R88, R90, R88, 1 ;  /* 0x3ff000005a58742b */ /* 0x000fc80000000058 */
[----:B------:R-:W-:-:S04]  /*14ed0*/  DFMA R84, R86, R84, 1 ;  /* 0x3ff000005654742b */ /* 0x000fc80000000054 */
[----:B------:R-:W-:-:S04]  /*14ee0*/  DFMA R88, R90, R88, 1 ;  /* 0x3ff000005a58742b */ /* 0x000fc80000000058 */
[----:B------:R-:W-:-:S06]  /*14ef0*/  DFMA R84, R86, R84, 1 ;  /* 0x3ff000005654742b */ /* 0x000fcc0000000054 */
[----:B------:R-:W-:Y:S02]  /*14f00*/  IMAD R81, R24, 0x100000, R89 ;  /* 0x0010000018517824 */ /* 0x000fe400078e0259 */
[----:B------:R-:W-:Y:S02]  /*14f10*/  IMAD.MOV.U32 R80, RZ, RZ, R88 ;  /* 0x000000ffff507224 */ /* 0x000fe400078e0058 */
        /* <DEDUP_REMOVED lines=15> */
.L_x_1076:
        /* <DEDUP_REMOVED lines=16> */
.L_x_1077:
        /* <DEDUP_REMOVED lines=14> */
[----:B0-----:R-:W-:Y:S05]  /*151f0*/  CALL.REL.NOINC `($__internal_4_$__cuda_sm20_div_rn_f64_full) ;  /* 0x0000077400747944 */ /* 0x001fea0003c00000 */
.L_x_1079:
[----:B------:R-:W-:Y:S05]  /*15200*/  BSYNC.RECONVERGENT B2 ;  /* 0x0000000000027941 */ /* 0x000fea0003800200 */
.L_x_1078:
        /* <DEDUP_REMOVED lines=12> */
.L_x_1098:
[----:B------:R-:W1:Y:S01]  /*152d0*/  I2F.F64.U32 R106, R29 ;  /* 0x0000001d006a7312 */ /* 0x000e620000201800 */
[----:B------:R-:W-:Y:S01]  /*152e0*/  MOV R24, 0x1 ;  /* 0x0000000100187802 */ /* 0x000fe20000000f00 */
        /* <DEDUP_REMOVED lines=23> */
.L_x_1083:
[----:B------:R-:W-:Y:S05]  /*15460*/  BSYNC.RECONVERGENT B2 ;  /* 0x0000000000027941 */ /* 0x000fea0003800200 */
.L_x_1082:
        /* <DEDUP_REMOVED lines=24> */
.L_x_1085:
[----:B------:R-:W-:Y:S05]  /*155f0*/  BSYNC.RECONVERGENT B2 ;  /* 0x0000000000027941 */ /* 0x000fea0003800200 */
.L_x_1084:
[----:B------:R-:W-:Y:S01]  /*15600*/  IADD3 R106, PT, PT, R29, 0x1, RZ ;  /* 0x000000011d6a7810 */ /* 0x000fe20007ffe0ff */
[----:B------:R-:W-:Y:S01]  /*15610*/  IMAD.MOV.U32 R24, RZ, RZ, 0x1 ;  /* 0x00000001ff187424 */ /* 0x000fe200078e00ff */
[----:B------:R-:W-:Y:S01]  /*15620*/  FSEL R32, R32, R84, P0 ;  /* 0x0000005420207208 */ /* 0x000fe20000000000 */
[----:B------:R-:W-:Y:S01]  /*15630*/  BSSY.RECONVERGENT B2, `(.L_x_1086) ;  /* 0x0000019000027945 */ /* 0x000fe20003800200 */
[----:B------:R-:W-:Y:S02]  /*15640*/  FSEL R33, R33, R85, P0 ;  /* 0x0000005521217208 */ /* 0x000fe40000000000 */
[----:B------:R-:W1:Y:S01]  /*15650*/  I2F.F64.U32 R106, R106 ;  /* 0x0000006a006a7312 */ /* 0x000e620000201800 */
[----:B------:R-:W-:-:S07]  /*15660*/  ISETP.GE.U32.AND P0, PT, R29, R30, PT ;  /* 0x0000001e1d00720c */ /* 0x000fce0003f06070 */
        /* <DEDUP_REMOVED lines=21> */
.L_x_1087:
[----:B------:R-:W-:Y:S05]  /*157c0*/  BSYNC.RECONVERGENT B2 ;  /* 0x0000000000027941 */ /* 0x000fea0003800200 */
.L_x_1086:
        /* <DEDUP_REMOVED lines=24> */
.L_x_1089:
[----:B------:R-:W-:Y:S05]  /*15950*/  BSYNC.RECONVERGENT B2 ;  /* 0x0000000000027941 */ /* 0x000fea0003800200 */
.L_x_1088:
        /* <DEDUP_REMOVED lines=28> */
.L_x_1091:
[----:B------:R-:W-:Y:S05]  /*15b20*/  BSYNC.RECONVERGENT B2 ;  /* 0x0000000000027941 */ /* 0x000fea0003800200 */
.L_x_1090:
        /* <DEDUP_REMOVED lines=24> */
.L_x_1093:
[----:B------:R-:W-:Y:S05]  /*15cb0*/  BSYNC.RECONVERGENT B2 ;  /* 0x0000000000027941 */ /* 0x000fea0003800200 */
.L_x_1092:
[----:B------:R-:W-:Y:S01]  /*15cc0*/  VIADD R27, R29, 0x3 ;  /* 0x000000031d1b7836 */ /* 0x000fe20000000000 */
[----:B------:R-:W-:Y:S01]  /*15cd0*/  FSEL R32, R32, R84, P0 ;  /* 0x0000005420207208 */ /* 0x000fe20000000000 */
[----:B------:R-:W-:Y:S01]  /*15ce0*/  IMAD.MOV.U32 R24, RZ, RZ, 0x1 ;  /* 0x00000001ff187424 */ /* 0x000fe200078e00ff */
[----:B------:R-:W-:Y:S01]  /*15cf0*/  FSEL R33, R33, R85, P0 ;  /* 0x0000005521217208 */ /* 0x000fe20000000000 */
        /* <DEDUP_REMOVED lines=24> */
.L_x_1095:
[----:B------:R-:W-:Y:S05]  /*15e80*/  BSYNC.RECONVERGENT B2 ;  /* 0x0000000000027941 */ /* 0x000fea0003800200 */
.L_x_1094:
        /* <DEDUP_REMOVED lines=24> */
.L_x_1097:
[----:B------:R-:W-:Y:S05]  /*16010*/  BSYNC.RECONVERGENT B2 ;  /* 0x0000000000027941 */ /* 0x000fea0003800200 */
.L_x_1096:
[----:B------:R-:W-:Y:S01]  /*16020*/  ISETP.NE.AND P1, PT, R27, R26, PT ;  /* 0x0000001a1b00720c */ /* 0x000fe20003f25270 */
[----:B------:R-:W-:Y:S01]  /*16030*/  VIADD R29, R29, 0x4 ;  /* 0x000000041d1d7836 */ /* 0x000fe20000000000 */
[----:B------:R-:W-:Y:S02]  /*16040*/  FSEL R108, R32, R84, P0 ;  /* 0x00000054206c7208 */ /* 0x000fe40000000000 */
[----:B------:R-:W-:-:S09]  /*16050*/  FSEL R109, R33, R85, P0 ;  /* 0x00000055216d7208 */ /* 0x000fd20000000000 */
[----:B------:R-:W-:Y:S05]  /*16060*/  @P1 BRA `(.L_x_1098) ;  /* 0xfffffff000981947 */ /* 0x000fea000383ffff */
.L_x_1081:
        /* <DEDUP_REMOVED lines=26> */
.L_x_1101:
[----:B------:R-:W-:Y:S05]  /*16210*/  BSYNC.RECONVERGENT B2 ;  /* 0x0000000000027941 */ /* 0x000fea0003800200 */
.L_x_1100:
        /* <DEDUP_REMOVED lines=24> */
.L_x_1103:
[----:B------:R-:W-:Y:S05]  /*163a0*/  BSYNC.RECONVERGENT B2 ;  /* 0x0000000000027941 */ /* 0x000fea0003800200 */
.L_x_1102:
[----:B------:R-:W-:Y:S01]  /*163b0*/  VIADD R32, R29, 0x1 ;  /* 0x000000011d207836 */ /* 0x000fe20000000000 */
[----:B------:R-:W-:Y:S01]  /*163c0*/  MOV R24, 0x1 ;  /* 0x0000000100187802 */ /* 0x000fe20000000f00 */
[----:B------:R-:W-:Y:S01]  /*163d0*/  BSSY.RECONVERGENT B2, `(.L_x_1104) ;  /* 0x000001a000027945 */ /* 0x000fe20003800200 */
[----:B------:R-:W-:Y:S02]  /*163e0*/  FSEL R26, R26, R84, P0 ;  /* 0x000000541a1a7208 */ /* 0x000fe40000000000 */
[----:B------:R-:W-:Y:S01]  /*163f0*/  FSEL R27, R27, R85, P0 ;  /* 0x000000551b1b7208 */ /* 0x000fe20000000000 */
        /* <DEDUP_REMOVED lines=23> */
.L_x_1105:
[----:B------:R-:W-:Y:S05]  /*16570*/  BSYNC.RECONVERGENT B2 ;  /* 0x0000000000027941 */ /* 0x000fea0003800200 */
.L_x_1104:
        /* <DEDUP_REMOVED lines=24> */
.L_x_1107:
[----:B------:R-:W-:Y:S05]  /*16700*/  BSYNC.RECONVERGENT B2 ;  /* 0x0000000000027941 */ /* 0x000fea0003800200 */
.L_x_1106:
[----:B------:R-:W-:Y:S02]  /*16710*/  FSEL R108, R84, R26, !P0 ;  /* 0x0000001a546c7208 */ /* 0x000fe40004000000 */
[----:B------:R-:W-:-:S07]  /*16720*/  FSEL R109, R85, R27, !P0 ;  /* 0x0000001b556d7208 */ /* 0x000fce0004000000 */
.L_x_1099:
[----:B------:R-:W-:-:S11]  /*16730*/  DFMA R108, R108, 5, R104 ;  /* 0x401400006c6c782b */ /* 0x000fd60000000068 */
.L_x_1047:
[----:B------:R-:W1:Y:S01]  /*16740*/  MUFU.RCP64H R25, R99 ;  /* 0x0000006300197308 */ /* 0x000e620000001800 */
[----:B------:R-:W-:Y:S01]  /*16750*/  MOV R24, 0x1 ;  /* 0x0000000100187802 */ /* 0x000fe20000000f00 */
[----:B------:R-:W-:Y:S01]  /*16760*/  BSSY.RECONVERGENT B2, `(.L_x_1108) ;  /* 0x0000013000027945 */ /* 0x000fe20003800200 */
[----:B------:R-:W-:-:S04]  /*16770*/  FSETP.GEU.AND P1, PT, |R103|, 6.5827683646048100446e-37, PT ;  /* 0x036000006700780b */ /* 0x000fc80003f2e200 */
        /* <DEDUP_REMOVED lines=17> */
.L_x_1109:
[----:B------:R-:W-:Y:S05]  /*16890*/  BSYNC.RECONVERGENT B2 ;  /* 0x0000000000027941 */ /* 0x000fea0003800200 */
.L_x_1108:
        /* <DEDUP_REMOVED lines=9> */
.L_x_1004:
        /* <DEDUP_REMOVED lines=14> */
[----:B------:R-:W-:Y:S01]  /*16a10*/  @!P0 MOV R79, 0xfffffbcb ;  /* 0xfffffbcb004f8802 */ /* 0x000fe20000000f00 */
        /* <DEDUP_REMOVED lines=8> */
[----:B------:R-:W-:Y:S02]  /*16aa0*/  IMAD.MOV.U32 R23, RZ, RZ, R98 ;  /* 0x000000ffff177224 */ /* 0x000fe400078e0062 */
[----:B------:R-:W-:-:S09]  /*16ab0*/  @!P0 IMAD.MOV.U32 R23, RZ, RZ, R30 ;  /* 0x000000ffff178224 */ /* 0x000fd200078e001e */
[----:B------:R-:W-:Y:S05]  /*16ac0*/  @P1 BRA `(.L_x_1112) ;  /* 0x0000000400041947 */ /* 0x000fea0003800000 */
[----:B------:R-:W-:Y:S01]  /*16ad0*/  LOP3.LUT R24, R0, 0xfffff, RZ, 0xc0, !PT ;  /* 0x000fffff00187812 */ /* 0x000fe200078ec0ff */
[----:B------:R-:W-:Y:S01]  /*16ae0*/  IMAD.MOV.U32 R30, RZ, RZ, R23 ;  /* 0x000000ffff1e7224 */ /* 0x000fe200078e0017 */
[----:B------:R-:W-:Y:S01]  /*16af0*/  MOV R28, RZ ;  /* 0x000000ff001c7202 */ /* 0x000fe20000000f00 */
[----:B------:R-:W-:Y:S01]  /*16b00*/  IMAD.MOV.U32 R34, RZ, RZ, -0x748574fc ;  /* 0x8b7a8b04ff227424 */ /* 0x000fe200078e00ff */
[----:B------:R-:W-:Y:S01]  /*16b10*/  LOP3.LUT R31, R24, 0x3ff00000, RZ, 0xfc, !PT ;  /* 0x3ff00000181f7812 */ /* 0x000fe200078efcff */
[----:B------:R-:W-:Y:S01]  /*16b20*/  IMAD.MOV.U32 R35, RZ, RZ, 0x3ed0ee25 ;  /* 0x3ed0ee25ff237424 */ /* 0x000fe200078e00ff */
[----:B------:R-:W-:Y:S01]  /*16b30*/  UMOV UR4, 0x3ae80f1e ;  /* 0x3ae80f1e00047882 */ /* 0x000fe20000000000 */
[----:B------:R-:W-:Y:S01]  /*16b40*/  UMOV UR5, 0x3eb1380b ;  /* 0x3eb1380b00057882 */ /* 0x000fe20000000000 */
[----:B------:R-:W-:Y:S01]  /*16b50*/  ISETP.GE.U32.AND P0, PT, R31, 0x3ff6a09f, PT ;  /* 0x3ff6a09f1f00780c */ /* 0x000fe20003f06070 */
[----:B------:R-:W-:Y:S01]  /*16b60*/  UMOV UR8, 0x80000000 ;  /* 0x8000000000087882 */ /* 0x000fe20000000000 */
[----:B------:R-:W-:Y:S01]  /*16b70*/  LEA.HI R79, R0, R79, RZ, 0xc ;  /* 0x0000004f004f7211 */ /* 0x000fe200078f60ff */
[----:B------:R-:W-:-:S10]  /*16b80*/  UMOV UR9, 0x43300000 ;  /* 0x4330000000097882 */ /* 0x000fd40000000000 */
[----:B------:R-:W-:Y:S02]  /*16b90*/  @P0 VIADD R23, R31, 0xfff00000 ;  /* 0xfff000001f170836 */ /* 0x000fe40000000000 */
[----:B------:R-:W-:Y:S02]  /*16ba0*/  @P0 VIADD R79, R79, 0x1 ;  /* 0x000000014f4f0836 */ /* 0x000fe40000000000 */
[----:B------:R-:W-:-:S03]  /*16bb0*/  @P0 IMAD.MOV.U32 R31, RZ, RZ, R23 ;  /* 0x000000ffff1f0224 */ /* 0x000fc600078e0017 */
[----:B------:R-:W-:Y:S01]  /*16bc0*/  LOP3.LUT R78, R79, 0x80000000, RZ, 0x3c, !PT ;  /* 0x800000004f4e7812 */ /* 0x000fe200078e3cff */
[----:B------:R-:W-:Y:S02]  /*16bd0*/  IMAD.MOV.U32 R79, RZ, RZ, 0x43300000 ;  /* 0x43300000ff4f7424 */ /* 0x000fe400078e00ff */
        /* <DEDUP_REMOVED lines=11> */
[----:B------:R-:W-:Y:S02]  /*16c90*/  DMUL R26, R24, R24 ;  /* 0x00000018181a7228 */ /* 0x000fe40000000000 */
[----:B------:R-:W-:-:S06]  /*16ca0*/  DFMA R96, R78, UR8, R24 ;  /* 0x000000084e607c2b */ /* 0x000fcc0008000018 */
        /* <DEDUP_REMOVED lines=11> */
[----:B------:R-:W-:-:S05]  /*16d60*/  DFMA R34, R30, -R24, R34 ;  /* 0x800000181e22722b */ /* 0x000fca0000000022 */
        /* <DEDUP_REMOVED lines=23> */
.L_x_1112:
[----:B------:R-:W-:Y:S01]  /*16ee0*/  MOV R24, 0x0 ;  /* 0x0000000000187802 */ /* 0x000fe20000000f00 */
[----:B------:R-:W-:Y:S01]  /*16ef0*/  IMAD.MOV.U32 R25, RZ, RZ, 0x7ff00000 ;  /* 0x7ff00000ff197424 */ /* 0x000fe200078e00ff */
[----:B------:R-:W-:-:S05]  /*16f00*/  LOP3.LUT P0, RZ, R31, 0x7fffffff, RZ, 0xc0, !PT ;  /* 0x7fffffff1fff7812 */ /* 0x000fca000780c0ff */
[----:B------:R-:W-:-:S10]  /*16f10*/  DFMA R24, R30, R24, +INF ;  /* 0x7ff000001e18742b */ /* 0x000fd40000000018 */
[----:B------:R-:W-:Y:S02]  /*16f20*/  FSEL R96, R24, RZ, P0 ;  /* 0x000000ff18607208 */ /* 0x000fe40000000000 */
[----:B------:R-:W-:-:S07]  /*16f30*/  FSEL R97, R25, -QNAN , P0 ;  /* 0xfff0000019617808 */ /* 0x000fce0000000000 */
.L_x_1113:
[----:B------:R-:W-:Y:S05]  /*16f40*/  BSYNC.RECONVERGENT B0 ;  /* 0x0000000000007941 */ /* 0x000fea0003800200 */
.L_x_1111:
[----:B------:R-:W1:Y:S01]  /*16f50*/  MUFU.RCP64H R25, 6 ;  /* 0x4018000000197908 */ /* 0x000e620000001800 */
[----:B------:R-:W-:Y:S01]  /*16f60*/  IMAD.MOV.U32 R26, RZ, RZ, 0x0 ;  /* 0x00000000ff1a7424 */ /* 0x000fe200078e00ff */
[----:B------:R-:W2:Y:S01]  /*16f70*/  LDC R23, c[0x0][0x3bc] ;  /* 0x0000ef00ff177b82 */ /* 0x000ea20000000800 */
[----:B------:R-:W-:Y:S01]  /*16f80*/  IMAD.MOV.U32 R27, RZ, RZ, 0x40180000 ;  /* 0x40180000ff1b7424 */ /* 0x000fe200078e00ff */
[----:B------:R-:W-:Y:S01]  /*16f90*/  FSETP.GEU.AND P2, PT, |R77|, 6.5827683646048100446e-37, PT ;  /* 0x036000004d00780b */ /* 0x000fe20003f4e200 */
[----:B------:R-:W-:Y:S01]  /*16fa0*/  IMAD.MOV.U32 R24, RZ, RZ, 0x1 ;  /* 0x00000001ff187424 */ /* 0x000fe200078e00ff */
[----:B------:R-:W-:Y:S05]  /*16fb0*/  BSSY.RECONVERGENT B2, `(.L_x_1114) ;  /* 0x0000011000027945 */ /* 0x000fea0003800200 */
[----:B-1----:R-:W-:-:S08]  /*16fc0*/  DFMA R28, R24, -R26, 1 ;  /* 0x3ff00000181c742b */ /* 0x002fd0000000081a */
        /* <DEDUP_REMOVED lines=14> */
[----:B0-----:R-:W-:Y:S05]  /*170b0*/  CALL.REL.NOINC `($__internal_4_$__cuda_sm20_div_rn_f64_full) ;  /* 0x0000075400c47944 */ /* 0x001fea0003c00000 */
.L_x_1115:
[----:B------:R-:W-:Y:S05]  /*170c0*/  BSYNC.RECONVERGENT B2 ;  /* 0x0000000000027941 */ /* 0x000fea0003800200 */
.L_x_1114:
[----:B------:R-:W-:Y:S01]  /*170d0*/  DFMA R38, R84, R96, R38 ;  /* 0x000000605426722b */ /* 0x000fe20000000026 */
[----:B------:R-:W-:Y:S10]  /*170e0*/  @!P0 BRA `(.L_x_1003) ;  /* 0x0000001800108947 */ /* 0x000ff40003800000 */
[----:B------:R-:W-:Y:S01]  /*170f0*/  ISETP.NE.AND P0, PT, R13, RZ, PT ;  /* 0x000000ff0d00720c */ /* 0x000fe20003f05270 */
[----:B------:R-:W-:Y:S01]  /*17100*/  DMUL R96, R96, 8 ;  /* 0x4020000060607828 */ /* 0x000fe20000000000 */
[----:B------:R-:W-:Y:S01]  /*17110*/  IMAD.MOV.U32 R31, RZ, RZ, 0x1 ;  /* 0x00000001ff1f7424 */ /* 0x000fe200078e00ff */
[----:B------:R-:W-:Y:S01]  /*17120*/  CS2R R100, SRZ ;  /* 0x0000000000647805 */ /* 0x000fe2000001ff00 */
[----:B------:R-:W-:Y:S02]  /*17130*/  IMAD.MOV.U32 R102, RZ, RZ, 0x0 ;  /* 0x00000000ff667424 */ /* 0x000fe400078e00ff */
[----:B------:R-:W-:-:S07]  /*17140*/  IMAD.MOV.U32 R103, RZ, RZ, 0x3ff00000 ;  /* 0x3ff00000ff677424 */ /* 0x000fce00078e00ff */
[----:B------:R-:W-:Y:S05]  /*17150*/  @!P0 BRA `(.L_x_1116) ;  /* 0x0000000c00e48947 */ /* 0x000fea0003800000 */
[----:B------:R-:W-:Y:S01]  /*17160*/  MOV R31, 0x1 ;  /* 0x00000001001f7802 */ /* 0x000fe20000000f00 */
[----:B------:R-:W-:Y:S01]  /*17170*/  IMAD.MOV.U32 R102, RZ, RZ, 0x0 ;  /* 0x00000000ff667424 */ /* 0x000fe200078e00ff */
[----:B------:R-:W-:Y:S01]  /*17180*/  CS2R R100, SRZ ;  /* 0x0000000000647805 */ /* 0x000fe2000001ff00 */
[----:B------:R-:W-:-:S07]  /*17190*/  IMAD.MOV.U32 R103, RZ, RZ, 0x3ff00000 ;  /* 0x3ff00000ff677424 */ /* 0x000fce00078e00ff */
.L_x_1132:
[----:B------:R-:W1:Y:S08]  /*171a0*/  I2F.F64.U32 R78, R31 ;  /* 0x0000001f004e7312 */ /* 0x000e700000201800 */
[----:B-1----:R-:W1:Y:S01]  /*171b0*/  MUFU.RCP64H R25, R79 ;  /* 0x0000004f00197308 */ /* 0x002e620000001800 */
[----:B------:R-:W-:-:S05]  /*171c0*/  VIADD R24, R79, 0x300402 ;  /* 0x003004024f187836 */ /* 0x000fca0000000000 */
[----:B------:R-:W-:Y:S01]  /*171d0*/  FSETP.GEU.AND P0, PT, |R24|, 5.8789094863358348022e-39, PT ;  /* 0x004004021800780b */ /* 0x000fe20003f0e200 */
[----:B-1----:R-:W-:-:S08]  /*171e0*/  DFMA R26, -R78, R24, 1 ;  /* 0x3ff000004e1a742b */ /* 0x002fd00000000118 */
[----:B------:R-:W-:-:S08]  /*171f0*/  DFMA R26, R26, R26, R26 ;  /* 0x0000001a1a1a722b */ /* 0x000fd0000000001a */
[----:B------:R-:W-:Y:S01]  /*17200*/  DFMA R28, R24, R26, R24 ;  /* 0x0000001a181c722b */ /* 0x000fe20000000018 */
[----:B------:R-:W-:-:S04]  /*17210*/  IMAD.SHL.U32 R26, R31, 0x2, RZ ;  /* 0x000000021f1a7824 */ /* 0x000fc800078e00ff */
[----:B------:R-:W-:-:S03]  /*17220*/  VIADD R30, R26, 0x1 ;  /* 0x000000011a1e7836 */ /* 0x000fc60000000000 */
[----:B------:R-:W-:-:S08]  /*17230*/  DFMA R32, -R78, R28, 1 ;  /* 0x3ff000004e20742b */ /* 0x000fd0000000011c */
[----:B------:R-:W-:Y:S01]  /*17240*/  DFMA R24, R28, R32, R28 ;  /* 0x000000201c18722b */ /* 0x000fe2000000001c */
[C---:B------:R-:W-:Y:S01]  /*17250*/  IADD3 R29, PT, PT, R26.reuse, 0x3, RZ ;  /* 0x000000031a1d7810 */ /* 0x040fe20007ffe0ff */
[----:B------:R-:W-:Y:S01]  /*17260*/  VIADD R28, R26, 0x2 ;  /* 0x000000021a1c7836 */ /* 0x000fe20000000000 */
[----:B------:R-:W-:Y:S08]  /*17270*/  @P0 BRA `(.L_x_1117) ;  /* 0x00000000001c0947 */ /* 0x000ff00003800000 */
[----:B------:R-:W-:Y:S01]  /*17280*/  LOP3.LUT R24, R79, 0x7fffffff, RZ, 0xc0, !PT ;  /* 0x7fffffff4f187812 */ /* 0x000fe200078ec0ff */
[----:B------:R-:W-:Y:S01]  /*17290*/  IMAD.MOV.U32 R32, RZ, RZ, R78 ;  /* 0x000000ffff207224 */ /* 0x000fe200078e004e */
[----:B------:R-:W-:Y:S01]  /*172a0*/  MOV R0, 0x172e0 ;  /* 0x000172e000007802 */ /* 0x000fe20000000f00 */
[----:B------:R-:W-:Y:S01]  /*172b0*/  IMAD.MOV.U32 R23, RZ, RZ, R79 ;  /* 0x000000ffff177224 */ /* 0x000fe200078e004f */
[----:B------:R-:W-:-:S07]  /*172c0*/  IADD3 R24, PT, PT, R24, -0x100000, RZ ;  /* 0xfff0000018187810 */ /* 0x000fce0007ffe0ff */
[----:B0-----:R-:W-:Y:S05]  /*172d0*/  CALL.REL.NOINC `($__internal_3_$__cuda_sm20_dblrcp_rn_slowpath_v3) ;  /* 0x0000075000947944 */ /* 0x001fea0003c00000 */
[----:B------:R-:W-:-:S07]  /*172e0*/  IMAD.MOV.U32 R25, RZ, RZ, R23 ;  /* 0x000000ffff197224 */ /* 0x000fce00078e0017 */
.L_x_1117:
        /* <DEDUP_REMOVED lines=20> */
[----:B0-----:R-:W-:Y:S05]  /*17430*/  CALL.REL.NOINC `($__internal_4_$__cuda_sm20_div_rn_f64_full) ;  /* 0x0000075000e47944 */ /* 0x001fea0003c00000 */
.L_x_1119:
[----:B------:R-:W-:Y:S05]  /*17440*/  BSYNC.RECONVERGENT B2 ;  /* 0x0000000000027941 */ /* 0x000fea0003800200 */
.L_x_1118:
        /* <DEDUP_REMOVED lines=25> */
[----:B0-----:R-:W-:Y:S05]  /*175e0*/  CALL.REL.NOINC `($__internal_4_$__cuda_sm20_div_rn_f64_full) ;  /* 0x0000075000787944 */ /* 0x001fea0003c00000 */
.L_x_1121:
[----:B------:R-:W-:Y:S05]  /*175f0*/  BSYNC.RECONVERGENT B2 ;  /* 0x0000000000027941 */ /* 0x000fea0003800200 */
.L_x_1120:
        /* <DEDUP_REMOVED lines=16> */
[----:B0-----:R-:W-:Y:S05]  /*17700*/  CALL.REL.NOINC `($__internal_3_$__cuda_sm20_dblrcp_rn_slowpath_v3) ;  /* 0x0000074c00887944 */ /* 0x001fea0003c00000 */
[----:B------:R-:W-:-:S07]  /*17710*/  IMAD.MOV.U32 R25, RZ, RZ, R23 ;  /* 0x000000ffff197224 */ /* 0x000fce00078e0017 */
.L_x_1122:
        /* <DEDUP_REMOVED lines=15> */
[----:B------:R-:W-:Y:S02]  /*17810*/  MOV R0, 0x17840 ;  /* 0x0001784000007802 */ /* 0x000fe40000000f00 */
[----:B------:R-:W-:-:S07]  /*17820*/  IADD3 R24, PT, PT, R24, -0x100000, RZ ;  /* 0xfff0000018187810 */ /* 0x000fce0007ffe0ff */
[----:B0-----:R-:W-:Y:S05]  /*17830*/  CALL.REL.NOINC `($__internal_3_$__cuda_sm20_dblrcp_rn_slowpath_v3) ;  /* 0x0000074c003c7944 */ /* 0x001fea0003c00000 */
[----:B------:R-:W-:-:S07]  /*17840*/  IMAD.MOV.U32 R25, RZ, RZ, R23 ;  /* 0x000000ffff197224 */ /* 0x000fce00078e0017 */
.L_x_1123:
        /* <DEDUP_REMOVED lines=13> */
[----:B------:R-:W-:-:S03]  /*17920*/  MOV R0, 0x17950 ;  /* 0x0001795000007802 */ /* 0x000fc60000000f00 */
[----:B------:R-:W-:-:S07]  /*17930*/  VIADD R24, R24, 0xfff00000 ;  /* 0xfff0000018187836 */ /* 0x000fce0000000000 */
[----:B0-----:R-:W-:Y:S05]  /*17940*/  CALL.REL.NOINC `($__internal_3_$__cuda_sm20_dblrcp_rn_slowpath_v3) ;  /* 0x0000074800f87944 */ /* 0x001fea0003c00000 */
[----:B------:R-:W-:Y:S01]  /*17950*/  MOV R38, R24 ;  /* 0x0000001800267202 */ /* 0x000fe20000000f00 */
[----:B------:R-:W-:-:S07]  /*17960*/  IMAD.MOV.U32 R39, RZ, RZ, R23 ;  /* 0x000000ffff277224 */ /* 0x000fce00078e0017 */
.L_x_1124:
[----:B------:R-:W-:Y:S01]  /*17970*/  IMAD.IADD R78, R30, 0x1, -R31 ;  /* 0x000000011e4e7824 */ /* 0x000fe200078e0a1f */
[----:B------:R-:W-:Y:S01]  /*17980*/  DADD R80, R80, -R38 ;  /* 0x0000000050507229 */ /* 0x000fe20000000826 */
[C---:B------:R-:W-:Y:S01]  /*17990*/  VIADD R27, R26.reuse, 0x5 ;  /* 0x000000051a1b7836 */ /* 0x040fe20000000000 */
[----:B------:R-:W-:-:S03]  /*179a0*/  IADD3 R26, PT, PT, R26, 0x4, RZ ;  /* 0x000000041a1a7810 */ /* 0x000fc60007ffe0ff */
[----:B------:R-:W1:Y:S03]  /*179b0*/  I2F.F64.U32 R78, R78 ;  /* 0x0000004e004e7312 */ /* 0x000e660000201800 */
[----:B------:R-:W-:-:S08]  /*179c0*/  DADD R80, -R100, R80 ;  /* 0x0000000064507229 */ /* 0x000fd00000000150 */
[----:B------:R-:W-:Y:S01]  /*179d0*/  DMUL R80, R80, 8 ;  /* 0x4020000050507828 */ /* 0x000fe20000000000 */
[----:B-1----:R-:W1:Y:S01]  /*179e0*/  MUFU.RCP64H R25, R79 ;  /* 0x0000004f00197308 */ /* 0x002e620000001800 */
[----:B------:R-:W-:-:S06]  /*179f0*/  VIADD R24, R79, 0x300402 ;  /* 0x003004024f187836 */ /* 0x000fcc0000000000 */
        /* <DEDUP_REMOVED lines=13> */
[----:B0-----:R-:W-:Y:S05]  /*17ad0*/  CALL.REL.NOINC `($__internal_3_$__cuda_sm20_dblrcp_rn_slowpath_v3) ;  /* 0x0000074800947944 */ /* 0x001fea0003c00000 */
[----:B------:R-:W-:-:S07]  /*17ae0*/  IMAD.MOV.U32 R25, RZ, RZ, R23 ;  /* 0x000000ffff197224 */ /* 0x000fce00078e0017 */
.L_x_1125:
[----:B------:R-:W1:Y:S01]  /*17af0*/  MUFU.RCP64H R33, R79 ;  /* 0x0000004f00217308 */ /* 0x000e620000001800 */
[----:B------:R-:W-:Y:S01]  /*17b00*/  MOV R32, 0x1 ;  /* 0x0000000100207802 */ /* 0x000fe20000000f00 */
[----:B------:R-:W-:Y:S01]  /*17b10*/  BSSY.RECONVERGENT B2, `(.L_x_1126) ;  /* 0x0000013000027945 */ /* 0x000fe20003800200 */
[----:B------:R-:W-:Y:S01]  /*17b20*/  FSETP.GEU.AND P1, PT, |R99|, 6.5827683646048100446e-37, PT ;  /* 0x036000006300780b */ /* 0x000fe20003f2e200 */
        /* <DEDUP_REMOVED lines=15> */
[----:B------:R-:W-:-:S07]  /*17c20*/  IMAD.MOV.U32 R77, RZ, RZ, R99 ;  /* 0x000000ffff4d7224 */ /* 0x000fce00078e0063 */
[----:B0-----:R-:W-:Y:S05]  /*17c30*/  CALL.REL.NOINC `($__internal_4_$__cuda_sm20_div_rn_f64_full) ;  /* 0x0000074800e47944 */ /* 0x001fea0003c00000 */
.L_x_1127:
[----:B------:R-:W-:Y:S05]  /*17c40*/  BSYNC.RECONVERGENT B2 ;  /* 0x0000000000027941 */ /* 0x000fea0003800200 */
.L_x_1126:
        /* <DEDUP_REMOVED lines=23> */
[----:B------:R-:W-:Y:S02]  /*17dc0*/  MOV R82, R78 ;  /* 0x0000004e00527202 */ /* 0x000fe40000000f00 */
[----:B------:R-:W-:-:S07]  /*17dd0*/  MOV R0, 0x17df0 ;  /* 0x00017df000007802 */ /* 0x000fce0000000f00 */
[----:B0-----:R-:W-:Y:S05]  /*17de0*/  CALL.REL.NOINC `($__internal_4_$__cuda_sm20_div_rn_f64_full) ;  /* 0x0000074800787944 */ /* 0x001fea0003c00000 */
.L_x_1129:
[----:B------:R-:W-:Y:S05]  /*17df0*/  BSYNC.RECONVERGENT B2 ;  /* 0x0000000000027941 */ /* 0x000fea0003800200 */
.L_x_1128:
        /* <DEDUP_REMOVED lines=20> */
[----:B------:R-:W-:-:S07]  /*17f40*/  MOV R25, R23 ;  /* 0x0000001700197202 */ /* 0x000fce0000000f00 */
.L_x_1130:
        /* <DEDUP_REMOVED lines=18> */
.L_x_1131:
        /* <DEDUP_REMOVED lines=8> */
.L_x_1116:
[----:B------:R-:W-:-:S13]  /*180f0*/  ISETP.NE.AND P0, PT, R14, RZ, PT ;  /* 0x000000ff0e00720c */ /* 0x000fda0003f05270 */
[----:B------:R-:W-:Y:S05]  /*18100*/  @!P0 BRA `(.L_x_1003) ;  /* 0x0000000800088947 */ /* 0x000fea0003800000 */
[----:B------:R-:W1:Y:S01]  /*18110*/  I2F.F64.U32 R78, R31 ;  /* 0x0000001f004e7312 */ /* 0x000e620000201800 */
[----:B------:R-:W-:-:S05]  /*18120*/  IMAD.SHL.U32 R29, R31, 0x2, RZ ;  /* 0x000000021f1d7824 */ /* 0x000fca00078e00ff */
[----:B------:R-:W-:Y:S02]  /*18130*/  IADD3 R28, PT, PT, R29, 0x3, RZ ;  /* 0x000000031d1c7810 */ /* 0x000fe40007ffe0ff */
        /* <DEDUP_REMOVED lines=13> */
[----:B------:R-:W-:Y:S01]  /*18210*/  MOV R0, 0x18250 ;  /* 0x0001825000007802 */ /* 0x000fe20000000f00 */
[----:B------:R-:W-:Y:S01]  /*18220*/  IMAD.MOV.U32 R23, RZ, RZ, R79 ;  /* 0x000000ffff177224 */ /* 0x000fe200078e004f */
[----:B------:R-:W-:-:S07]  /*18230*/  IADD3 R24, PT, PT, R24, -0x100000, RZ ;  /* 0xfff0000018187810 */ /* 0x000fce0007ffe0ff */
[----:B0-----:R-:W-:Y:S05]  /*18240*/  CALL.REL.NOINC `($__internal_3_$__cuda_sm20_dblrcp_rn_slowpath_v3) ;  /* 0x0000074000b87944 */ /* 0x001fea0003c00000 */
[----:B------:R-:W-:-:S07]  /*18250*/  IMAD.MOV.U32 R25, RZ, RZ, R23 ;  /* 0x000000ffff197224 */ /* 0x000fce00078e0017 */
.L_x_1133:
        /* <DEDUP_REMOVED lines=21> */
.L_x_1135:
[----:B------:R-:W-:Y:S05]  /*183b0*/  BSYNC.RECONVERGENT B2 ;  /* 0x0000000000027941 */ /* 0x000fea0003800200 */
.L_x_1134:
        /* <DEDUP_REMOVED lines=26> */
.L_x_1137:
[----:B------:R-:W-:Y:S05]  /*18560*/  BSYNC.RECONVERGENT B2 ;  /* 0x0000000000027941 */ /* 0x000fea0003800200 */
.L_x_1136:
        /* <DEDUP_REMOVED lines=18> */
.L_x_1138:
[----:B------:R-:W1:Y:S01]  /*18690*/  I2F.F64.U32 R26, R27 ;  /* 0x0000001b001a7312 */ /* 0x000e620000201800 */
[----:B------:R-:W-:Y:S01]  /*186a0*/  UMOV UR4, 0xfc6fb611 ;  /* 0xfc6fb61100047882 */ /* 0x000fe20000000000 */
[----:B------:R-:W-:-:S06]  /*186b0*/  UMOV UR5, 0x3fe2788c ;  /* 0x3fe2788c00057882 */ /* 0x000fcc0000000000 */
[----:B-1----:R-:W1:Y:S01]  /*186c0*/  MUFU.RCP64H R33, R27 ;  /* 0x0000001b00217308 */ /* 0x002e620000001800 */
[----:B------:R-:W-:-:S05]  /*186d0*/  VIADD R32, R27, 0x300402 ;  /* 0x003004021b207836 */ /* 0x000fca0000000000 */
[----:B------:R-:W-:Y:S01]  /*186e0*/  FSETP.GEU.AND P0, PT, |R32|, 5.8789094863358348022e-39, PT ;  /* 0x004004022000780b */ /* 0x000fe20003f0e200 */
        /* <DEDUP_REMOVED lines=14> */
.L_x_1139:
        /* <DEDUP_REMOVED lines=18> */
.L_x_1140:
[----:B------:R-:W-:-:S08]  /*188f0*/  DADD R24, R30, -R24 ;  /* 0x000000001e187229 */ /* 0x000fd00000000818 */
[----:B------:R-:W-:-:S08]  /*18900*/  DADD R24, -R100, R24 ;  /* 0x0000000064187229 */ /* 0x000fd00000000118 */
[----:B------:R-:W-:-:S08]  /*18910*/  DMUL R24, R24, 8 ;  /* 0x4020000018187828 */ /* 0x000fd00000000000 */
[----:B------:R-:W-:-:S11]  /*18920*/  DFMA R38, R24, R84, R38 ;  /* 0x000000541826722b */ /* 0x000fd60000000026 */
.L_x_1003:
[----:B------:R-:W-:Y:S05]  /*18930*/  BSYNC.RECONVERGENT B1 ;  /* 0x0000000000017941 */ /* 0x000fea0003800200 */
.L_x_989:
[----:B------:R-:W-:Y:S01]  /*18940*/  ISETP.NE.AND P5, PT, R5, RZ, PT ;  /* 0x000000ff0500720c */ /* 0x000fe20003fa5270 */
[----:B------:R-:W-:Y:S01]  /*18950*/  BSSY.RECONVERGENT B1, `(.L_x_1141) ;  /* 0x0000027000017945 */ /* 0x000fe20003800200 */
[----:B------:R-:W-:Y:S01]  /*18960*/  DFMA R94, -R44, R38, R94 ;  /* 0x000000262c5e722b */ /* 0x000fe2000000015e */
[----:B------:R-:W-:-:S10]  /*18970*/  CS2R R26, SRZ ;  /* 0x00000000001a7805 */ /* 0x000fd4000001ff00 */
[----:B------:R-:W-:Y:S05]  /*18980*/  @!P5 BRA `(.L_x_1142) ;  /* 0x00000000008cd947 */ /* 0x000fea0003800000 */
[----:B------:R-:W2:Y:S02]  /*18990*/  LDG.E.64 R24, desc[UR6][R52.64] ;  /* 0x0000000634187981 */ /* 0x000ea4000c1e1b00 */
        /* <DEDUP_REMOVED lines=31> */
.L_x_1144:
[----:B------:R-:W-:Y:S05]  /*18b90*/  BSYNC.RECONVERGENT B2 ;  /* 0x0000000000027941 */ /* 0x000fea0003800200 */
.L_x_1143:
[----:B------:R-:W-:Y:S02]  /*18ba0*/  IMAD.MOV.U32 R26, RZ, RZ, R24 ;  /* 0x000000ffff1a7224 */ /* 0x000fe400078e0018 */
[----:B------:R-:W-:-:S07]  /*18bb0*/  IMAD.MOV.U32 R27, RZ, RZ, R25 ;  /* 0x000000ffff1b7224 */ /* 0x000fce00078e0019 */
.L_x_1142:
[----:B------:R-:W-:Y:S05]  /*18bc0*/  BSYNC.RECONVERGENT B1 ;  /* 0x0000000000017941 */ /* 0x000fea0003800200 */
.L_x_1141:
[----:B------:R-:W-:Y:S01]  /*18bd0*/  DADD R30, R50, -R42 ;  /* 0x00000000321e7229 */ /* 0x000fe2000000082a */
        /* <DEDUP_REMOVED lines=29> */
.L_x_1146:
[----:B------:R-:W-:Y:S05]  /*18db0*/  BSYNC.RECONVERGENT B1 ;  /* 0x0000000000017941 */ /* 0x000fea0003800200 */
.L_x_1145:
        /* <DEDUP_REMOVED lines=26> */
[----:B------:R-:W-:Y:S01]  /*18f60*/  MOV R26, 0xfca213ea ;  /* 0xfca213ea001a7802 */ /* 0x000fe20000000f00 */
[----:B------:R-:W-:Y:S01]  /*18f70*/  IMAD.MOV.U32 R27, RZ, RZ, 0x3e928af3 ;  /* 0x3e928af3ff1b7424 */ /* 0x000fe200078e00ff */
        /* <DEDUP_REMOVED lines=36> */
[----:B------:R-:W-:-:S04]  /*191c0*/  @!P0 LEA.HI R0, R24, R24, RZ, 0x1 ;  /* 0x0000001818008211 */ /* 0x000fc800078f08ff */
[----:B------:R-:W-:-:S04]  /*191d0*/  @!P0 SHF.R.S32.HI R25, RZ, 0x1, R0 ;  /* 0x00000001ff198819 */ /* 0x000fc80000011400 */
[----:B------:R-:W-:Y:S01]  /*191e0*/  @!P0 IADD3 R24, PT, PT, R24, -R25, RZ ;  /* 0x8000001918188210 */ /* 0x000fe20007ffe0ff */
[----:B------:R-:W-:-:S03]  /*191f0*/  @!P0 IMAD R25, R25, 0x100000, R29 ;  /* 0x0010000019198824 */ /* 0x000fc600078e021d */
[----:B------:R-:W-:Y:S01]  /*19200*/  @!P0 LEA R29, R24, 0x3ff00000, 0x14 ;  /* 0x3ff00000181d8811 */ /* 0x000fe200078ea0ff */
[----:B------:R-:W-:Y:S02]  /*19210*/  @!P0 IMAD.MOV.U32 R24, RZ, RZ, R28 ;  /* 0x000000ffff188224 */ /* 0x000fe400078e001c */
[----:B------:R-:W-:-:S06]  /*19220*/  @!P0 IMAD.MOV.U32 R28, RZ, RZ, RZ ;  /* 0x000000ffff1c8224 */ /* 0x000fcc00078e00ff */
[----:B------:R-:W-:-:S11]  /*19230*/  @!P0 DMUL R26, R24, R28 ;  /* 0x0000001c181a8228 */ /* 0x000fd60000000000 */
.L_x_1150:
[----:B------:R-:W-:Y:S05]  /*19240*/  BSYNC.RECONVERGENT B0 ;  /* 0x0000000000007941 */ /* 0x000fea0003800200 */
.L_x_1149:
        /* <DEDUP_REMOVED lines=11> */
[----:B------:R-:W-:Y:S01]  /*19300*/  IMAD.MOV.U32 R82, RZ, RZ, R98 ;  /* 0x000000ffff527224 */ /* 0x000fe200078e0062 */
[----:B------:R-:W-:Y:S01]  /*19310*/  MOV R0, 0x19340 ;  /* 0x0001934000007802 */ /* 0x000fe20000000f00 */
[----:B------:R-:W-:-:S07]  /*19320*/  IMAD.MOV.U32 R79, RZ, RZ, R99 ;  /* 0x000000ffff4f7224 */ /* 0x000fce00078e0063 */
[----:B0-----:R-:W-:Y:S05]  /*19330*/  CALL.REL.NOINC `($__internal_4_$__cuda_sm20_div_rn_f64_full) ;  /* 0x0000073400247944 */ /* 0x001fea0003c00000 */
.L_x_1152:
[----:B------:R-:W-:Y:S05]  /*19340*/  BSYNC.RECONVERGENT B2 ;  /* 0x0000000000027941 */ /* 0x000fea0003800200 */
.L_x_1151:
[----:B------:R-:W1:Y:S01]  /*19350*/  MUFU.RSQ64H R35, R85 ;  /* 0x0000005500237308 */ /* 0x000e620000001c00 */
[----:B------:R-:W-:Y:S01]  /*19360*/  VIADD R34, R85, 0xfcb00000 ;  /* 0xfcb0000055227836 */ /* 0x000fe20000000000 */
[----:B------:R-:W-:Y:S01]  /*19370*/  MOV R29, 0x3fd80000 ;  /* 0x3fd80000001d7802 */ /* 0x000fe20000000f00 */
[----:B------:R-:W-:Y:S01]  /*19380*/  IMAD.MOV.U32 R28, RZ, RZ, 0x0 ;  /* 0x00000000ff1c7424 */ /* 0x000fe200078e00ff */
[----:B------:R-:W-:Y:S02]  /*19390*/  BSSY.RECONVERGENT B2, `(.L_x_1153) ;  /* 0x0000018000027945 */ /* 0x000fe40003800200 */
[----:B------:R-:W-:Y:S01]  /*193a0*/  ISETP.GE.U32.AND P0, PT, R34, 0x7ca00000, PT ;  /* 0x7ca000002200780c */ /* 0x000fe20003f06070 */
        /* <DEDUP_REMOVED lines=22> */
.L_x_1154:
[----:B------:R-:W-:Y:S05]  /*19510*/  BSYNC.RECONVERGENT B2 ;  /* 0x0000000000027941 */ /* 0x000fea0003800200 */
.L_x_1153:
        /* <DEDUP_REMOVED lines=20> */
[----:B0-----:R-:W-:Y:S05]  /*19660*/  CALL.REL.NOINC `($__internal_4_$__cuda_sm20_div_rn_f64_full) ;  /* 0x0000073000587944 */ /* 0x001fea0003c00000 */
.L_x_1156:
[----:B------:R-:W-:Y:S05]  /*19670*/  BSYNC.RECONVERGENT B2 ;  /* 0x0000000000027941 */ /* 0x000fea0003800200 */
.L_x_1155:
        /* <DEDUP_REMOVED lines=21> */
[----:B0-----:R-:W-:Y:S05]  /*197d0*/  CALL.REL.NOINC `($__internal_4_$__cuda_sm20_div_rn_f64_full) ;  /* 0x0000072c00fc7944 */ /* 0x001fea0003c00000 */
[----:B------:R-:W-:Y:S02]  /*197e0*/  IMAD.MOV.U32 R24, RZ, RZ, R84 ;  /* 0x000000ffff187224 */ /* 0x000fe400078e0054 */
[----:B------:R-:W-:-:S07]  /*197f0*/  IMAD.MOV.U32 R25, RZ, RZ, R85 ;  /* 0x000000ffff197224 */ /* 0x000fce00078e0055 */
.L_x_1158:
[----:B------:R-:W-:Y:S05]  /*19800*/  BSYNC.RECONVERGENT B2 ;  /* 0x0000000000027941 */ /* 0x000fea0003800200 */
.L_x_1157:
        /* <DEDUP_REMOVED lines=16> */
[----:B------:R-:W-:Y:S01]  /*19910*/  MOV R82, R78 ;  /* 0x0000004e00527202 */ /* 0x000fe20000000f00 */
[----:B------:R-:W-:Y:S01]  /*19920*/  IMAD.MOV.U32 R76, RZ, RZ, RZ ;  /* 0x000000ffff4c7224 */ /* 0x000fe200078e00ff */
[----:B------:R-:W-:Y:S01]  /*19930*/  MOV R0, 0x19960 ;  /* 0x0001996000007802 */ /* 0x000fe20000000f00 */
[----:B------:R-:W-:-:S07]  /*19940*/  IMAD.MOV.U32 R77, RZ, RZ, -0x3fc9d640 ;  /* 0xc03629c0ff4d7424 */ /* 0x000fce00078e00ff */
[----:B0-----:R-:W-:Y:S05]  /*19950*/  CALL.REL.NOINC `($__internal_4_$__cuda_sm20_div_rn_f64_full) ;  /* 0x0000072c009c7944 */ /* 0x001fea0003c00000 */
.L_x_1160:
[----:B------:R-:W-:Y:S05]  /*19960*/  BSYNC.RECONVERGENT B2 ;  /* 0x0000000000027941 */ /* 0x000fea0003800200 */
.L_x_1159:
[----:B------:R-:W-:-:S08]  /*19970*/  DADD R28, R28, R84 ;  /* 0x000000001c1c7229 */ /* 0x000fd00000000054 */
[----:B------:R-:W-:Y:S01]  /*19980*/  DMUL R96, R96, R28 ;  /* 0x0000001c60607228 */ /* 0x000fe20000000000 */
[----:B------:R-:W-:Y:S10]  /*19990*/  BRA `(.L_x_1161) ;  /* 0x0000007c00bc7947 */ /* 0x000ff40003800000 */
.L_x_1148:
        /* <DEDUP_REMOVED lines=10> */
[----:B------:R-:W-:Y:S01]  /*19a40*/  MOV R24, RZ ;  /* 0x000000ff00187202 */ /* 0x000fe20000000f00 */
[----:B------:R-:W-:-:S05]  /*19a50*/  DSETP.NEU.AND P1, PT, |R70|, +INF , PT ;  /* 0x7ff000004600742a */ /* 0x000fca0003f2d200 */
[----:B-1----:R-:W-:-:S08]  /*19a60*/  DFMA R26, -|R70|, R24, 1 ;  /* 0x3ff00000461a742b */ /* 0x002fd00000000318 */
[----:B------:R-:W-:-:S08]  /*19a70*/  DFMA R26, R26, R26, R26 ;  /* 0x0000001a1a1a722b */ /* 0x000fd0000000001a */
[----:B------:R-:W-:-:S10]  /*19a80*/  DFMA R26, R24, R26, R24 ;  /* 0x0000001a181a722b */ /* 0x000fd40000000018 */
[----:B------:R-:W-:Y:S02]  /*19a90*/  FSEL R28, R26, RZ, P1 ;  /* 0x000000ff1a1c7208 */ /* 0x000fe40000800000 */
[----:B------:R-:W-:-:S07]  /*19aa0*/  FSEL R29, R27, RZ, P1 ;  /* 0x000000ff1b1d7208 */ /* 0x000fce0000800000 */
.L_x_1163:
[----:B------:R-:W-:Y:S01]  /*19ab0*/  DMUL R24, R28, R28 ;  /* 0x0000001c1c187228 */ /* 0x000fe20000000000 */
[----:B------:R-:W-:Y:S01]  /*19ac0*/  IMAD.MOV.U32 R26, RZ, RZ, -0x2449a4b7 ;  /* 0xdbb65b49ff1a7424 */ /* 0x000fe200078e00ff */
[----:B------:R-:W-:Y:S01]  /*19ad0*/  UMOV UR4, 0x2a25ff7e ;  /* 0x2a25ff7e00047882 */ /* 0x000fe20000000000 */
[----:B------:R-:W-:Y:S01]  /*19ae0*/  IMAD.MOV.U32 R27, RZ, RZ, 0x3f2d3b63 ;  /* 0x3f2d3b63ff1b7424 */ /* 0x000fe200078e00ff */
[----:B------:R-:W-:Y:S01]  /*19af0*/  UMOV UR5, 0x3ef53e1d ;  /* 0x3ef53e1d00057882 */ /* 0x000fe20000000000 */
[----:B------:R-:W1:Y:S01]  /*19b00*/  MUFU.RCP64H R31, R49 ;  /* 0x00000031001f7308 */ /* 0x000e620000001800 */
[----:B------:R-:W-:Y:S01]  /*19b10*/  IMAD.MOV.U32 R30, RZ, RZ, RZ ;  /* 0x000000ffff1e7224 */ /* 0x000fe200078e00ff */
[----:B------:R-:W-:Y:S01]  /*19b20*/  FSETP.GEU.AND P2, PT, |R57|, 6.5827683646048100446e-37, PT ;  /* 0x036000003900780b */ /* 0x000fe20003f4e200 */
[----:B------:R-:W-:Y:S01]  /*19b30*/  BSSY.RECONVERGENT B2, `(.L_x_1164) ;  /* 0x0000057000027945 */ /* 0x000fe20003800200 */
        /* <DEDUP_REMOVED lines=86> */
.L_x_1165:
[----:B------:R-:W-:Y:S05]  /*1a0a0*/  BSYNC.RECONVERGENT B2 ;  /* 0x0000000000027941 */ /* 0x000fea0003800200 */
.L_x_1164:
        /* <DEDUP_REMOVED lines=19> */
.L_x_1167:
[----:B------:R-:W-:Y:S05]  /*1a1e0*/  BSYNC.RECONVERGENT B2 ;  /* 0x0000000000027941 */ /* 0x000fea0003800200 */
.L_x_1166:
        /* <DEDUP_REMOVED lines=8> */
[----:B------:R-:W-:Y:S01]  /*1a270*/  BSSY.RECONVERGENT B2, `(.L_x_1168) ;  /* 0x0000022000027945 */ /* 0x000fe20003800200 */
[----:B------:R-:W-:-:S04]  /*1a280*/  IMAD.MOV.U32 R78, RZ, RZ, RZ ;  /* 0x000000ffff4e7224 */ /* 0x000fc800078e00ff */
[----:B------:R-:W-:Y:S02]  /*1a290*/  DFMA R24, -R62, R24, -16383 ;  /* 0xc0cfff803e18742b */ /* 0x000fe40000000118 */
[----:B-1----:R-:W-:-:S06]  /*1a2a0*/  DFMA R26, R30, -R32, 1 ;  /* 0x3ff000001e1a742b */ /* 0x002fcc0000000820 */
[----:B------:R-:W-:Y:S02]  /*1a2b0*/  DADD R34, -R24, 2 ;  /* 0x4000000018227429 */ /* 0x000fe40000000100 */
[----:B------:R-:W-:Y:S02]  /*1a2c0*/  DFMA R76, R26, R26, R26 ;  /* 0x0000001a1a4c722b */ /* 0x000fe4000000001a */
[----:B------:R-:W-:Y:S02]  /*1a2d0*/  DMUL R26, R98, R98 ;  /* 0x00000062621a7228 */ /* 0x000fe40000000000 */
[----:B------:R-:W1:Y:S04]  /*1a2e0*/  MUFU.RCP64H R79, R35 ;  /* 0x00000023004f7308 */ /* 0x000e680000001800 */
[----:B------:R-:W-:-:S02]  /*1a2f0*/  DFMA R30, R30, R76, R30 ;  /* 0x0000004c1e1e722b */ /* 0x000fc4000000001e */
[----:B------:R-:W-:-:S06]  /*1a300*/  DMUL R104, R98, R26 ;  /* 0x0000001a62687228 */ /* 0x000fcc0000000000 */
[----:B------:R-:W-:Y:S02]  /*1a310*/  DFMA R32, R30, -R32, 1 ;  /* 0x3ff000001e20742b */ /* 0x000fe40000000820 */
[----:B------:R-:W-:Y:S02]  /*1a320*/  DMUL R76, R104, -5 ;  /* 0xc0140000684c7828 */ /* 0x000fe40000000000 */
[----:B-1----:R-:W-:-:S04]  /*1a330*/  DFMA R24, -R34, R78, 1 ;  /* 0x3ff000002218742b */ /* 0x002fc8000000014e */
[----:B------:R-:W-:-:S04]  /*1a340*/  DFMA R82, R30, R32, R30 ;  /* 0x000000201e52722b */ /* 0x000fc8000000001e */
[----:B------:R-:W-:Y:S01]  /*1a350*/  DFMA R80, R24, R24, R24 ;  /* 0x000000181850722b */ /* 0x000fe20000000018 */
[----:B------:R-:W-:Y:S01]  /*1a360*/  FSETP.GEU.AND P1, PT, |R77|, 6.5827683646048100446e-37, PT ;  /* 0x036000004d00780b */ /* 0x000fe20003f2e200 */
[----:B------:R-:W-:Y:S02]  /*1a370*/  DADD R24, R28, R84 ;  /* 0x000000001c187229 */ /* 0x000fe40000000054 */
[----:B------:R-:W-:Y:S02]  /*1a380*/  DMUL R30, R82, R76 ;  /* 0x0000004c521e7228 */ /* 0x000fe40000000000 */
[----:B------:R-:W-:Y:S02]  /*1a390*/  DADD R28, R28, -UR4 ;  /* 0x800000041c1c7e29 */ /* 0x000fe40008000000 */
[----:B------:R-:W-:Y:S02]  /*1a3a0*/  DFMA R80, R78, R80, R78 ;  /* 0x000000504e50722b */ /* 0x000fe4000000004e */
[----:B------:R-:W-:-:S02]  /*1a3b0*/  DADD R24, R24, -UR4 ;  /* 0x8000000418187e29 */ /* 0x000fc40008000000 */
[----:B------:R-:W-:-:S08]  /*1a3c0*/  DFMA R32, R30, -6, R76 ;  /* 0xc01800001e20782b */ /* 0x000fd0000000004c */
[----:B------:R-:W-:Y:S01]  /*1a3d0*/  DFMA R84, R82, R32, R30 ;  /* 0x000000205254722b */ /* 0x000fe2000000001e */
[----:B------:R-:W-:Y:S01]  /*1a3e0*/  MOV R30, 0x0 ;  /* 0x00000000001e7802 */ /* 0x000fe20000000f00 */
[----:B------:R-:W-:-:S06]  /*1a3f0*/  IMAD.MOV.U32 R31, RZ, RZ, 0x40000000 ;  /* 0x40000000ff1f7424 */ /* 0x000fcc00078e00ff */
        /* <DEDUP_REMOVED lines=8> */
[----:B0-----:R-:W-:Y:S05]  /*1a480*/  CALL.REL.NOINC `($__internal_4_$__cuda_sm20_div_rn_f64_full) ;  /* 0x0000072000d07944 */ /* 0x001fea0003c00000 */
.L_x_1169:
[----:B------:R-:W-:Y:S05]  /*1a490*/  BSYNC.RECONVERGENT B2 ;  /* 0x0000000000027941 */ /* 0x000fea0003800200 */
.L_x_1168:
[----:B------:R-:W-:Y:S01]  /*1a4a0*/  DFMA R28, R26, R28, R84 ;  /* 0x0000001c1a1c722b */ /* 0x000fe20000000054 */
[----:B------:R-:W-:Y:S02]  /*1a4b0*/  HFMA2 R101, -RZ, RZ, 2.046875, 0 ;  /* 0x40180000ff657431 */ /* 0x000fe400000001ff */
[----:B------:R-:W-:Y:S01]  /*1a4c0*/  IMAD.MOV.U32 R35, RZ, RZ, 0x1 ;  /* 0x00000001ff237424 */ /* 0x000fe200078e00ff */
[----:B------:R-:W-:Y:S01]  /*1a4d0*/  MOV R26, 0x2 ;  /* 0x00000002001a7802 */ /* 0x000fe20000000f00 */
[----:B------:R-:W-:Y:S02]  /*1a4e0*/  IMAD.MOV.U32 R34, RZ, RZ, RZ ;  /* 0x000000ffff227224 */ /* 0x000fe400078e00ff */
[----:B------:R-:W-:Y:S01]  /*1a4f0*/  IMAD.MOV.U32 R102, RZ, RZ, 0x0 ;  /* 0x00000000ff667424 */ /* 0x000fe200078e00ff */
[----:B------:R-:W-:Y:S01]  /*1a500*/  DADD R96, R96, R28 ;  /* 0x0000000060607229 */ /* 0x000fe2000000001c */
[----:B------:R-:W-:Y:S02]  /*1a510*/  IMAD.MOV.U32 R103, RZ, RZ, -0x40100000 ;  /* 0xbff00000ff677424 */ /* 0x000fe400078e00ff */
[----:B------:R-:W-:-:S08]  /*1a520*/  IMAD.MOV.U32 R100, RZ, RZ, 0x0 ;  /* 0x00000000ff647424 */ /* 0x000fd000078e00ff */
.L_x_1268:
        /* <DEDUP_REMOVED lines=9> */
[C---:B------:R-:W-:Y:S01]  /*1a5c0*/  LOP3.LUT R29, R35.reuse, 0x3, RZ, 0xc0, !PT ;  /* 0x00000003231d7812 */ /* 0x040fe200078ec0ff */
[----:B------:R-:W-:Y:S01]  /*1a5d0*/  IMAD.MOV.U32 R32, RZ, RZ, RZ ;  /* 0x000000ffff207224 */ /* 0x000fe200078e00ff */
[----:B------:R-:W-:Y:S02]  /*1a5e0*/  LOP3.LUT R30, R35, 0x7ffffffc, RZ, 0xc0, !PT ;  /* 0x7ffffffc231e7812 */ /* 0x000fe400078ec0ff */
[----:B------:R-:W-:-:S07]  /*1a5f0*/  CS2R R110, SRZ ;  /* 0x00000000006e7805 */ /* 0x000fce000001ff00 */
.L_x_1206:
        /* <DEDUP_REMOVED lines=9> */
[----:B------:R-:W-:Y:S01]  /*1a690*/  IMAD.MOV.U32 R33, RZ, RZ, 0x1 ;  /* 0x00000001ff217424 */ /* 0x000fe200078e00ff */
[----:B------:R-:W-:Y:S01]  /*1a6a0*/  MOV R113, 0x3ff00000 ;  /* 0x3ff0000000717802 */ /* 0x000fe20000000f00 */
[----:B------:R-:W-:-:S07]  /*1a6b0*/  IMAD.MOV.U32 R112, RZ, RZ, 0x0 ;  /* 0x00000000ff707424 */ /* 0x000fce00078e00ff */
.L_x_1188:
        /* <DEDUP_REMOVED lines=27> */
.L_x_1173:
[----:B------:R-:W-:Y:S05]  /*1a870*/  BSYNC.RECONVERGENT B2 ;  /* 0x0000000000027941 */ /* 0x000fea0003800200 */
.L_x_1172:
        /* <DEDUP_REMOVED lines=24> */
.L_x_1175:
[----:B------:R-:W-:Y:S05]  /*1aa00*/  BSYNC.RECONVERGENT B2 ;  /* 0x0000000000027941 */ /* 0x000fea0003800200 */
.L_x_1174:
        /* <DEDUP_REMOVED lines=30> */
.L_x_1177:
[----:B------:R-:W-:Y:S05]  /*1abf0*/  BSYNC.RECONVERGENT B2 ;  /* 0x0000000000027941 */ /* 0x000fea0003800200 */
.L_x_1176:
        /* <DEDUP_REMOVED lines=24> */
.L_x_1179:
[----:B------:R-:W-:Y:S05]  /*1ad80*/  BSYNC.RECONVERGENT B2 ;  /* 0x0000000000027941 */ /* 0x000fea0003800200 */
.L_x_1178:
        /* <DEDUP_REMOVED lines=30> */
.L_x_1181:
[----:B------:R-:W-:Y:S05]  /*1af70*/  BSYNC.RECONVERGENT B2 ;  /* 0x0000000000027941 */ /* 0x000fea0003800200 */
.L_x_1180:
        /* <DEDUP_REMOVED lines=24> */
.L_x_1183:
[----:B------:R-:W-:Y:S05]  /*1b100*/  BSYNC.RECONVERGENT B2 ;  /* 0x0000000000027941 */ /* 0x000fea0003800200 */
.L_x_1182:
[----:B------:R-:W-:Y:S01]  /*1b110*/  VIADD R27, R33, 0x3 ;  /* 0x00000003211b7836 */ /* 0x000fe20000000000 */
[----:B------:R-:W-:Y:S01]  /*1b120*/  MOV R24, 0x1 ;  /* 0x0000000100187802 */ /* 0x000fe20000000f00 */
[----:B------:R-:W-:Y:S01]  /*1b130*/  BSSY.RECONVERGENT B2, `(.L_x_1184) ;  /* 0x000001a000027945 */ /* 0x000fe20003800200 */
[----:B------:R-:W-:Y:S01]  /*1b140*/  FSEL R112, R112, R84, P0 ;  /* 0x0000005470707208 */ /* 0x000fe20000000000 */
        /* <DEDUP_REMOVED lines=24> */
.L_x_1185:
[----:B------:R-:W-:Y:S05]  /*1b2d0*/  BSYNC.RECONVERGENT B2 ;  /* 0x0000000000027941 */ /* 0x000fea0003800200 */
.L_x_1184:
        /* <DEDUP_REMOVED lines=24> */
.L_x_1187:
[----:B------:R-:W-:Y:S05]  /*1b460*/  BSYNC.RECONVERGENT B2 ;  /* 0x0000000000027941 */ /* 0x000fea0003800200 */
.L_x_1186:
[----:B------:R-:W-:Y:S02]  /*1b470*/  ISETP.NE.AND P1, PT, R27, R30, PT ;  /* 0x0000001e1b00720c */ /* 0x000fe40003f25270 */
[----:B------:R-:W-:Y:S02]  /*1b480*/  FSEL R112, R112, R84, P0 ;  /* 0x0000005470707208 */ /* 0x000fe40000000000 */
[----:B------:R-:W-:Y:S02]  /*1b490*/  FSEL R113, R113, R85, P0 ;  /* 0x0000005571717208 */ /* 0x000fe40000000000 */
[----:B------:R-:W-:-:S07]  /*1b4a0*/  IADD3 R33, PT, PT, R33, 0x4, RZ ;  /* 0x0000000421217810 */ /* 0x000fce0007ffe0ff */
[----:B------:R-:W-:Y:S05]  /*1b4b0*/  @P1 BRA `(.L_x_1188) ;  /* 0xfffffff000801947 */ /* 0x000fea000383ffff */
.L_x_1171:
        /* <DEDUP_REMOVED lines=26> */
.L_x_1190:
[----:B------:R-:W-:Y:S05]  /*1b660*/  BSYNC.RECONVERGENT B2 ;  /* 0x0000000000027941 */ /* 0x000fea0003800200 */
.L_x_1189:
        /* <DEDUP_REMOVED lines=24> */
.L_x_1192:
[----:B------:R-:W-:Y:S05]  /*1b7f0*/  BSYNC.RECONVERGENT B2 ;  /* 0x0000000000027941 */ /* 0x000fea0003800200 */
.L_x_1191:
        /* <DEDUP_REMOVED lines=31> */
.L_x_1195:
[----:B------:R-:W-:Y:S05]  /*1b9f0*/  BSYNC.RECONVERGENT B2 ;  /* 0x0000000000027941 */ /* 0x000fea0003800200 */
.L_x_1194:
        /* <DEDUP_REMOVED lines=24> */
.L_x_1197:
[----:B------:R-:W-:Y:S05]  /*1bb80*/  BSYNC.RECONVERGENT B2 ;  /* 0x0000000000027941 */ /* 0x000fea0003800200 */
.L_x_1196:
        /* <DEDUP_REMOVED lines=28> */
.L_x_1199:
[----:B------:R-:W-:Y:S05]  /*1bd50*/  BSYNC.RECONVERGENT B2 ;  /* 0x0000000000027941 */ /* 0x000fea0003800200 */
.L_x_1198:
        /* <DEDUP_REMOVED lines=24> */
.L_x_1201:
[----:B------:R-:W-:Y:S05]  /*1bee0*/  BSYNC.RECONVERGENT B2 ;  /* 0x0000000000027941 */ /* 0x000fea0003800200 */
.L_x_1200:
[----:B------:R-:W-:Y:S02]  /*1bef0*/  FSEL R76, R112, R84, P0 ;  /* 0x00000054704c7208 */ /* 0x000fe40000000000 */
[----:B------:R-:W-:-:S07]  /*1bf00*/  FSEL R77, R113, R85, P0 ;  /* 0x00000055714d7208 */ /* 0x000fce0000000000 */
.L_x_1193:
        /* <DEDUP_REMOVED lines=64> */
.L_x_1202:
        /* <DEDUP_REMOVED lines=15> */
.L_x_1204:
[----:B------:R-:W-:Y:S05]  /*1c400*/  BSYNC.RECONVERGENT B2 ;  /* 0x0000000000027941 */ /* 0x000fea0003800200 */
.L_x_1203:
[----:B------:R-:W-:Y:S01]  /*1c410*/  VIADD R32, R32, 0x1 ;  /* 0x0000000120207836 */ /* 0x000fe20000000000 */
[----:B------:R-:W-:-:S04]  /*1c420*/  DADD R110, R84, R110 ;  /* 0x00000000546e7229 */ /* 0x000fc8000000006e */
[----:B------:R-:W-:-:S13]  /*1c430*/  ISETP.NE.AND P0, PT, R32, R26, PT ;  /* 0x0000001a2000720c */ /* 0x000fda0003f05270 */
[----:B------:R-:W-:Y:S05]  /*1c440*/  @!P0 BRA `(.L_x_1205) ;  /* 0x00000030009c8947 */ /* 0x000fea0003800000 */
[----:B------:R-:W-:Y:S05]  /*1c450*/  BRA `(.L_x_1206) ;  /* 0xffffffe000687947 */ /* 0x000fea000383ffff */
.L_x_1170:
[----:B------:R-:W-:Y:S01]  /*1c460*/  LOP3.LUT R26, R35, 0x7ffffffc, RZ, 0xc0, !PT ;  /* 0x7ffffffc231a7812 */ /* 0x000fe200078ec0ff */
[----:B------:R-:W-:Y:S01]  /*1c470*/  IMAD.MOV.U32 R32, RZ, RZ, RZ ;  /* 0x000000ffff207224 */ /* 0x000fe200078e00ff */
[----:B------:R-:W-:Y:S02]  /*1c480*/  VIMNMX.U32 R29, PT, PT, R30, 0x1, !PT ;  /* 0x000000011e1d7848 */ /* 0x000fe40007fe0000 */
[----:B------:R-:W-:-:S07]  /*1c490*/  CS2R R106, SRZ ;  /* 0x00000000006a7805 */ /* 0x000fce000001ff00 */
.L_x_1238:
        /* <DEDUP_REMOVED lines=12> */
.L_x_1224:
        /* <DEDUP_REMOVED lines=27> */
.L_x_1209:
[----:B------:R-:W-:Y:S05]  /*1c710*/  BSYNC.RECONVERGENT B2 ;  /* 0x0000000000027941 */ /* 0x000fea0003800200 */
.L_x_1208:
        /* <DEDUP_REMOVED lines=24> */
.L_x_1211:
[----:B------:R-:W-:Y:S05]  /*1c8a0*/  BSYNC.RECONVERGENT B2 ;  /* 0x0000000000027941 */ /* 0x000fea0003800200 */
.L_x_1210:
        /* <DEDUP_REMOVED lines=30> */
.L_x_1213:
[----:B------:R-:W-:Y:S05]  /*1ca90*/  BSYNC.RECONVERGENT B2 ;  /* 0x0000000000027941 */ /* 0x000fea0003800200 */
.L_x_1212:
        /* <DEDUP_REMOVED lines=24> */
.L_x_1215:
[----:B------:R-:W-:Y:S05]  /*1cc20*/  BSYNC.RECONVERGENT B2 ;  /* 0x0000000000027941 */ /* 0x000fea0003800200 */
.L_x_1214:
        /* <DEDUP_REMOVED lines=30> */
.L_x_1217:
[----:B------:R-:W-:Y:S05]  /*1ce10*/  BSYNC.RECONVERGENT B2 ;  /* 0x0000000000027941 */ /* 0x000fea0003800200 */
.L_x_1216:
        /* <DEDUP_REMOVED lines=24> */
.L_x_1219:
[----:B------:R-:W-:Y:S05]  /*1cfa0*/  BSYNC.RECONVERGENT B2 ;  /* 0x0000000000027941 */ /* 0x000fea0003800200 */
.L_x_1218:
        /* <DEDUP_REMOVED lines=28> */
.L_x_1221:
[----:B------:R-:W-:Y:S05]  /*1d170*/  BSYNC.RECONVERGENT B2 ;  /* 0x0000000000027941 */ /* 0x000fea0003800200 */
.L_x_1220:
        /* <DEDUP_REMOVED lines=24> */
.L_x_1223:
[----:B------:R-:W-:Y:S05]  /*1d300*/  BSYNC.RECONVERGENT B2 ;  /* 0x0000000000027941 */ /* 0x000fea0003800200 */
.L_x_1222:
[----:B------:R-:W-:Y:S02]  /*1d310*/  ISETP.NE.AND P2, PT, R27, R26, PT ;  /* 0x0000001a1b00720c */ /* 0x000fe40003f45270 */
[----:B------:R-:W-:Y:S02]  /*1d320*/  FSEL R112, R112, R84, P0 ;  /* 0x0000005470707208 */ /* 0x000fe40000000000 */
[----:B------:R-:W-:Y:S02]  /*1d330*/  FSEL R113, R113, R85, P0 ;  /* 0x0000005571717208 */ /* 0x000fe40000000000 */
[----:B------:R-:W-:-:S07]  /*1d340*/  IADD3 R33, PT, PT, R33, 0x4, RZ ;  /* 0x0000000421217810 */ /* 0x000fce0007ffe0ff */
[----:B------:R-:W-:Y:S05]  /*1d350*/  @P2 BRA `(.L_x_1224) ;  /* 0xfffffff000802947 */ /* 0x000fea000383ffff */
.L_x_1207:
        /* <DEDUP_REMOVED lines=29> */
.L_x_1227:
[----:B------:R-:W-:Y:S05]  /*1d530*/  BSYNC.RECONVERGENT B2 ;  /* 0x0000000000027941 */ /* 0x000fea0003800200 */
.L_x_1226:
        /* <DEDUP_REMOVED lines=24> */
.L_x_1229:
[----:B------:R-:W-:Y:S05]  /*1d6c0*/  BSYNC.RECONVERGENT B2 ;  /* 0x0000000000027941 */ /* 0x000fea0003800200 */
.L_x_1228:
        /* <DEDUP_REMOVED lines=28> */
.L_x_1231:
[----:B------:R-:W-:Y:S05]  /*1d890*/  BSYNC.RECONVERGENT B2 ;  /* 0x0000000000027941 */ /* 0x000fea0003800200 */
.L_x_1230:
        /* <DEDUP_REMOVED lines=24> */
.L_x_1233:
[----:B------:R-:W-:Y:S05]  /*1da20*/  BSYNC.RECONVERGENT B2 ;  /* 0x0000000000027941 */ /* 0x000fea0003800200 */
.L_x_1232:
[----:B------:R-:W-:Y:S02]  /*1da30*/  FSEL R112, R84, R112, !P0 ;  /* 0x0000007054707208 */ /* 0x000fe40004000000 */
[----:B------:R-:W-:-:S07]  /*1da40*/  FSEL R113, R85, R113, !P0 ;  /* 0x0000007155717208 */ /* 0x000fce0004000000 */
.L_x_1225:
[----:B------:R-:W-:Y:S01]  /*1da50*/  IMAD.MOV.U32 R24, RZ, RZ, 0x652b82fe ;  /* 0x652b82feff187424 */ /* 0x000fe200078e00ff */
[----:B------:R-:W-:Y:S01]  /*1da60*/  MOV R25, 0x3ff71547 ;  /* 0x3ff7154700197802 */ /* 0x000fe20000000f00 */
[----:B------:R-:W-:Y:S01]  /*1da70*/  IMAD.MOV.U32 R76, RZ, RZ, 0x652b82fe ;  /* 0x652b82feff4c7424 */ /* 0x000fe200078e00ff */
[----:B------:R-:W-:Y:S01]  /*1da80*/  UMOV UR4, 0xfefa39ef ;  /* 0xfefa39ef00047882 */ /* 0x000fe20000000000 */
[----:B------:R-:W-:Y:S01]  /*1da90*/  IMAD.MOV.U32 R77, RZ, RZ, 0x3ff71547 ;  /* 0x3ff71547ff4d7424 */ /* 0x000fe200078e00ff */
[----:B------:R-:W-:Y:S01]  /*1daa0*/  UMOV UR5, 0x3fe62e42 ;  /* 0x3fe62e4200057882 */ /* 0x000fe20000000000 */
[----:B------:R-:W-:Y:S01]  /*1dab0*/  UMOV UR8, 0x3b39803f ;  /* 0x3b39803f00087882 */ /* 0x000fe20000000000 */
[C---:B------:R-:W-:Y:S01]  /*1dac0*/  DFMA R24, R108.reuse, R24, 6.75539944105574400000e+15 ;  /* 0x433800006c18742b */ /* 0x040fe20000000018 */
[----:B------:R-:W-:Y:S01]  /*1dad0*/  UMOV UR9, 0x3c7abc9e ;  /* 0x3c7abc9e00097882 */ /* 0x000fe20000000000 */
[----:B------:R-:W-:Y:S01]  /*1dae0*/  FSETP.GEU.AND P0, PT, |R109|, 4.1917929649353027344, PT ;  /* 0x4086232b6d00780b */ /* 0x000fe20003f0e200 */
[----:B------:R-:W-:-:S05]  /*1daf0*/  DFMA R76, R108, -R76, 6.75539944105574400000e+15 ;  /* 0x433800006c4c742b */ /* 0x000fca000000084c */
[----:B------:R-:W-:-:S03]  /*1db00*/  DADD R78, R24, -6.75539944105574400000e+15 ;  /* 0xc3380000184e7429 */ /* 0x000fc60000000000 */
[----:B------:R-:W-:-:S05]  /*1db10*/  DADD R82, R76, -6.75539944105574400000e+15 ;  /* 0xc33800004c527429 */ /* 0x000fca0000000000 */
[----:B------:R-:W-:-:S03]  /*1db20*/  DFMA R88, R78, -UR4, R108 ;  /* 0x800000044e587c2b */ /* 0x000fc6000800006c */
[----:B------:R-:W-:Y:S01]  /*1db30*/  DFMA R84, R82, -UR4, -R108 ;  /* 0x8000000452547c2b */ /* 0x000fe2000800086c */
[----:B------:R-:W-:Y:S01]  /*1db40*/  UMOV UR4, 0x69ce2bdf ;  /* 0x69ce2bdf00047882 */ /* 0x000fe20000000000 */
[----:B------:R-:W-:-:S03]  /*1db50*/  UMOV UR5, 0x3e5ade15 ;  /* 0x3e5ade1500057882 */ /* 0x000fc60000000000 */
[----:B------:R-:W-:Y:S01]  /*1db60*/  DFMA R88, R78, -UR8, R88 ;  /* 0x800000084e587c2b */ /* 0x000fe20008000058 */
[----:B------:R-:W-:Y:S02]  /*1db70*/  IMAD.MOV.U32 R78, RZ, RZ, -0x35dec16 ;  /* 0xfca213eaff4e7424 */ /* 0x000fe400078e00ff */
[----:B------:R-:W-:Y:S01]  /*1db80*/  DFMA R84, R82, -UR8, R84 ;  /* 0x8000000852547c2b */ /* 0x000fe20008000054 */
[----:B------:R-:W-:Y:S01]  /*1db90*/  IMAD.MOV.U32 R79, RZ, RZ, 0x3e928af3 ;  /* 0x3e928af3ff4f7424 */ /* 0x000fe200078e00ff */
[----:B------:R-:W-:Y:S01]  /*1dba0*/  UMOV UR8, 0x62401315 ;  /* 0x6240131500087882 */ /* 0x000fe20000000000 */
[----:B------:R-:W-:-:S04]  /*1dbb0*/  UMOV UR9, 0x3ec71dee ;  /* 0x3ec71dee00097882 */ /* 0x000fc80000000000 */
[--C-:B------:R-:W-:Y:S02]  /*1dbc0*/  DFMA R80, R88, UR4, R78.reuse ;  /* 0x0000000458507c2b */ /* 0x100fe4000800004e */
[----:B------:R-:W-:Y:S01]  /*1dbd0*/  DFMA R82, R84, UR4, R78 ;  /* 0x0000000454527c2b */ /* 0x000fe2000800004e */
[----:B------:R-:W-:Y:S01]  /*1dbe0*/  UMOV UR4, 0x7c89eb71 ;  /* 0x7c89eb7100047882 */ /* 0x000fe20000000000 */
[----:B------:R-:W-:Y:S01]  /*1dbf0*/  UMOV UR5, 0x3efa0199 ;  /* 0x3efa019900057882 */ /* 0x000fe20000000000 */
[----:B------:R-:W1:Y:S01]  /*1dc00*/  MUFU.RCP64H R79, R111 ;  /* 0x0000006f004f7308 */ /* 0x000e620000001800 */
[----:B------:R-:W-:Y:S02]  /*1dc10*/  MOV R78, 0x1 ;  /* 0x00000001004e7802 */ /* 0x000fe40000000f00 */
        /* <DEDUP_REMOVED lines=8> */
[----:B-1----:R-:W-:-:S03]  /*1dca0*/  DFMA R80, -R110, R78, 1 ;  /* 0x3ff000006e50742b */ /* 0x002fc6000000014e */
[----:B------:R-:W-:Y:S02]  /*1dcb0*/  DFMA R86, R88, R86, UR8 ;  /* 0x0000000858567e2b */ /* 0x000fe40008000056 */
[----:B------:R-:W-:Y:S01]  /*1dcc0*/  DFMA R82, R84, R82, UR8 ;  /* 0x0000000854527e2b */ /* 0x000fe20008000052 */
[----:B------:R-:W-:Y:S01]  /*1dcd0*/  UMOV UR8, 0x11122322 ;  /* 0x1112232200087882 */ /* 0x000fe20000000000 */
[----:B------:R-:W-:Y:S01]  /*1dce0*/  UMOV UR9, 0x3f811111 ;  /* 0x3f81111100097882 */ /* 0x000fe20000000000 */
[----:B------:R-:W-:-:S03]  /*1dcf0*/  DFMA R80, R80, R80, R80 ;  /* 0x000000505050722b */ /* 0x000fc60000000050 */
        /* <DEDUP_REMOVED lines=14> */
[----:B------:R-:W-:-:S06]  /*1dde0*/  DFMA R82, R84, R82, UR8 ;  /* 0x0000000854527e2b */ /* 0x000fcc0008000052 */
[----:B------:R-:W-:Y:S02]  /*1ddf0*/  DFMA R86, R88, R86, UR4 ;  /* 0x0000000458567e2b */ /* 0x000fe40008000056 */
[----:B------:R-:W-:-:S06]  /*1de00*/  DFMA R82, R84, R82, UR4 ;  /* 0x0000000454527e2b */ /* 0x000fcc0008000052 */
[----:B------:R-:W-:-:S08]  /*1de10*/  DFMA R86, R88, R86, 1 ;  /* 0x3ff000005856742b */ /* 0x000fd00000000056 */
[----:B------:R-:W-:Y:S02]  /*1de20*/  DFMA R86, R88, R86, 1 ;  /* 0x3ff000005856742b */ /* 0x000fe40000000056 */
[----:B------:R-:W-:Y:S02]  /*1de30*/  DFMA R88, R84, R82, 1 ;  /* 0x3ff000005458742b */ /* 0x000fe40000000052 */
[----:B------:R-:W-:-:S06]  /*1de40*/  DADD R82, -RZ, -R108 ;  /* 0x00000000ff527229 */ /* 0x000fcc000000096c */
[----:B------:R-:W-:Y:S01]  /*1de50*/  DFMA R88, R84, R88, 1 ;  /* 0x3ff000005458742b */ /* 0x000fe20000000058 */
[----:B------:R-:W-:Y:S02]  /*1de60*/  IMAD R79, R24, 0x100000, R87 ;  /* 0x00100000184f7824 */ /* 0x000fe400078e0257 */
[----:B------:R-:W-:Y:S02]  /*1de70*/  IMAD.MOV.U32 R78, RZ, RZ, R86 ;  /* 0x000000ffff4e7224 */ /* 0x000fe400078e0056 */
        /* <DEDUP_REMOVED lines=15> */
.L_x_1234:
[----:B------:R-:W-:Y:S01]  /*1df70*/  FSETP.GEU.AND P0, PT, |R27|, 4.1917929649353027344, PT ;  /* 0x4086232b1b00780b */ /* 0x000fe20003f0e200 */
[----:B------:R-:W-:Y:S01]  /*1df80*/  DFMA R24, -R110, R80, 1 ;  /* 0x3ff000006e18742b */ /* 0x000fe20000000150 */
[----:B------:R-:W-:Y:S02]  /*1df90*/  IMAD R83, R76, 0x100000, R89 ;  /* 0x001000004c537824 */ /* 0x000fe400078e0259 */
[----:B------:R-:W-:-:S09]  /*1dfa0*/  IMAD.MOV.U32 R82, RZ, RZ, R88 ;  /* 0x000000ffff527224 */ /* 0x000fd200078e0058 */
[----:B------:R-:W-:Y:S05]  /*1dfb0*/  @!P0 BRA `(.L_x_1235) ;  /* 0x0000000000348947 */ /* 0x000fea0003800000 */
        /* <DEDUP_REMOVED lines=13> */
.L_x_1235:
        /* <DEDUP_REMOVED lines=15> */
.L_x_1237:
[----:B------:R-:W-:Y:S05]  /*1e180*/  BSYNC.RECONVERGENT B2 ;  /* 0x0000000000027941 */ /* 0x000fea0003800200 */
.L_x_1236:
        /* <DEDUP_REMOVED lines=12> */
.L_x_1256:
        /* <DEDUP_REMOVED lines=25> */
.L_x_1241:
[----:B------:R-:W-:Y:S05]  /*1e3e0*/  BSYNC.RECONVERGENT B2 ;  /* 0x0000000000027941 */ /* 0x000fea0003800200 */
.L_x_1240:
        /* <DEDUP_REMOVED lines=24> */
.L_x_1243:
[----:B------:R-:W-:Y:S05]  /*1e570*/  BSYNC.RECONVERGENT B2 ;  /* 0x0000000000027941 */ /* 0x000fea0003800200 */
.L_x_1242:
        /* <DEDUP_REMOVED lines=28> */
.L_x_1245:
[----:B------:R-:W-:Y:S05]  /*1e740*/  BSYNC.RECONVERGENT B2 ;  /* 0x0000000000027941 */ /* 0x000fea0003800200 */
.L_x_1244:
        /* <DEDUP_REMOVED lines=24> */
.L_x_1247:
[----:B------:R-:W-:Y:S05]  /*1e8d0*/  BSYNC.RECONVERGENT B2 ;  /* 0x0000000000027941 */ /* 0x000fea0003800200 */
.L_x_1246:
        /* <DEDUP_REMOVED lines=28> */
.L_x_1249:
[----:B------:R-:W-:Y:S05]  /*1eaa0*/  BSYNC.RECONVERGENT B2 ;  /* 0x0000000000027941 */ /* 0x000fea0003800200 */
.L_x_1248:
        /* <DEDUP_REMOVED lines=24> */
.L_x_1251:
[----:B------:R-:W-:Y:S05]  /*1ec30*/  BSYNC.RECONVERGENT B2 ;  /* 0x0000000000027941 */ /* 0x000fea0003800200 */
.L_x_1250:
        /* <DEDUP_REMOVED lines=28> */
.L_x_1253:
[----:B------:R-:W-:Y:S05]  /*1ee00*/  BSYNC.RECONVERGENT B2 ;  /* 0x0000000000027941 */ /* 0x000fea0003800200 */
.L_x_1252:
        /* <DEDUP_REMOVED lines=24> */
.L_x_1255:
[----:B------:R-:W-:Y:S05]  /*1ef90*/  BSYNC.RECONVERGENT B2 ;  /* 0x0000000000027941 */ /* 0x000fea0003800200 */
.L_x_1254:
[----:B------:R-:W-:Y:S02]  /*1efa0*/  ISETP.NE.AND P1, PT, R27, R26, PT ;  /* 0x0000001a1b00720c */ /* 0x000fe40003f25270 */
[----:B------:R-:W-:Y:S02]  /*1efb0*/  FSEL R110, R32, R84, P0 ;  /* 0x00000054206e7208 */ /* 0x000fe40000000000 */
[----:B------:R-:W-:Y:S02]  /*1efc0*/  FSEL R111, R33, R85, P0 ;  /* 0x00000055216f7208 */ /* 0x000fe40000000000 */
[----:B------:R-:W-:-:S07]  /*1efd0*/  IADD3 R29, PT, PT, R29, 0x4, RZ ;  /* 0x000000041d1d7810 */ /* 0x000fce0007ffe0ff */
[----:B------:R-:W-:Y:S05]  /*1efe0*/  @P1 BRA `(.L_x_1256) ;  /* 0xfffffff000981947 */ /* 0x000fea000383ffff */
.L_x_1239:
        /* <DEDUP_REMOVED lines=26> */
.L_x_1259:
[----:B------:R-:W-:Y:S05]  /*1f190*/  BSYNC.RECONVERGENT B2 ;  /* 0x0000000000027941 */ /* 0x000fea0003800200 */
.L_x_1258:
        /* <DEDUP_REMOVED lines=24> */
.L_x_1261:
[----:B------:R-:W-:Y:S05]  /*1f320*/  BSYNC.RECONVERGENT B2 ;  /* 0x0000000000027941 */ /* 0x000fea0003800200 */
.L_x_1260:
        /* <DEDUP_REMOVED lines=28> */
.L_x_1263:
[----:B------:R-:W-:Y:S05]  /*1f4f0*/  BSYNC.RECONVERGENT B2 ;  /* 0x0000000000027941 */ /* 0x000fea0003800200 */
.L_x_1262:
        /* <DEDUP_REMOVED lines=24> */
.L_x_1265:
[----:B------:R-:W-:Y:S05]  /*1f680*/  BSYNC.RECONVERGENT B2 ;  /* 0x0000000000027941 */ /* 0x000fea0003800200 */
.L_x_1264:
[----:B------:R-:W-:Y:S02]  /*1f690*/  FSEL R110, R84, R26, !P0 ;  /* 0x0000001a546e7208 */ /* 0x000fe40004000000 */
[----:B------:R-:W-:-:S07]  /*1f6a0*/  FSEL R111, R85, R27, !P0 ;  /* 0x0000001b556f7208 */ /* 0x000fce0004000000 */
.L_x_1257:
[----:B------:R-:W-:-:S11]  /*1f6b0*/  DFMA R110, R110, 5, R106 ;  /* 0x401400006e6e782b */ /* 0x000fd6000000006a */
.L_x_1205:
        /* <DEDUP_REMOVED lines=21> */
.L_x_1267:
[----:B------:R-:W-:Y:S05]  /*1f810*/  BSYNC.RECONVERGENT B2 ;  /* 0x0000000000027941 */ /* 0x000fea0003800200 */
.L_x_1266:
        /* <DEDUP_REMOVED lines=9> */
.L_x_1162:
[----:B------:R-:W-:Y:S01]  /*1f8b0*/  ISETP.GT.AND P0, PT, R101, 0xfffff, PT ;  /* 0x000fffff6500780c */ /* 0x000fe20003f04270 */
[--C-:B------:R-:W-:Y:S01]  /*1f8c0*/  IMAD.MOV.U32 R31, RZ, RZ, R101.reuse ;  /* 0x000000ffff1f7224 */ /* 0x100fe200078e0065 */
[----:B------:R-:W-:Y:S01]  /*1f8d0*/  MOV R30, R100 ;  /* 0x00000064001e7202 */ /* 0x000fe20000000f00 */
[----:B------:R-:W-:Y:S01]  /*1f8e0*/  IMAD.MOV.U32 R0, RZ, RZ, R101 ;  /* 0x000000ffff007224 */ /* 0x000fe200078e0065 */
[----:B------:R-:W-:Y:S01]  /*1f8f0*/  UMOV UR4, 0x54442d18 ;  /* 0x54442d1800047882 */ /* 0x000fe20000000000 */
[----:B------:R-:W-:Y:S01]  /*1f900*/  UMOV UR5, 0x3fe921fb ;  /* 0x3fe921fb00057882 */ /* 0x000fe20000000000 */
[C---:B------:R-:W-:Y:S01]  /*1f910*/  DMUL R76, R98.reuse, R98 ;  /* 0x00000062624c7228 */ /* 0x040fe20000000000 */
[----:B------:R-:W-:Y:S01]  /*1f920*/  BSSY.RECONVERGENT B0, `(.L_x_1269) ;  /* 0x000005a000007945 */ /* 0x000fe20003800200 */
[C---:B------:R-:W-:Y:S01]  /*1f930*/  DADD R24, -R98.reuse, UR4 ;  /* 0x0000000462187e29 */ /* 0x040fe20008000100 */
[----:B------:R-:W-:Y:S01]  /*1f940*/  MOV R79, 0xfffffc01 ;  /* 0xfffffc01004f7802 */ /* 0x000fe20000000f00 */
        /* <DEDUP_REMOVED lines=18> */
[----:B------:R-:W-:Y:S01]  /*1fa70*/  UMOV UR4, 0x3ae80f1e ;  /* 0x3ae80f1e00047882 */ /* 0x000fe20000000000 */
[----:B------:R-:W-:Y:S01]  /*1fa80*/  IMAD.MOV.U32 R26, RZ, RZ, RZ ;  /* 0x000000ffff1a7224 */ /* 0x000fe200078e00ff */
[----:B------:R-:W-:Y:S01]  /*1fa90*/  LOP3.LUT R31, R24, 0x3ff00000, RZ, 0xfc, !PT ;  /* 0x3ff00000181f7812 */ /* 0x000fe200078efcff */
[----:B------:R-:W-:Y:S01]  /*1faa0*/  IMAD.MOV.U32 R34, RZ, RZ, -0x748574fc ;  /* 0x8b7a8b04ff227424 */ /* 0x000fe200078e00ff */
[----:B------:R-:W-:Y:S01]  /*1fab0*/  UMOV UR5, 0x3eb1380b ;  /* 0x3eb1380b00057882 */ /* 0x000fe20000000000 */
[----:B------:R-:W-:Y:S01]  /*1fac0*/  IMAD.MOV.U32 R35, RZ, RZ, 0x3ed0ee25 ;  /* 0x3ed0ee25ff237424 */ /* 0x000fe200078e00ff */
[----:B------:R-:W-:Y:S01]  /*1fad0*/  ISETP.GE.U32.AND P0, PT, R31, 0x3ff6a09f, PT ;  /* 0x3ff6a09f1f00780c */ /* 0x000fe20003f06070 */
[----:B------:R-:W-:Y:S01]  /*1fae0*/  UMOV UR8, 0x80000000 ;  /* 0x8000000000087882 */ /* 0x000fe20000000000 */
[----:B------:R-:W-:Y:S01]  /*1faf0*/  LEA.HI R79, R0, R79, RZ, 0xc ;  /* 0x0000004f004f7211 */ /* 0x000fe200078f60ff */
[----:B------:R-:W-:-:S10]  /*1fb00*/  UMOV UR9, 0x43300000 ;  /* 0x4330000000097882 */ /* 0x000fd40000000000 */
[----:B------:R-:W-:Y:S02]  /*1fb10*/  @P0 IADD3 R23, PT, PT, R31, -0x100000, RZ ;  /* 0xfff000001f170810 */ /* 0x000fe40007ffe0ff */
[----:B------:R-:W-:-:S03]  /*1fb20*/  @P0 IADD3 R79, PT, PT, R79, 0x1, RZ ;  /* 0x000000014f4f0810 */ /* 0x000fc60007ffe0ff */
[----:B------:R-:W-:Y:S01]  /*1fb30*/  @P0 IMAD.MOV.U32 R31, RZ, RZ, R23 ;  /* 0x000000ffff1f0224 */ /* 0x000fe200078e0017 */
[----:B------:R-:W-:Y:S01]  /*1fb40*/  LOP3.LUT R78, R79, 0x80000000, RZ, 0x3c, !PT ;  /* 0x800000004f4e7812 */ /* 0x000fe200078e3cff */
[----:B------:R-:W-:-:S04]  /*1fb50*/  IMAD.MOV.U32 R79, RZ, RZ, 0x43300000 ;  /* 0x43300000ff4f7424 */ /* 0x000fc800078e00ff */
        /* <DEDUP_REMOVED lines=48> */
.L_x_1270:
[----:B------:R-:W-:Y:S01]  /*1fe60*/  IMAD.MOV.U32 R24, RZ, RZ, 0x0 ;  /* 0x00000000ff187424 */ /* 0x000fe200078e00ff */
[----:B------:R-:W-:Y:S01]  /*1fe70*/  LOP3.LUT P0, RZ, R31, 0x7fffffff, RZ, 0xc0, !PT ;  /* 0x7fffffff1fff7812 */ /* 0x000fe2000780c0ff */
[----:B------:R-:W-:-:S06]  /*1fe80*/  IMAD.MOV.U32 R25, RZ, RZ, 0x7ff00000 ;  /* 0x7ff00000ff197424 */ /* 0x000fcc00078e00ff */
[----:B------:R-:W-:-:S10]  /*1fe90*/  DFMA R24, R30, R24, +INF ;  /* 0x7ff000001e18742b */ /* 0x000fd40000000018 */
[----:B------:R-:W-:Y:S02]  /*1fea0*/  FSEL R98, R24, RZ, P0 ;  /* 0x000000ff18627208 */ /* 0x000fe40000000000 */
[----:B------:R-:W-:-:S07]  /*1feb0*/  FSEL R99, R25, -QNAN , P0 ;  /* 0xfff0000019637808 */ /* 0x000fce0000000000 */
.L_x_1271:
[----:B------:R-:W-:Y:S05]  /*1fec0*/  BSYNC.RECONVERGENT B0 ;  /* 0x0000000000007941 */ /* 0x000fea0003800200 */
.L_x_1269:
[----:B------:R-:W1:Y:S01]  /*1fed0*/  MUFU.RCP64H R25, 6 ;  /* 0x4018000000197908 */ /* 0x000e620000001800 */
[----:B------:R-:W-:Y:S01]  /*1fee0*/  IMAD.MOV.U32 R26, RZ, RZ, 0x0 ;  /* 0x00000000ff1a7424 */ /* 0x000fe200078e00ff */
[----:B------:R-:W-:Y:S01]  /*1fef0*/  MOV R27, 0x40180000 ;  /* 0x40180000001b7802 */ /* 0x000fe20000000f00 */
[----:B------:R-:W-:Y:S01]  /*1ff00*/  IMAD.MOV.U32 R24, RZ, RZ, 0x1 ;  /* 0x00000001ff187424 */ /* 0x000fe200078e00ff */
[----:B------:R-:W2:Y:S01]  /*1ff10*/  LDC R23, c[0x0][0x3bc] ;  /* 0x0000ef00ff177b82 */ /* 0x000ea20000000800 */
[----:B------:R-:W-:Y:S01]  /*1ff20*/  FSETP.GEU.AND P2, PT, |R77|, 6.5827683646048100446e-37, PT ;  /* 0x036000004d00780b */ /* 0x000fe20003f4e200 */
[----:B------:R-:W-:Y:S03]  /*1ff30*/  BSSY.RECONVERGENT B2, `(.L_x_1272) ;  /* 0x0000011000027945 */ /* 0x000fe60003800200 */
        /* <DEDUP_REMOVED lines=15> */
[----:B0-----:R-:W-:Y:S05]  /*20030*/  CALL.REL.NOINC `($__internal_4_$__cuda_sm20_div_rn_f64_full) ;  /* 0x000006c400e47944 */ /* 0x001fea0003c00000 */
.L_x_1273:
[----:B------:R-:W-:Y:S05]  /*20040*/  BSYNC.RECONVERGENT B2 ;  /* 0x0000000000027941 */ /* 0x000fea0003800200 */
.L_x_1272:
        /* <DEDUP_REMOVED lines=13> */
.L_x_1290:
[----:B------:R-:W1:Y:S08]  /*20120*/  I2F.F64.U32 R78, R31 ;  /* 0x0000001f004e7312 */ /* 0x000e700000201800 */
[----:B-1----:R-:W1:Y:S01]  /*20130*/  MUFU.RCP64H R25, R79 ;  /* 0x0000004f00197308 */ /* 0x002e620000001800 */
[----:B------:R-:W-:-:S04]  /*20140*/  IADD3 R24, PT, PT, R79, 0x300402, RZ ;  /* 0x003004024f187810 */ /* 0x000fc80007ffe0ff */
[----:B------:R-:W-:Y:S02]  /*20150*/  FSETP.GEU.AND P0, PT, |R24|, 5.8789094863358348022e-39, PT ;  /* 0x004004021800780b */ /* 0x000fe40003f0e200 */
[----:B-1----:R-:W-:-:S08]  /*20160*/  DFMA R26, -R78, R24, 1 ;  /* 0x3ff000004e1a742b */ /* 0x002fd00000000118 */
[----:B------:R-:W-:-:S08]  /*20170*/  DFMA R26, R26, R26, R26 ;  /* 0x0000001a1a1a722b */ /* 0x000fd0000000001a */
[----:B------:R-:W-:Y:S01]  /*20180*/  DFMA R28, R24, R26, R24 ;  /* 0x0000001a181c722b */ /* 0x000fe20000000018 */
[----:B------:R-:W-:-:S04]  /*20190*/  IMAD.SHL.U32 R26, R31, 0x2, RZ ;  /* 0x000000021f1a7824 */ /* 0x000fc800078e00ff */
[----:B------:R-:W-:-:S03]  /*201a0*/  VIADD R30, R26, 0x1 ;  /* 0x000000011a1e7836 */ /* 0x000fc60000000000 */
        /* <DEDUP_REMOVED lines=10> */
[----:B0-----:R-:W-:Y:S05]  /*20250*/  CALL.REL.NOINC `($__internal_3_$__cuda_sm20_dblrcp_rn_slowpath_v3) ;  /* 0x000006c000b47944 */ /* 0x001fea0003c00000 */
[----:B------:R-:W-:-:S07]  /*20260*/  IMAD.MOV.U32 R25, RZ, RZ, R23 ;  /* 0x000000ffff197224 */ /* 0x000fce00078e0017 */
.L_x_1275:
        /* <DEDUP_REMOVED lines=20> */
[----:B0-----:R-:W-:Y:S05]  /*203b0*/  CALL.REL.NOINC `($__internal_4_$__cuda_sm20_div_rn_f64_full) ;  /* 0x000006c400047944 */ /* 0x001fea0003c00000 */
.L_x_1277:
[----:B------:R-:W-:Y:S05]  /*203c0*/  BSYNC.RECONVERGENT B2 ;  /* 0x0000000000027941 */ /* 0x000fea0003800200 */
.L_x_1276:
        /* <DEDUP_REMOVED lines=26> */
.L_x_1279:
[----:B------:R-:W-:Y:S05]  /*20570*/  BSYNC.RECONVERGENT B2 ;  /* 0x0000000000027941 */ /* 0x000fea0003800200 */
.L_x_1278:
        /* <DEDUP_REMOVED lines=16> */
[----:B------:R-:W-:-:S07]  /*20680*/  IMAD.MOV.U32 R25, RZ, RZ, R23 ;  /* 0x000000ffff197224 */ /* 0x000fce00078e0017 */
.L_x_1280:
        /* <DEDUP_REMOVED lines=17> */
[----:B0-----:R-:W-:Y:S05]  /*207a0*/  CALL.REL.NOINC `($__internal_3_$__cuda_sm20_dblrcp_rn_slowpath_v3) ;  /* 0x000006bc00607944 */ /* 0x001fea0003c00000 */
[----:B------:R-:W-:-:S07]  /*207b0*/  IMAD.MOV.U32 R25, RZ, RZ, R23 ;  /* 0x000000ffff197224 */ /* 0x000fce00078e0017 */
.L_x_1281:
        /* <DEDUP_REMOVED lines=16> */
[----:B------:R-:W-:Y:S02]  /*208c0*/  IMAD.MOV.U32 R96, RZ, RZ, R24 ;  /* 0x000000ffff607224 */ /* 0x000fe400078e0018 */
[----:B------:R-:W-:-:S07]  /*208d0*/  IMAD.MOV.U32 R97, RZ, RZ, R23 ;  /* 0x000000ffff617224 */ /* 0x000fce00078e0017 */
.L_x_1282:
[----:B------:R-:W-:Y:S01]  /*208e0*/  IMAD.IADD R78, R30, 0x1, -R31 ;  /* 0x000000011e4e7824 */ /* 0x000fe200078e0a1f */
[----:B------:R-:W-:Y:S01]  /*208f0*/  DADD R80, R80, -R96 ;  /* 0x0000000050507229 */ /* 0x000fe20000000860 */
[C---:B------:R-:W-:Y:S01]  /*20900*/  IADD3 R27, PT, PT, R26.reuse, 0x5, RZ ;  /* 0x000000051a1b7810 */ /* 0x040fe20007ffe0ff */
[----:B------:R-:W-:-:S03]  /*20910*/  VIADD R26, R26, 0x4 ;  /* 0x000000041a1a7836 */ /* 0x000fc60000000000 */
        /* <DEDUP_REMOVED lines=20> */
.L_x_1283:
        /* <DEDUP_REMOVED lines=21> */
.L_x_1285:
[----:B------:R-:W-:Y:S05]  /*20bb0*/  BSYNC.RECONVERGENT B2 ;  /* 0x0000000000027941 */ /* 0x000fea0003800200 */
.L_x_1284:
[----:B------:R-:W-:Y:S01]  /*20bc0*/  IMAD R0, R27, R26, RZ ;  /* 0x0000001a1b007224 */ /* 0x000fe200078e02ff */
[----:B------:R-:W-:Y:S01]  /*20bd0*/  MOV R32, 0x1 ;  /* 0x0000000100207802 */ /* 0x000fe20000000f00 */
[----:B------:R-:W-:Y:S01]  /*20be0*/  DMUL R104, R104, R84 ;  /* 0x0000005468687228 */ /* 0x000fe20000000000 */
[----:B------:R-:W-:Y:S01]  /*20bf0*/  BSSY.RECONVERGENT B2, `(.L_x_1286) ;  /* 0x0000017000027945 */ /* 0x000fe20003800200 */
[----:B------:R-:W-:-:S04]  /*20c00*/  IMAD R0, R29, R0, RZ ;  /* 0x000000001d007224 */ /* 0x000fc800078e02ff */
[----:B------:R-:W1:Y:S02]  /*20c10*/  I2F.F64.U32 R78, R0 ;  /* 0x00000000004e7312 */ /* 0x000e640000201800 */
        /* <DEDUP_REMOVED lines=20> */
.L_x_1287:
[----:B------:R-:W-:Y:S05]  /*20d60*/  BSYNC.RECONVERGENT B2 ;  /* 0x0000000000027941 */ /* 0x000fea0003800200 */
.L_x_1286:
        /* <DEDUP_REMOVED lines=19> */
[----:B------:R-:W-:-:S07]  /*20ea0*/  MOV R25, R23 ;  /* 0x0000001700197202 */ /* 0x000fce0000000f00 */
.L_x_1288:
        /* <DEDUP_REMOVED lines=18> */
.L_x_1289:
        /* <DEDUP_REMOVED lines=8> */
.L_x_1274:
        /* <DEDUP_REMOVED lines=23> */
.L_x_1291:
        /* <DEDUP_REMOVED lines=21> */
.L_x_1293:
[----:B------:R-:W-:Y:S05]  /*21310*/  BSYNC.RECONVERGENT B2 ;  /* 0x0000000000027941 */ /* 0x000fea0003800200 */
.L_x_1292:
        /* <DEDUP_REMOVED lines=26> */
.L_x_1295:
[----:B------:R-:W-:Y:S05]  /*214c0*/  BSYNC.RECONVERGENT B2 ;  /* 0x0000000000027941 */ /* 0x000fea0003800200 */
.L_x_1294:
        /* <DEDUP_REMOVED lines=18> */
.L_x_1296:
        /* <DEDUP_REMOVED lines=20> */
.L_x_1297:
        /* <DEDUP_REMOVED lines=18> */
.L_x_1298:
[----:B------:R-:W-:-:S08]  /*21850*/  DADD R24, R30, -R24 ;  /* 0x000000001e187229 */ /* 0x000fd00000000818 */
[----:B------:R-:W-:-:S08]  /*21860*/  DADD R24, -R102, R24 ;  /* 0x0000000066187229 */ /* 0x000fd00000000118 */
[----:B------:R-:W-:-:S08]  /*21870*/  DMUL R24, R24, 8 ;  /* 0x4020000018187828 */ /* 0x000fd00000000000 */
[----:B------:R-:W-:-:S11]  /*21880*/  DFMA R96, R24, R84, R96 ;  /* 0x000000541860722b */ /* 0x000fd60000000060 */
.L_x_1161:
[----:B------:R-:W-:Y:S05]  /*21890*/  BSYNC.RECONVERGENT B1 ;  /* 0x0000000000017941 */ /* 0x000fea0003800200 */
.L_x_1147:
[----:B------:R-:W-:Y:S01]  /*218a0*/  BSSY.RECONVERGENT B1, `(.L_x_1299) ;  /* 0x0000025000017945 */ /* 0x000fe20003800200 */
[----:B------:R-:W-:Y:S01]  /*218b0*/  DFMA R94, -R44, R96, R94 ;  /* 0x000000602c5e722b */ /* 0x000fe2000000015e */
[----:B------:R-:W-:Y:S02]  /*218c0*/  CS2R R24, SRZ ;  /* 0x0000000000187805 */ /* 0x000fe4000001ff00 */
[----:B------:R-:W-:Y:S08]  /*218d0*/  @!P6 BRA `(.L_x_1300) ;  /* 0x000000000084e947 */ /* 0x000ff00003800000 */
        /* <DEDUP_REMOVED lines=32> */
.L_x_1301:
[----:B------:R-:W-:Y:S05]  /*21ae0*/  BSYNC.RECONVERGENT B2 ;  /* 0x0000000000027941 */ /* 0x000fea0003800200 */
.L_x_1300:
[----:B------:R-:W-:Y:S05]  /*21af0*/  BSYNC.RECONVERGENT B1 ;  /* 0x0000000000017941 */ /* 0x000fea0003800200 */
.L_x_1299:
[----:B------:R-:W-:Y:S01]  /*21b00*/  DADD R24, R40, -R24 ;  /* 0x0000000028187229 */ /* 0x000fe20000000818 */
[----:B------:R-:W-:Y:S07]  /*21b10*/  BSSY.RECONVERGENT B1, `(.L_x_1302) ;  /* 0x0000025000017945 */ /* 0x000fee0003800200 */
[----:B------:R-:W-:Y:S01]  /*21b20*/  DFMA R96, R66, R24, R36 ;  /* 0x000000184260722b */ /* 0x000fe20000000024 */
[----:B------:R-:W-:Y:S01]  /*21b30*/  CS2R R24, SRZ ;  /* 0x0000000000187805 */ /* 0x000fe2000001ff00 */
[----:B------:R-:W-:Y:S09]  /*21b40*/  @!P5 BRA `(.L_x_1303) ;  /* 0x000000000084d947 */ /* 0x000ff20003800000 */
[----:B------:R-:W2:Y:S02]  /*21b50*/  LDG.E.64 R26, desc[UR6][R52.64] ;  /* 0x00000006341a7981 */ /* 0x000ea4000c1e1b00 */
[----:B--2---:R-:W-:-:S08]  /*21b60*/  DFMA R30, R26, R26, -R42 ;  /* 0x0000001a1a1e722b */ /* 0x004fd0000000082a */
[----:B------:R-:W-:-:S14]  /*21b70*/  DSETP.GT.AND P0, PT, R30, RZ, PT ;  /* 0x000000ff1e00722a */ /* 0x000fdc0003f04000 */
[----:B------:R-:W-:Y:S05]  /*21b80*/  @!P0 BRA `(.L_x_1303) ;  /* 0x0000000000748947 */ /* 0x000fea0003800000 */
[----:B------:R-:W1:Y:S01]  /*21b90*/  MUFU.RSQ64H R27, R31 ;  /* 0x0000001f001b7308 */ /* 0x000e620000001c00 */
[----:B------:R-:W-:Y:S01]  /*21ba0*/  VIADD R26, R31, 0xfcb00000 ;  /* 0xfcb000001f1a7836 */ /* 0x000fe20000000000 */
[----:B------:R-:W-:Y:S01]  /*21bb0*/  BSSY.RECONVERGENT B2, `(.L_x_1303) ;  /* 0x000001a000027945 */ /* 0x000fe20003800200 */
[----:B------:R-:W-:Y:S02]  /*21bc0*/  IMAD.MOV.U32 R28, RZ, RZ, 0x0 ;  /* 0x00000000ff1c7424 */ /* 0x000fe400078e00ff */
[----:B------:R-:W-:Y:S01]  /*21bd0*/  IMAD.MOV.U32 R29, RZ, RZ, 0x3fd80000 ;  /* 0x3fd80000ff1d7424 */ /* 0x000fe200078e00ff */
[----:B------:R-:W-:Y:S01]  /*21be0*/  ISETP.GE.U32.AND P0, PT, R26, 0x7ca00000, PT ;  /* 0x7ca000001a00780c */ /* 0x000fe20003f06070 */
[----:B-1----:R-:W-:-:S08]  /*21bf0*/  DMUL R24, R26, R26 ;  /* 0x0000001a1a187228 */ /* 0x002fd00000000000 */
        /* <DEDUP_REMOVED lines=21> */
.L_x_1304:
[----:B------:R-:W-:Y:S05]  /*21d50*/  BSYNC.RECONVERGENT B2 ;  /* 0x0000000000027941 */ /* 0x000fea0003800200 */
.L_x_1303:
[----:B------:R-:W-:Y:S05]  /*21d60*/  BSYNC.RECONVERGENT B1 ;  /* 0x0000000000017941 */ /* 0x000fea0003800200 */
.L_x_1302:
        /* <DEDUP_REMOVED lines=70> */
.L_x_1308:
[----:B------:R-:W-:Y:S05]  /*221d0*/  BSYNC.RECONVERGENT B0 ;  /* 0x0000000000007941 */ /* 0x000fea0003800200 */
.L_x_1307:
        /* <DEDUP_REMOVED lines=14> */
[----:B0-----:R-:W-:Y:S05]  /*222c0*/  CALL.REL.NOINC `($__internal_4_$__cuda_sm20_div_rn_f64_full) ;  /* 0x000006a400407944 */ /* 0x001fea0003c00000 */
.L_x_1310:
[----:B------:R-:W-:Y:S05]  /*222d0*/  BSYNC.RECONVERGENT B2 ;  /* 0x0000000000027941 */ /* 0x000fea0003800200 */
.L_x_1309:
        /* <DEDUP_REMOVED lines=28> */
.L_x_1312:
[----:B------:R-:W-:Y:S05]  /*224a0*/  BSYNC.RECONVERGENT B2 ;  /* 0x0000000000027941 */ /* 0x000fea0003800200 */
.L_x_1311:
[----:B------:R-:W1:Y:S01]  /*224b0*/  MUFU.RCP64H R25, R97 ;  /* 0x0000006100197308 */ /* 0x000e620000001800 */
[----:B------:R-:W-:Y:S01]  /*224c0*/  MOV R24, 0x1 ;  /* 0x0000000100187802 */ /* 0x000fe20000000f00 */
        /* <DEDUP_REMOVED lines=18> */
[----:B0-----:R-:W-:Y:S05]  /*225f0*/  CALL.REL.NOINC `($__internal_4_$__cuda_sm20_div_rn_f64_full) ;  /* 0x000006a000747944 */ /* 0x001fea0003c00000 */
.L_x_1314:
[----:B------:R-:W-:Y:S05]  /*22600*/  BSYNC.RECONVERGENT B2 ;  /* 0x0000000000027941 */ /* 0x000fea0003800200 */
.L_x_1313:
        /* <DEDUP_REMOVED lines=21> */
[----:B0-----:R-:W-:Y:S05]  /*22760*/  CALL.REL.NOINC `($__internal_4_$__cuda_sm20_div_rn_f64_full) ;  /* 0x000006a000187944 */ /* 0x001fea0003c00000 */
[----:B------:R-:W-:Y:S01]  /*22770*/  MOV R24, R84 ;  /* 0x0000005400187202 */ /* 0x000fe20000000f00 */
[----:B------:R-:W-:-:S07]  /*22780*/  IMAD.MOV.U32 R25, RZ, RZ, R85 ;  /* 0x000000ffff197224 */ /* 0x000fce00078e0055 */
.L_x_1316:
[----:B------:R-:W-:Y:S05]  /*22790*/  BSYNC.RECONVERGENT B2 ;  /* 0x0000000000027941 */ /* 0x000fea0003800200 */
.L_x_1315:
        /* <DEDUP_REMOVED lines=20> */
[----:B0-----:R-:W-:Y:S05]  /*228e0*/  CALL.REL.NOINC `($__internal_4_$__cuda_sm20_div_rn_f64_full) ;  /* 0x0000069c00b87944 */ /* 0x001fea0003c00000 */
.L_x_1318:
[----:B------:R-:W-:Y:S05]  /*228f0*/  BSYNC.RECONVERGENT B2 ;  /* 0x0000000000027941 */ /* 0x000fea0003800200 */
.L_x_1317:
[----:B------:R-:W-:-:S08]  /*22900*/  DADD R28, R28, R84 ;  /* 0x000000001c1c7229 */ /* 0x000fd00000000054 */
[----:B------:R-:W-:Y:S01]  /*22910*/  DMUL R36, R36, R28 ;  /* 0x0000001c24247228 */ /* 0x000fe20000000000 */
[----:B------:R-:W-:Y:S10]  /*22920*/  BRA `(.L_x_1319) ;  /* 0x0000007c00c47947 */ /* 0x000ff40003800000 */
.L_x_1306:
        /* <DEDUP_REMOVED lines=17> */
.L_x_1321:
[----:B------:R-:W-:Y:S01]  /*22a40*/  DMUL R28, R24, R24 ;  /* 0x00000018181c7228 */ /* 0x000fe20000000000 */
[----:B------:R-:W-:Y:S01]  /*22a50*/  IMAD.MOV.U32 R26, RZ, RZ, -0x2449a4b7 ;  /* 0xdbb65b49ff1a7424 */ /* 0x000fe200078e00ff */
[----:B------:R-:W-:Y:S01]  /*22a60*/  MOV R27, 0x3f2d3b63 ;  /* 0x3f2d3b63001b7802 */ /* 0x000fe20000000f00 */
[----:B------:R-:W-:Y:S01]  /*22a70*/  UMOV UR4, 0x2a25ff7e ;  /* 0x2a25ff7e00047882 */ /* 0x000fe20000000000 */
[----:B------:R-:W-:Y:S01]  /*22a80*/  UMOV UR5, 0x3ef53e1d ;  /* 0x3ef53e1d00057882 */ /* 0x000fe20000000000 */
[----:B------:R-:W1:Y:S01]  /*22a90*/  MUFU.RCP64H R31, R49 ;  /* 0x00000031001f7308 */ /* 0x000e620000001800 */
[----:B------:R-:W-:Y:S01]  /*22aa0*/  IMAD.MOV.U32 R30, RZ, RZ, RZ ;  /* 0x000000ffff1e7224 */ /* 0x000fe200078e00ff */
[----:B------:R-:W-:Y:S01]  /*22ab0*/  FSETP.GEU.AND P2, PT, |R57|, 6.5827683646048100446e-37, PT ;  /* 0x036000003900780b */ /* 0x000fe20003f4e200 */
[C---:B------:R-:W-:Y:S01]  /*22ac0*/  DFMA R26, R28.reuse, -UR4, R26 ;  /* 0x800000041c1a7c2b */ /* 0x040fe2000800001a */
[----:B------:R-:W-:Y:S01]  /*22ad0*/  UMOV UR4, 0x8dde082e ;  /* 0x8dde082e00047882 */ /* 0x000fe20000000000 */
[----:B------:R-:W-:Y:S01]  /*22ae0*/  UMOV UR5, 0x3f531278 ;  /* 0x3f53127800057882 */ /* 0x000fe20000000000 */
[----:B------:R-:W-:Y:S05]  /*22af0*/  BSSY.RECONVERGENT B2, `(.L_x_1322) ;  /* 0x0000054000027945 */ /* 0x000fea0003800200 */
        /* <DEDUP_REMOVED lines=83> */
.L_x_1323:
[----:B------:R-:W-:Y:S05]  /*23030*/  BSYNC.RECONVERGENT B2 ;  /* 0x0000000000027941 */ /* 0x000fea0003800200 */
.L_x_1322:
        /* <DEDUP_REMOVED lines=19> */
.L_x_1325:
[----:B------:R-:W-:Y:S05]  /*23170*/  BSYNC.RECONVERGENT B2 ;  /* 0x0000000000027941 */ /* 0x000fea0003800200 */
.L_x_1324:
        /* <DEDUP_REMOVED lines=38> */
[----:B------:R-:W-:Y:S01]  /*233e0*/  MOV R82, RZ ;  /* 0x000000ff00527202 */ /* 0x000fe20000000f00 */
[----:B------:R-:W-:Y:S01]  /*233f0*/  IMAD.MOV.U32 R79, RZ, RZ, 0x40180000 ;  /* 0x40180000ff4f7424 */ /* 0x000fe200078e00ff */
[----:B------:R-:W-:-:S07]  /*23400*/  MOV R0, 0x23420 ;  /* 0x0002342000007802 */ /* 0x000fce0000000f00 */
[----:B0-----:R-:W-:Y:S05]  /*23410*/  CALL.REL.NOINC `($__internal_4_$__cuda_sm20_div_rn_f64_full) ;  /* 0x0000069000ec7944 */ /* 0x001fea0003c00000 */
.L_x_1327:
[----:B------:R-:W-:Y:S05]  /*23420*/  BSYNC.RECONVERGENT B2 ;  /* 0x0000000000027941 */ /* 0x000fea0003800200 */
.L_x_1326:
        /* <DEDUP_REMOVED lines=9> */
.L_x_1426:
        /* <DEDUP_REMOVED lines=13> */
.L_x_1364:
        /* <DEDUP_REMOVED lines=12> */
.L_x_1346:
        /* <DEDUP_REMOVED lines=27> */
.L_x_1331:
[----:B------:R-:W-:Y:S05]  /*23800*/  BSYNC.RECONVERGENT B2 ;  /* 0x0000000000027941 */ /* 0x000fea0003800200 */
.L_x_1330:
        /* <DEDUP_REMOVED lines=24> */
.L_x_1333:
[----:B------:R-:W-:Y:S05]  /*23990*/  BSYNC.RECONVERGENT B2 ;  /* 0x0000000000027941 */ /* 0x000fea0003800200 */
.L_x_1332:
        /* <DEDUP_REMOVED lines=30> */
.L_x_1335:
[----:B------:R-:W-:Y:S05]  /*23b80*/  BSYNC.RECONVERGENT B2 ;  /* 0x0000000000027941 */ /* 0x000fea0003800200 */
.L_x_1334:
        /* <DEDUP_REMOVED lines=24> */
.L_x_1337:
[----:B------:R-:W-:Y:S05]  /*23d10*/  BSYNC.RECONVERGENT B2 ;  /* 0x0000000000027941 */ /* 0x000fea0003800200 */
.L_x_1336:
        /* <DEDUP_REMOVED lines=28> */
[----:B------:R-:W-:Y:S01]  /*23ee0*/  MOV R24, R84 ;  /* 0x0000005400187202 */ /* 0x000fe20000000f00 */
[----:B------:R-:W-:-:S07]  /*23ef0*/  IMAD.MOV.U32 R25, RZ, RZ, R85 ;  /* 0x000000ffff197224 */ /* 0x000fce00078e0055 */
.L_x_1339:
[----:B------:R-:W-:Y:S05]  /*23f00*/  BSYNC.RECONVERGENT B2 ;  /* 0x0000000000027941 */ /* 0x000fea0003800200 */
.L_x_1338:
        /* <DEDUP_REMOVED lines=24> */
.L_x_1341:
[----:B------:R-:W-:Y:S05]  /*24090*/  BSYNC.RECONVERGENT B2 ;  /* 0x0000000000027941 */ /* 0x000fea0003800200 */
.L_x_1340:
        /* <DEDUP_REMOVED lines=28> */
.L_x_1343:
[----:B------:R-:W-:Y:S05]  /*24260*/  BSYNC.RECONVERGENT B2 ;  /* 0x0000000000027941 */ /* 0x000fea0003800200 */
.L_x_1342:
        /* <DEDUP_REMOVED lines=24> */
.L_x_1345:
[----:B------:R-:W-:Y:S05]  /*243f0*/  BSYNC.RECONVERGENT B2 ;  /* 0x0000000000027941 */ /* 0x000fea0003800200 */
.L_x_1344:
[----:B------:R-:W-:Y:S01]  /*24400*/  ISETP.NE.AND P1, PT, R32, R29, PT ;  /* 0x0000001d2000720c */ /* 0x000fe20003f25270 */
[----:B------:R-:W-:Y:S01]  /*24410*/  VIADD R34, R34, 0x4 ;  /* 0x0000000422227836 */ /* 0x000fe20000000000 */
[----:B------:R-:W-:Y:S02]  /*24420*/  FSEL R110, R110, R84, P0 ;  /* 0x000000546e6e7208 */ /* 0x000fe40000000000 */
[----:B------:R-:W-:-:S09]  /*24430*/  FSEL R111, R111, R85, P0 ;  /* 0x000000556f6f7208 */ /* 0x000fd20000000000 */
[----:B------:R-:W-:Y:S05]  /*24440*/  @P1 BRA `(.L_x_1346) ;  /* 0xfffffff000801947 */ /* 0x000fea000383ffff */
.L_x_1329:
        /* <DEDUP_REMOVED lines=26> */
.L_x_1348:
[----:B------:R-:W-:Y:S05]  /*245f0*/  BSYNC.RECONVERGENT B2 ;  /* 0x0000000000027941 */ /* 0x000fea0003800200 */
.L_x_1347:
        /* <DEDUP_REMOVED lines=24> */
.L_x_1350:
[----:B------:R-:W-:Y:S05]  /*24780*/  BSYNC.RECONVERGENT B2 ;  /* 0x0000000000027941 */ /* 0x000fea0003800200 */
.L_x_1349:
[----:B------:R-:W-:Y:S02]  /*24790*/  FSEL R76, R110, R84, P0 ;  /* 0x000000546e4c7208 */ /* 0x000fe40000000000 */
[----:B------:R-:W-:Y:S01]  /*247a0*/  FSEL R77, R111, R85, P0 ;  /* 0x000000556f4d7208 */ /* 0x000fe20000000000 */
[----:B------:R-:W-:Y:S06]  /*247b0*/  @!P1 BRA `(.L_x_1351) ;  /* 0x0000000400b89947 */ /* 0x000fec0003800000 */
[C---:B------:R-:W-:Y:S01]  /*247c0*/  VIADD R112, R34.reuse, 0x1 ;  /* 0x0000000122707836 */ /* 0x040fe20000000000 */
[----:B------:R-:W-:Y:S01]  /*247d0*/  MOV R78, 0x1 ;  /* 0x00000001004e7802 */ /* 0x000fe20000000f00 */
[----:B------:R-:W-:Y:S01]  /*247e0*/  BSSY.RECONVERGENT B2, `(.L_x_1352) ;  /* 0x000001a000027945 */ /* 0x000fe20003800200 */
        /* <DEDUP_REMOVED lines=25> */
.L_x_1353:
[----:B------:R-:W-:Y:S05]  /*24980*/  BSYNC.RECONVERGENT B2 ;  /* 0x0000000000027941 */ /* 0x000fea0003800200 */
.L_x_1352:
        /* <DEDUP_REMOVED lines=24> */
.L_x_1355:
[----:B------:R-:W-:Y:S05]  /*24b10*/  BSYNC.RECONVERGENT B2 ;  /* 0x0000000000027941 */ /* 0x000fea0003800200 */
.L_x_1354:
        /* <DEDUP_REMOVED lines=28> */
.L_x_1357:
[----:B------:R-:W-:Y:S05]  /*24ce0*/  BSYNC.RECONVERGENT B2 ;  /* 0x0000000000027941 */ /* 0x000fea0003800200 */
.L_x_1356:
        /* <DEDUP_REMOVED lines=24> */
.L_x_1359:
[----:B------:R-:W-:Y:S05]  /*24e70*/  BSYNC.RECONVERGENT B2 ;  /* 0x0000000000027941 */ /* 0x000fea0003800200 */
.L_x_1358:
[----:B------:R-:W-:Y:S02]  /*24e80*/  FSEL R76, R110, R84, P0 ;  /* 0x000000546e4c7208 */ /* 0x000fe40000000000 */
[----:B------:R-:W-:-:S07]  /*24e90*/  FSEL R77, R111, R85, P0 ;  /* 0x000000556f4d7208 */ /* 0x000fce0000000000 */
.L_x_1351:
        /* <DEDUP_REMOVED lines=64> */
.L_x_1360:
        /* <DEDUP_REMOVED lines=15> */
.L_x_1362:
[----:B------:R-:W-:Y:S05]  /*25390*/  BSYNC.RECONVERGENT B2 ;  /* 0x0000000000027941 */ /* 0x000fea0003800200 */
.L_x_1361:
[----:B------:R-:W-:Y:S01]  /*253a0*/  IADD3 R35, PT, PT, R35, 0x1, RZ ;  /* 0x0000000123237810 */ /* 0x000fe20007ffe0ff */
[----:B------:R-:W-:-:S03]  /*253b0*/  DADD R108, R84, R108 ;  /* 0x00000000546c7229 */ /* 0x000fc6000000006c */
[----:B------:R-:W-:-:S13]  /*253c0*/  ISETP.NE.AND P0, PT, R35, R30, PT ;  /* 0x0000001e2300720c */ /* 0x000fda0003f05270 */
[----:B------:R-:W-:Y:S05]  /*253d0*/  @!P0 BRA `(.L_x_1363) ;  /* 0x00000030009c8947 */ /* 0x000fea0003800000 */
[----:B------:R-:W-:Y:S05]  /*253e0*/  BRA `(.L_x_1364) ;  /* 0xffffffe000687947 */ /* 0x000fea000383ffff */
.L_x_1328:
[----:B------:R-:W-:Y:S01]  /*253f0*/  LOP3.LUT R30, R26, 0x7ffffffc, RZ, 0xc0, !PT ;  /* 0x7ffffffc1a1e7812 */ /* 0x000fe200078ec0ff */
[----:B------:R-:W-:Y:S01]  /*25400*/  IMAD.MOV.U32 R33, RZ, RZ, RZ ;  /* 0x000000ffff217224 */ /* 0x000fe200078e00ff */
[----:B------:R-:W-:Y:S02]  /*25410*/  VIMNMX.U32 R31, PT, PT, R29, 0x1, !PT ;  /* 0x000000011d1f7848 */ /* 0x000fe40007fe0000 */
[----:B------:R-:W-:-:S07]  /*25420*/  CS2R R104, SRZ ;  /* 0x0000000000687805 */ /* 0x000fce000001ff00 */
.L_x_1396:
        /* <DEDUP_REMOVED lines=12> */
.L_x_1382:
        /* <DEDUP_REMOVED lines=27> */
.L_x_1367:
[----:B------:R-:W-:Y:S05]  /*256a0*/  BSYNC.RECONVERGENT B2 ;  /* 0x0000000000027941 */ /* 0x000fea0003800200 */
.L_x_1366:
        /* <DEDUP_REMOVED lines=24> */
.L_x_1369:
[----:B------:R-:W-:Y:S05]  /*25830*/  BSYNC.RECONVERGENT B2 ;  /* 0x0000000000027941 */ /* 0x000fea0003800200 */
.L_x_1368:
        /* <DEDUP_REMOVED lines=30> */
.L_x_1371:
[----:B------:R-:W-:Y:S05]  /*25a20*/  BSYNC.RECONVERGENT B2 ;  /* 0x0000000000027941 */ /* 0x000fea0003800200 */
.L_x_1370:
        /* <DEDUP_REMOVED lines=24> */
.L_x_1373:
[----:B------:R-:W-:Y:S05]  /*25bb0*/  BSYNC.RECONVERGENT B2 ;  /* 0x0000000000027941 */ /* 0x000fea0003800200 */
.L_x_1372:
        /* <DEDUP_REMOVED lines=30> */
.L_x_1375:
[----:B------:R-:W-:Y:S05]  /*25da0*/  BSYNC.RECONVERGENT B2 ;  /* 0x0000000000027941 */ /* 0x000fea0003800200 */
.L_x_1374:
        /* <DEDUP_REMOVED lines=24> */
.L_x_1377:
[----:B------:R-:W-:Y:S05]  /*25f30*/  BSYNC.RECONVERGENT B2 ;  /* 0x0000000000027941 */ /* 0x000fea0003800200 */
.L_x_1376:
        /* <DEDUP_REMOVED lines=28> */
.L_x_1379:
[----:B------:R-:W-:Y:S05]  /*26100*/  BSYNC.RECONVERGENT B2 ;  /* 0x0000000000027941 */ /* 0x000fea0003800200 */
.L_x_1378:
        /* <DEDUP_REMOVED lines=24> */
.L_x_1381:
[----:B------:R-:W-:Y:S05]  /*26290*/  BSYNC.RECONVERGENT B2 ;  /* 0x0000000000027941 */ /* 0x000fea0003800200 */
.L_x_1380:
[----:B------:R-:W-:Y:S01]  /*262a0*/  ISETP.NE.AND P2, PT, R35, R30, PT ;  /* 0x0000001e2300720c */ /* 0x000fe20003f45270 */
[----:B------:R-:W-:Y:S01]  /*262b0*/  VIADD R34, R34, 0x4 ;  /* 0x0000000422227836 */ /* 0x000fe20000000000 */
[----:B------:R-:W-:Y:S02]  /*262c0*/  FSEL R110, R110, R84, P0 ;  /* 0x000000546e6e7208 */ /* 0x000fe40000000000 */
[----:B------:R-:W-:-:S09]  /*262d0*/  FSEL R111, R111, R85, P0 ;  /* 0x000000556f6f7208 */ /* 0x000fd20000000000 */
[----:B------:R-:W-:Y:S05]  /*262e0*/  @P2 BRA `(.L_x_1382) ;  /* 0xfffffff000802947 */ /* 0x000fea000383ffff */
.L_x_1365:
        /* <DEDUP_REMOVED lines=29> */
.L_x_1385:
[----:B------:R-:W-:Y:S05]  /*264c0*/  BSYNC.RECONVERGENT B2 ;  /* 0x0000000000027941 */ /* 0x000fea0003800200 */
.L_x_1384:
        /* <DEDUP_REMOVED lines=24> */
.L_x_1387:
[----:B------:R-:W-:Y:S05]  /*26650*/  BSYNC.RECONVERGENT B2 ;  /* 0x0000000000027941 */ /* 0x000fea0003800200 */
.L_x_1386:
        /* <DEDUP_REMOVED lines=28> */
.L_x_1389:
[----:B------:R-:W-:Y:S05]  /*26820*/  BSYNC.RECONVERGENT B2 ;  /* 0x0000000000027941 */ /* 0x000fea0003800200 */
.L_x_1388:
        /* <DEDUP_REMOVED lines=24> */
.L_x_1391:
[----:B------:R-:W-:Y:S05]  /*269b0*/  BSYNC.RECONVERGENT B2 ;  /* 0x0000000000027941 */ /* 0x000fea0003800200 */
.L_x_1390:
[----:B------:R-:W-:Y:S02]  /*269c0*/  FSEL R110, R84, R110, !P0 ;  /* 0x0000006e546e7208 */ /* 0x000fe40004000000 */
[----:B------:R-:W-:-:S07]  /*269d0*/  FSEL R111, R85, R111, !P0 ;  /* 0x0000006f556f7208 */ /* 0x000fce0004000000 */
.L_x_1383:
[----:B------:R-:W-:Y:S01]  /*269e0*/  IMAD.MOV.U32 R24, RZ, RZ, 0x652b82fe ;  /* 0x652b82feff187424 */ /* 0x000fe200078e00ff */
[----:B------:R-:W-:Y:S01]  /*269f0*/  MOV R35, 0x3ff71547 ;  /* 0x3ff7154700237802 */ /* 0x000fe20000000f00 */
[----:B------:R-:W-:Y:S01]  /*26a00*/  IMAD.MOV.U32 R25, RZ, RZ, 0x3ff71547 ;  /* 0x3ff71547ff197424 */ /* 0x000fe200078e00ff */
[----:B------:R-:W-:Y:S01]  /*26a10*/  UMOV UR4, 0xfefa39ef ;  /* 0xfefa39ef00047882 */ /* 0x000fe20000000000 */
[----:B------:R-:W-:Y:S01]  /*26a20*/  IMAD.MOV.U32 R34, RZ, RZ, 0x652b82fe ;  /* 0x652b82feff227424 */ /* 0x000fe200078e00ff */
[----:B------:R-:W-:Y:S01]  /*26a30*/  UMOV UR5, 0x3fe62e42 ;  /* 0x3fe62e4200057882 */ /* 0x000fe20000000000 */
[----:B------:R-:W-:Y:S01]  /*26a40*/  UMOV UR8, 0x3b39803f ;  /* 0x3b39803f00087882 */ /* 0x000fe20000000000 */
[----:B------:R-:W-:Y:S01]  /*26a50*/  UMOV UR9, 0x3c7abc9e ;  /* 0x3c7abc9e00097882 */ /* 0x000fe20000000000 */
[C---:B------:R-:W-:Y:S01]  /*26a60*/  DFMA R24, R106.reuse, R24, 6.75539944105574400000e+15 ;  /* 0x433800006a18742b */ /* 0x040fe20000000018 */
[----:B------:R-:W-:Y:S01]  /*26a70*/  FSETP.GEU.AND P0, PT, |R107|, 4.1917929649353027344, PT ;  /* 0x4086232b6b00780b */ /* 0x000fe20003f0e200 */
[----:B------:R-:W-:-:S06]  /*26a80*/  DFMA R34, R106, -R34, 6.75539944105574400000e+15 ;  /* 0x433800006a22742b */ /* 0x000fcc0000000822 */
[----:B------:R-:W-:Y:S02]  /*26a90*/  DADD R86, R24, -6.75539944105574400000e+15 ;  /* 0xc338000018567429 */ /* 0x000fe40000000000 */
[----:B------:R-:W-:-:S06]  /*26aa0*/  DADD R80, R34, -6.75539944105574400000e+15 ;  /* 0xc338000022507429 */ /* 0x000fcc0000000000 */
[--C-:B------:R-:W-:Y:S02]  /*26ab0*/  DFMA R76, R86, -UR4, R106.reuse ;  /* 0x80000004564c7c2b */ /* 0x100fe4000800006a */
[----:B------:R-:W-:Y:S01]  /*26ac0*/  DFMA R82, R80, -UR4, -R106 ;  /* 0x8000000450527c2b */ /* 0x000fe2000800086a */
[----:B------:R-:W-:Y:S01]  /*26ad0*/  UMOV UR4, 0x69ce2bdf ;  /* 0x69ce2bdf00047882 */ /* 0x000fe20000000000 */
[----:B------:R-:W-:-:S04]  /*26ae0*/  UMOV UR5, 0x3e5ade15 ;  /* 0x3e5ade1500057882 */ /* 0x000fc80000000000 */
[----:B------:R-:W-:Y:S01]  /*26af0*/  DFMA R86, R86, -UR8, R76 ;  /* 0x8000000856567c2b */ /* 0x000fe2000800004c */
[----:B------:R-:W-:Y:S01]  /*26b00*/  IMAD.MOV.U32 R76, RZ, RZ, -0x35dec16 ;  /* 0xfca213eaff4c7424 */ /* 0x000fe200078e00ff */
[----:B------:R-:W-:Y:S01]  /*26b10*/  DFMA R82, R80, -UR8, R82 ;  /* 0x8000000850527c2b */ /* 0x000fe20008000052 */
[----:B------:R-:W-:Y:S01]  /*26b20*/  IMAD.MOV.U32 R77, RZ, RZ, 0x3e928af3 ;  /* 0x3e928af3ff4d7424 */ /* 0x000fe200078e00ff */
[----:B------:R-:W-:Y:S01]  /*26b30*/  UMOV UR8, 0x62401315 ;  /* 0x6240131500087882 */ /* 0x000fe20000000000 */
[----:B------:R-:W-:-:S04]  /*26b40*/  UMOV UR9, 0x3ec71dee ;  /* 0x3ec71dee00097882 */ /* 0x000fc80000000000 */
[----:B------:R-:W-:-:S08]  /*26b50*/  DFMA R78, R86, UR4, R76 ;  /* 0x00000004564e7c2b */ /* 0x000fd0000800004c */
[----:B------:R-:W-:Y:S02]  /*26b60*/  DFMA R84, R86, R78, UR8 ;  /* 0x0000000856547e2b */ /* 0x000fe4000800004e */
[----:B------:R-:W-:Y:S01]  /*26b70*/  DFMA R78, R82, UR4, R76 ;  /* 0x00000004524e7c2b */ /* 0x000fe2000800004c */
[----:B------:R-:W-:Y:S01]  /*26b80*/  UMOV UR4, 0x7c89eb71 ;  /* 0x7c89eb7100047882 */ /* 0x000fe20000000000 */
[----:B------:R-:W-:Y:S01]  /*26b90*/  UMOV UR5, 0x3efa0199 ;  /* 0x3efa019900057882 */ /* 0x000fe20000000000 */
[----:B------:R-:W1:Y:S01]  /*26ba0*/  MUFU.RCP64H R77, R109 ;  /* 0x0000006d004d7308 */ /* 0x000e620000001800 */
[----:B------:R-:W-:Y:S02]  /*26bb0*/  IMAD.MOV.U32 R76, RZ, RZ, 0x1 ;  /* 0x00000001ff4c7424 */ /* 0x000fe400078e00ff */
        /* <DEDUP_REMOVED lines=29> */
[----:B------:R-:W-:Y:S02]  /*26d90*/  DFMA R84, R86, R84, 1 ;  /* 0x3ff000005654742b */ /* 0x000fe40000000054 */
[----:B------:R-:W-:-:S06]  /*26da0*/  DFMA R78, R82, R78, UR4 ;  /* 0x00000004524e7e2b */ /* 0x000fcc000800004e */
[----:B------:R-:W-:Y:S02]  /*26db0*/  DFMA R84, R86, R84, 1 ;  /* 0x3ff000005654742b */ /* 0x000fe40000000054 */
[----:B------:R-:W-:Y:S02]  /*26dc0*/  DFMA R86, R82, R78, 1 ;  /* 0x3ff000005256742b */ /* 0x000fe4000000004e */
[----:B------:R-:W-:-:S06]  /*26dd0*/  DADD R78, -RZ, -R106 ;  /* 0x00000000ff4e7229 */ /* 0x000fcc000000096a */
[----:B------:R-:W-:Y:S01]  /*26de0*/  DFMA R86, R82, R86, 1 ;  /* 0x3ff000005256742b */ /* 0x000fe20000000056 */
[----:B------:R-:W-:Y:S02]  /*26df0*/  IMAD R77, R24, 0x100000, R85 ;  /* 0x00100000184d7824 */ /* 0x000fe400078e0255 */
[----:B------:R-:W-:Y:S01]  /*26e00*/  IMAD.MOV.U32 R76, RZ, RZ, R84 ;  /* 0x000000ffff4c7224 */ /* 0x000fe200078e0054 */
[----:B------:R-:W-:Y:S01]  /*26e10*/  MOV R32, R79 ;  /* 0x0000004f00207202 */ /* 0x000fe20000000f00 */
        /* <DEDUP_REMOVED lines=14> */
.L_x_1392:
[----:B------:R-:W-:Y:S01]  /*26f00*/  FSETP.GEU.AND P0, PT, |R32|, 4.1917929649353027344, PT ;  /* 0x4086232b2000780b */ /* 0x000fe20003f0e200 */
[----:B------:R-:W-:Y:S01]  /*26f10*/  DFMA R24, -R108, R80, 1 ;  /* 0x3ff000006c18742b */ /* 0x000fe20000000150 */
[----:B------:R-:W-:Y:S01]  /*26f20*/  LEA R79, R34, R87, 0x14 ;  /* 0x00000057224f7211 */ /* 0x000fe200078ea0ff */
[----:B------:R-:W-:-:S10]  /*26f30*/  IMAD.MOV.U32 R78, RZ, RZ, R86 ;  /* 0x000000ffff4e7224 */ /* 0x000fd400078e0056 */
        /* <DEDUP_REMOVED lines=14> */
.L_x_1393:
        /* <DEDUP_REMOVED lines=15> */
.L_x_1395:
[----:B------:R-:W-:Y:S05]  /*27110*/  BSYNC.RECONVERGENT B2 ;  /* 0x0000000000027941 */ /* 0x000fea0003800200 */
.L_x_1394:
        /* <DEDUP_REMOVED lines=12> */
.L_x_1414:
        /* <DEDUP_REMOVED lines=25> */
.L_x_1399:
[----:B------:R-:W-:Y:S05]  /*27370*/  BSYNC.RECONVERGENT B2 ;  /* 0x0000000000027941 */ /* 0x000fea0003800200 */
.L_x_1398:
        /* <DEDUP_REMOVED lines=24> */
.L_x_1401:
[----:B------:R-:W-:Y:S05]  /*27500*/  BSYNC.RECONVERGENT B2 ;  /* 0x0000000000027941 */ /* 0x000fea0003800200 */
.L_x_1400:
        /* <DEDUP_REMOVED lines=28> */
.L_x_1403:
[----:B------:R-:W-:Y:S05]  /*276d0*/  BSYNC.RECONVERGENT B2 ;  /* 0x0000000000027941 */ /* 0x000fea0003800200 */
.L_x_1402:
        /* <DEDUP_REMOVED lines=24> */
.L_x_1405:
[----:B------:R-:W-:Y:S05]  /*27860*/  BSYNC.RECONVERGENT B2 ;  /* 0x0000000000027941 */ /* 0x000fea0003800200 */
.L_x_1404:
        /* <DEDUP_REMOVED lines=28> */
.L_x_1407:
[----:B------:R-:W-:Y:S05]  /*27a30*/  BSYNC.RECONVERGENT B2 ;  /* 0x0000000000027941 */ /* 0x000fea0003800200 */
.L_x_1406:
        /* <DEDUP_REMOVED lines=24> */
.L_x_1409:
[----:B------:R-:W-:Y:S05]  /*27bc0*/  BSYNC.RECONVERGENT B2 ;  /* 0x0000000000027941 */ /* 0x000fea0003800200 */
.L_x_1408:
        /* <DEDUP_REMOVED lines=28> */
.L_x_1411:
[----:B------:R-:W-:Y:S05]  /*27d90*/  BSYNC.RECONVERGENT B2 ;  /* 0x0000000000027941 */ /* 0x000fea0003800200 */
.L_x_1410:
        /* <DEDUP_REMOVED lines=24> */
.L_x_1413:
[----:B------:R-:W-:Y:S05]  /*27f20*/  BSYNC.RECONVERGENT B2 ;  /* 0x0000000000027941 */ /* 0x000fea0003800200 */
.L_x_1412:
[----:B------:R-:W-:Y:S01]  /*27f30*/  ISETP.NE.AND P1, PT, R27, R30, PT ;  /* 0x0000001e1b00720c */ /* 0x000fe20003f25270 */
[----:B------:R-:W-:Y:S01]  /*27f40*/  VIADD R31, R31, 0x4 ;  /* 0x000000041f1f7836 */ /* 0x000fe20000000000 */
[----:B------:R-:W-:Y:S02]  /*27f50*/  FSEL R34, R34, R84, P0 ;  /* 0x0000005422227208 */ /* 0x000fe40000000000 */
[----:B------:R-:W-:-:S09]  /*27f60*/  FSEL R35, R35, R85, P0 ;  /* 0x0000005523237208 */ /* 0x000fd20000000000 */
[----:B------:R-:W-:Y:S05]  /*27f70*/  @P1 BRA `(.L_x_1414) ;  /* 0xfffffff000981947 */ /* 0x000fea000383ffff */
.L_x_1397:
        /* <DEDUP_REMOVED lines=26> */
.L_x_1417:
[----:B------:R-:W-:Y:S05]  /*28120*/  BSYNC.RECONVERGENT B2 ;  /* 0x0000000000027941 */ /* 0x000fea0003800200 */
.L_x_1416:
        /* <DEDUP_REMOVED lines=24> */
.L_x_1419:
[----:B------:R-:W-:Y:S05]  /*282b0*/  BSYNC.RECONVERGENT B2 ;  /* 0x0000000000027941 */ /* 0x000fea0003800200 */
.L_x_1418:
        /* <DEDUP_REMOVED lines=28> */
.L_x_1421:
[----:B------:R-:W-:Y:S05]  /*28480*/  BSYNC.RECONVERGENT B2 ;  /* 0x0000000000027941 */ /* 0x000fea0003800200 */
.L_x_1420:
        /* <DEDUP_REMOVED lines=24> */
.L_x_1423:
[----:B------:R-:W-:Y:S05]  /*28610*/  BSYNC.RECONVERGENT B2 ;  /* 0x0000000000027941 */ /* 0x000fea0003800200 */
.L_x_1422:
[----:B------:R-:W-:Y:S02]  /*28620*/  FSEL R34, R84, R34, !P0 ;  /* 0x0000002254227208 */ /* 0x000fe40004000000 */
[----:B------:R-:W-:-:S07]  /*28630*/  FSEL R35, R85, R35, !P0 ;  /* 0x0000002355237208 */ /* 0x000fce0004000000 */
.L_x_1415:
[----:B------:R-:W-:-:S11]  /*28640*/  DFMA R108, R34, 5, R104 ;  /* 0x40140000226c782b */ /* 0x000fd60000000068 */
.L_x_1363:
        /* <DEDUP_REMOVED lines=21> */
.L_x_1425:
[----:B------:R-:W-:Y:S05]  /*287a0*/  BSYNC.RECONVERGENT B2 ;  /* 0x0000000000027941 */ /* 0x000fea0003800200 */
.L_x_1424:
        /* <DEDUP_REMOVED lines=9> */
.L_x_1320:
        /* <DEDUP_REMOVED lines=91> */
.L_x_1428:
[----:B------:R-:W-:Y:S01]  /*28df0*/  MOV R24, 0x0 ;  /* 0x0000000000187802 */ /* 0x000fe20000000f00 */
[----:B------:R-:W-:Y:S01]  /*28e00*/  IMAD.MOV.U32 R25, RZ, RZ, 0x7ff00000 ;  /* 0x7ff00000ff197424 */ /* 0x000fe200078e00ff */
[----:B------:R-:W-:-:S05]  /*28e10*/  LOP3.LUT P0, RZ, R31, 0x7fffffff, RZ, 0xc0, !PT ;  /* 0x7fffffff1fff7812 */ /* 0x000fca000780c0ff */
[----:B------:R-:W-:-:S10]  /*28e20*/  DFMA R24, R30, R24, +INF ;  /* 0x7ff000001e18742b */ /* 0x000fd40000000018 */
[----:B------:R-:W-:Y:S02]  /*28e30*/  FSEL R96, R24, RZ, P0 ;  /* 0x000000ff18607208 */ /* 0x000fe40000000000 */
[----:B------:R-:W-:-:S07]  /*28e40*/  FSEL R97, R25, -QNAN , P0 ;  /* 0xfff0000019617808 */ /* 0x000fce0000000000 */
.L_x_1429:
[----:B------:R-:W-:Y:S05]  /*28e50*/  BSYNC.RECONVERGENT B0 ;  /* 0x0000000000007941 */ /* 0x000fea0003800200 */
.L_x_1427:
        /* <DEDUP_REMOVED lines=23> */
.L_x_1431:
[----:B------:R-:W-:Y:S05]  /*28fd0*/  BSYNC.RECONVERGENT B2 ;  /* 0x0000000000027941 */ /* 0x000fea0003800200 */
.L_x_1430:
        /* <DEDUP_REMOVED lines=13> */
.L_x_1448:
        /* <DEDUP_REMOVED lines=21> */
.L_x_1433:
        /* <DEDUP_REMOVED lines=21> */
.L_x_1435:
[----:B------:R-:W-:Y:S05]  /*29350*/  BSYNC.RECONVERGENT B2 ;  /* 0x0000000000027941 */ /* 0x000fea0003800200 */
.L_x_1434:
        /* <DEDUP_REMOVED lines=26> */
.L_x_1437:
[----:B------:R-:W-:Y:S05]  /*29500*/  BSYNC.RECONVERGENT B2 ;  /* 0x0000000000027941 */ /* 0x000fea0003800200 */
.L_x_1436:
        /* <DEDUP_REMOVED lines=18> */
.L_x_1438:
        /* <DEDUP_REMOVED lines=19> */
.L_x_1439:
        /* <DEDUP_REMOVED lines=18> */
.L_x_1440:
        /* <DEDUP_REMOVED lines=24> */
.L_x_1441:
        /* <DEDUP_REMOVED lines=21> */
.L_x_1443:
[----:B------:R-:W-:Y:S05]  /*29b50*/  BSYNC.RECONVERGENT B2 ;  /* 0x0000000000027941 */ /* 0x000fea0003800200 */
.L_x_1442:
        /* <DEDUP_REMOVED lines=26> */
.L_x_1445:
[----:B------:R-:W-:Y:S05]  /*29d00*/  BSYNC.RECONVERGENT B2 ;  /* 0x0000000000027941 */ /* 0x000fea0003800200 */
.L_x_1444:
        /* <DEDUP_REMOVED lines=21> */
.L_x_1446:
        /* <DEDUP_REMOVED lines=18> */
.L_x_1447:
        /* <DEDUP_REMOVED lines=8> */
.L_x_1432:
        /* <DEDUP_REMOVED lines=23> */
.L_x_1449:
        /* <DEDUP_REMOVED lines=21> */
.L_x_1451:
[----:B------:R-:W-:Y:S05]  /*2a2c0*/  BSYNC.RECONVERGENT B2 ;  /* 0x0000000000027941 */ /* 0x000fea0003800200 */
.L_x_1450:
        /* <DEDUP_REMOVED lines=26> */
.L_x_1453:
[----:B------:R-:W-:Y:S05]  /*2a470*/  BSYNC.RECONVERGENT B2 ;  /* 0x0000000000027941 */ /* 0x000fea0003800200 */
.L_x_1452:
        /* <DEDUP_REMOVED lines=18> */
.L_x_1454:
        /* <DEDUP_REMOVED lines=20> */
.L_x_1455:
        /* <DEDUP_REMOVED lines=18> */
.L_x_1456:
[----:B------:R-:W-:-:S08]  /*2a800*/  DADD R24, R30, -R24 ;  /* 0x000000001e187229 */ /* 0x000fd00000000818 */
[----:B------:R-:W-:-:S08]  /*2a810*/  DADD R24, -R100, R24 ;  /* 0x0000000064187229 */ /* 0x000fd00000000118 */
[----:B------:R-:W-:-:S08]  /*2a820*/  DMUL R24, R24, 8 ;  /* 0x4020000018187828 */ /* 0x000fd00000000000 */
[----:B------:R-:W-:-:S11]  /*2a830*/  DFMA R36, R24, R84, R36 ;  /* 0x000000541824722b */ /* 0x000fd60000000024 */
.L_x_1319:
[----:B------:R-:W-:Y:S05]  /*2a840*/  BSYNC.RECONVERGENT B1 ;  /* 0x0000000000017941 */ /* 0x000fea0003800200 */
.L_x_1305:
[----:B------:R-:W-:Y:S01]  /*2a850*/  BSSY.RECONVERGENT B1, `(.L_x_1457) ;  /* 0x0000171000017945 */ /* 0x000fe20003800200 */
[----:B------:R-:W-:Y:S01]  /*2a860*/  DFMA R94, R44, R36, R94 ;  /* 0x000000242c5e722b */ /* 0x000fe2000000005e */
[----:B------:R-:W-:Y:S02]  /*2a870*/  CS2R R36, SRZ ;  /* 0x0000000000247805 */ /* 0x000fe4000001ff00 */
[----:B------:R-:W-:Y:S08]  /*2a880*/  @!P5 BRA `(.L_x_1458) ;  /* 0x0000001400b4d947 */ /* 0x000ff00003800000 */
[----:B------:R-:W-:Y:S01]  /*2a890*/  ISETP.GE.U32.AND P0, PT, R9, 0x3, PT ;  /* 0x000000030900780c */ /* 0x000fe20003f06070 */
[----:B------:R-:W-:Y:S01]  /*2a8a0*/  BSSY.RECONVERGENT B2, `(.L_x_1459) ;  /* 0x00000c6000027945 */ /* 0x000fe20003800200 */
[----:B------:R-:W-:Y:S01]  /*2a8b0*/  IMAD.MOV.U32 R78, RZ, RZ, RZ ;  /* 0x000000ffff4e7224 */ /* 0x000fe200078e00ff */
[----:B------:R-:W-:-:S10]  /*2a8c0*/  CS2R R36, SRZ ;  /* 0x0000000000247805 */ /* 0x000fd4000001ff00 */
[----:B------:R-:W-:Y:S05]  /*2a8d0*/  @!P0 BRA `(.L_x_1460) ;  /* 0x0000000c00088947 */ /* 0x000fea0003800000 */
[----:B------:R-:W-:Y:S01]  /*2a8e0*/  BSSY.RECONVERGENT B3, `(.L_x_1460) ;  /* 0x00000c1000037945 */ /* 0x000fe20003800200 */
[----:B------:R-:W-:Y:S01]  /*2a8f0*/  IMAD.MOV.U32 R80, RZ, RZ, RZ ;  /* 0x000000ffff507224 */ /* 0x000fe200078e00ff */
[----:B------:R-:W-:-:S07]  /*2a900*/  CS2R R36, SRZ ;  /* 0x0000000000247805 */ /* 0x000fce000001ff00 */
.L_x_1472:
[----:B------:R-:W1:Y:S02]  /*2a910*/  LDC.64 R24, c[0x0][0x388] ;  /* 0x0000e200ff187b82 */ /* 0x000e640000000a00 */
[----:B-1----:R-:W-:-:S05]  /*2a920*/  IMAD.WIDE.U32 R82, R80, 0x8, R24 ;  /* 0x0000000850527825 */ /* 0x002fca00078e0018 */
        /* <DEDUP_REMOVED lines=38> */
.L_x_1463:
[----:B------:R-:W-:Y:S05]  /*2ab90*/  BSYNC.RECONVERGENT B5 ;  /* 0x0000000000057941 */ /* 0x000fea0003800200 */
.L_x_1462:
[----:B------:R-:W-:Y:S05]  /*2aba0*/  BSYNC.RECONVERGENT B4 ;  /* 0x0000000000047941 */ /* 0x000fea0003800200 */
.L_x_1461:
[----:B------:R-:W-:Y:S01]  /*2abb0*/  DADD R30, -R42, R26 ;  /* 0x000000002a1e7229 */ /* 0x000fe2000000011a */
[----:B------:R-:W-:Y:S01]  /*2abc0*/  IMAD.MOV.U32 R28, RZ, RZ, 0x0 ;  /* 0x00000000ff1c7424 */ /* 0x000fe200078e00ff */
[----:B------:R-:W-:Y:S01]  /*2abd0*/  MOV R29, 0x3fd80000 ;  /* 0x3fd80000001d7802 */ /* 0x000fe20000000f00 */
        /* <DEDUP_REMOVED lines=27> */
.L_x_1465:
[----:B------:R-:W-:Y:S05]  /*2ad90*/  BSYNC.RECONVERGENT B4 ;  /* 0x0000000000047941 */ /* 0x000fea0003800200 */
.L_x_1464:
[----:B------:R-:W2:Y:S01]  /*2ada0*/  LDG.E.64 R30, desc[UR6][R82.64+0x8] ;  /* 0x00000806521e7981 */ /* 0x000ea2000c1e1b00 */
[----:B------:R-:W1:Y:S01]  /*2adb0*/  LDC.64 R26, c[0x0][0x3a0] ;  /* 0x0000e800ff1a7b82 */ /* 0x000e620000000a00 */
[----:B------:R-:W-:-:S04]  /*2adc0*/  IMAD R23, R80, 0x46, R3 ;  /* 0x0000004650177824 */ /* 0x000fc800078e0203 */
[----:B-1----:R-:W-:-:S05]  /*2add0*/  IMAD.WIDE R26, R23, 0x8, R26 ;  /* 0x00000008171a7825 */ /* 0x002fca00078e021a */
[----:B------:R-:W3:Y:S01]  /*2ade0*/  LDG.E.64 R28, desc[UR6][R26.64] ;  /* 0x000000061a1c7981 */ /* 0x000ee2000c1e1b00 */
[----:B------:R-:W-:Y:S01]  /*2adf0*/  IMAD.MOV.U32 R76, RZ, RZ, 0x0 ;  /* 0x00000000ff4c7424 */ /* 0x000fe200078e00ff */
[----:B------:R-:W-:Y:S01]  /*2ae00*/  FSEL R78, R24, RZ, P0 ;  /* 0x000000ff184e7208 */ /* 0x000fe20000000000 */
[----:B------:R-:W-:Y:S01]  /*2ae10*/  IMAD.MOV.U32 R77, RZ, RZ, 0x3fd80000 ;  /* 0x3fd80000ff4d7424 */ /* 0x000fe200078e00ff */
[----:B------:R-:W-:Y:S01]  /*2ae20*/  FSEL R79, R25, RZ, P0 ;  /* 0x000000ff194f7208 */ /* 0x000fe20000000000 */
[----:B------:R-:W-:Y:S05]  /*2ae30*/  BSSY.RECONVERGENT B4, `(.L_x_1466) ;  /* 0x000001c000047945 */ /* 0x000fea0003800200 */
[----:B------:R-:W-:-:S02]  /*2ae40*/  DADD R84, R78, -R84 ;  /* 0x000000004e547229 */ /* 0x000fc40000000854 */
        /* <DEDUP_REMOVED lines=26> */
.L_x_1467:
[----:B------:R-:W-:Y:S05]  /*2aff0*/  BSYNC.RECONVERGENT B4 ;  /* 0x0000000000047941 */ /* 0x000fea0003800200 */
.L_x_1466:
[----:B------:R-:W2:Y:S04]  /*2b000*/  LDG.E.64 R30, desc[UR6][R82.64+0x10] ;  /* 0x00001006521e7981 */ /* 0x000ea8000c1e1b00 */
[----:B------:R-:W3:Y:S01]  /*2b010*/  LDG.E.64 R76, desc[UR6][R26.64+0x230] ;  /* 0x000230061a4c7981 */ /* 0x000ee2000c1e1b00 */
[----:B------:R-:W-:Y:S01]  /*2b020*/  MOV R32, 0x0 ;  /* 0x0000000000207802 */ /* 0x000fe20000000f00 */
[----:B------:R-:W-:Y:S01]  /*2b030*/  IMAD.MOV.U32 R33, RZ, RZ, 0x3fd80000 ;  /* 0x3fd80000ff217424 */ /* 0x000fe200078e00ff */
[----:B------:R-:W-:Y:S01]  /*2b040*/  FSEL R36, R28, RZ, P0 ;  /* 0x000000ff1c247208 */ /* 0x000fe20000000000 */
[----:B------:R-:W-:Y:S01]  /*2b050*/  BSSY.RECONVERGENT B4, `(.L_x_1468) ;  /* 0x000001d000047945 */ /* 0x000fe20003800200 */
        /* <DEDUP_REMOVED lines=28> */
.L_x_1469:
[----:B------:R-:W-:Y:S05]  /*2b220*/  BSYNC.RECONVERGENT B4 ;  /* 0x0000000000047941 */ /* 0x000fea0003800200 */
.L_x_1468:
        /* <DEDUP_REMOVED lines=34> */
.L_x_1471:
[----:B------:R-:W-:Y:S05]  /*2b450*/  BSYNC.RECONVERGENT B4 ;  /* 0x0000000000047941 */ /* 0x000fea0003800200 */
.L_x_1470:
[----:B------:R-:W2:Y:S01]  /*2b460*/  LDG.E.64 R26, desc[UR6][R26.64+0x690] ;  /* 0x000690061a1a7981 */ /* 0x000ea2000c1e1b00 */
[----:B------:R-:W-:Y:S01]  /*2b470*/  FSEL R36, R24, RZ, P0 ;  /* 0x000000ff18247208 */ /* 0x000fe20000000000 */
[----:B------:R-:W-:Y:S01]  /*2b480*/  VIADD R80, R80, 0x4 ;  /* 0x0000000450507836 */ /* 0x000fe20000000000 */
[----:B------:R-:W-:-:S06]  /*2b490*/  FSEL R37, R25, RZ, P0 ;  /* 0x000000ff19257208 */ /* 0x000fcc0000000000 */
[----:B------:R-:W-:Y:S01]  /*2b4a0*/  DADD R36, -R78, R36 ;  /* 0x000000004e247229 */ /* 0x000fe20000000124 */
[----:B------:R-:W-:-:S04]  /*2b4b0*/  LOP3.LUT R78, R5, 0xfffffc, RZ, 0xc0, !PT ;  /* 0x00fffffc054e7812 */ /* 0x000fc800078ec0ff */
[----:B------:R-:W-:-:S03]  /*2b4c0*/  ISETP.NE.AND P0, PT, R80, R78, PT ;  /* 0x0000004e5000720c */ /* 0x000fc60003f05270 */
[----:B--2---:R-:W-:-:S10]  /*2b4d0*/  DFMA R36, R36, R26, R84 ;  /* 0x0000001a2424722b */ /* 0x004fd40000000054 */
[----:B------:R-:W-:Y:S05]  /*2b4e0*/  @P0 BRA `(.L_x_1472) ;  /* 0xfffffff400080947 */ /* 0x000fea000383ffff */
[----:B------:R-:W-:Y:S05]  /*2b4f0*/  BSYNC.RECONVERGENT B3 ;  /* 0x0000000000037941 */ /* 0x000fea0003800200 */
.L_x_1460:
[----:B------:R-:W-:Y:S05]  /*2b500*/  BSYNC.RECONVERGENT B2 ;  /* 0x0000000000027941 */ /* 0x000fea0003800200 */
.L_x_1459:
[----:B------:R-:W-:-:S13]  /*2b510*/  ISETP.NE.AND P0, PT, R10, RZ, PT ;  /* 0x000000ff0a00720c */ /* 0x000fda0003f05270 */
[----:B------:R-:W-:Y:S05]  /*2b520*/  @!P0 BRA `(.L_x_1458) ;  /* 0x00000008008c8947 */ /* 0x000fea0003800000 */
        /* <DEDUP_REMOVED lines=42> */
.L_x_1476:
[----:B------:R-:W-:Y:S05]  /*2b7d0*/  BSYNC.RECONVERGENT B3 ;  /* 0x0000000000037941 */ /* 0x000fea0003800200 */
.L_x_1475:
[----:B------:R-:W-:Y:S01]  /*2b7e0*/  IMAD.MOV.U32 R26, RZ, RZ, R24 ;  /* 0x000000ffff1a7224 */ /* 0x000fe200078e0018 */
[----:B------:R-:W-:-:S07]  /*2b7f0*/  MOV R27, R25 ;  /* 0x00000019001b7202 */ /* 0x000fce0000000f00 */
.L_x_1474:
[----:B------:R-:W-:Y:S05]  /*2b800*/  BSYNC.RECONVERGENT B2 ;  /* 0x0000000000027941 */ /* 0x000fea0003800200 */
.L_x_1473:
        /* <DEDUP_REMOVED lines=30> */
.L_x_1478:
[----:B------:R-:W-:Y:S05]  /*2b9f0*/  BSYNC.RECONVERGENT B2 ;  /* 0x0000000000027941 */ /* 0x000fea0003800200 */
.L_x_1477:
[----:B------:R-:W1:Y:S01]  /*2ba00*/  LDC.64 R28, c[0x0][0x3a0] ;  /* 0x0000e800ff1c7b82 */ /* 0x000e620000000a00 */
[----:B------:R-:W-:-:S04]  /*2ba10*/  IMAD R79, R78, 0x46, R3 ;  /* 0x000000464e4f7824 */ /* 0x000fc800078e0203 */
[----:B-1----:R-:W-:-:S05]  /*2ba20*/  IMAD.WIDE R78, R79, 0x8, R28 ;  /* 0x000000084f4e7825 */ /* 0x002fca00078e021c */
        /* <DEDUP_REMOVED lines=8> */
[----:B------:R-:W-:Y:S01]  /*2bab0*/  IMAD.MOV.U32 R28, RZ, RZ, 0x0 ;  /* 0x00000000ff1c7424 */ /* 0x000fe200078e00ff */
[----:B------:R-:W-:Y:S01]  /*2bac0*/  BSSY.RECONVERGENT B2, `(.L_x_1479) ;  /* 0x000001e000027945 */ /* 0x000fe20003800200 */
[----:B------:R-:W-:Y:S01]  /*2bad0*/  IMAD.MOV.U32 R29, RZ, RZ, 0x3fd80000 ;  /* 0x3fd80000ff1d7424 */ /* 0x000fe200078e00ff */
[----:B------:R-:W-:Y:S01]  /*2bae0*/  ISETP.NE.AND P1, PT, R10, 0x2, PT ;  /* 0x000000020a00780c */ /* 0x000fe20003f25270 */
[----:B--2---:R-:W-:-:S06]  /*2baf0*/  DFMA R30, R24, R24, -R42 ;  /* 0x00000018181e722b */ /* 0x004fcc000000082a */
[----:B------:R-:W1:Y:S02]  /*2bb00*/  MUFU.RSQ64H R27, R31 ;  /* 0x0000001f001b7308 */ /* 0x000e640000001c00 */
        /* <DEDUP_REMOVED lines=25> */
.L_x_1480:
[----:B------:R-:W-:Y:S05]  /*2bca0*/  BSYNC.RECONVERGENT B2 ;  /* 0x0000000000027941 */ /* 0x000fea0003800200 */
.L_x_1479:
        /* <DEDUP_REMOVED lines=37> */
.L_x_1482:
[----:B------:R-:W-:Y:S05]  /*2bf00*/  BSYNC.RECONVERGENT B2 ;  /* 0x0000000000027941 */ /* 0x000fea0003800200 */
.L_x_1481:
[----:B------:R-:W2:Y:S01]  /*2bf10*/  LDG.E.64 R78, desc[UR6][R78.64+0x460] ;  /* 0x000460064e4e7981 */ /* 0x000ea2000c1e1b00 */
[----:B------:R-:W-:Y:S02]  /*2bf20*/  FSEL R24, R24, RZ, P0 ;  /* 0x000000ff18187208 */ /* 0x000fe40000000000 */
[----:B------:R-:W-:-:S06]  /*2bf30*/  FSEL R25, R25, RZ, P0 ;  /* 0x000000ff19197208 */ /* 0x000fcc0000000000 */
[----:B------:R-:W-:-:S08]  /*2bf40*/  DADD R26, -R26, R24 ;  /* 0x000000001a1a7229 */ /* 0x000fd00000000118 */
[----:B--2---:R-:W-:-:S11]  /*2bf50*/  DFMA R36, R26, R78, R36 ;  /* 0x0000004e1a24722b */ /* 0x004fd60000000024 */
.L_x_1458:
[----:B------:R-:W-:Y:S05]  /*2bf60*/  BSYNC.RECONVERGENT B1 ;  /* 0x0000000000017941 */ /* 0x000fea0003800200 */
.L_x_1457:
[----:B------:R-:W-:Y:S04]  /*2bf70*/  BSSY.RECONVERGENT B1, `(.L_x_1483) ;  /* 0x000016d000017945 */ /* 0x000fe80003800200 */
[----:B------:R-:W-:Y:S05]  /*2bf80*/  @!P6 BRA `(.L_x_1484) ;  /* 0x0000001400ace947 */ /* 0x000fea0003800000 */
[----:B------:R-:W-:Y:S01]  /*2bf90*/  ISETP.GE.U32.AND P0, PT, R8, 0x3, PT ;  /* 0x000000030800780c */ /* 0x000fe20003f06070 */
[----:B------:R-:W-:Y:S01]  /*2bfa0*/  BSSY.RECONVERGENT B2, `(.L_x_1485) ;  /* 0x00000c4000027945 */ /* 0x000fe20003800200 */
[----:B------:R-:W-:-:S11]  /*2bfb0*/  IMAD.MOV.U32 R78, RZ, RZ, RZ ;  /* 0x000000ffff4e7224 */ /* 0x000fd600078e00ff */
[----:B------:R-:W-:Y:S05]  /*2bfc0*/  @!P0 BRA `(.L_x_1486) ;  /* 0x0000000c00048947 */ /* 0x000fea0003800000 */
[----:B------:R-:W-:Y:S01]  /*2bfd0*/  BSSY.RECONVERGENT B3, `(.L_x_1486) ;  /* 0x00000c0000037945 */ /* 0x000fe20003800200 */
[----:B------:R-:W-:-:S07]  /*2bfe0*/  IMAD.MOV.U32 R80, RZ, RZ, RZ ;  /* 0x000000ffff507224 */ /* 0x000fce00078e00ff */
.L_x_1498:
        /* <DEDUP_REMOVED lines=40> */
.L_x_1489:
[----:B------:R-:W-:Y:S05]  /*2c270*/  BSYNC.RECONVERGENT B5 ;  /* 0x0000000000057941 */ /* 0x000fea0003800200 */
.L_x_1488:
[----:B------:R-:W-:Y:S05]  /*2c280*/  BSYNC.RECONVERGENT B4 ;  /* 0x0000000000047941 */ /* 0x000fea0003800200 */
.L_x_1487:
        /* <DEDUP_REMOVED lines=30> */
.L_x_1491:
[----:B------:R-:W-:Y:S05]  /*2c470*/  BSYNC.RECONVERGENT B4 ;  /* 0x0000000000047941 */ /* 0x000fea0003800200 */
.L_x_1490:
        /* <DEDUP_REMOVED lines=37> */
.L_x_1493:
[----:B------:R-:W-:Y:S05]  /*2c6d0*/  BSYNC.RECONVERGENT B4 ;  /* 0x0000000000047941 */ /* 0x000fea0003800200 */
.L_x_1492:
        /* <DEDUP_REMOVED lines=34> */
.L_x_1495:
[----:B------:R-:W-:Y:S05]  /*2c900*/  BSYNC.RECONVERGENT B4 ;  /* 0x0000000000047941 */ /* 0x000fea0003800200 */
.L_x_1494:
        /* <DEDUP_REMOVED lines=34> */
.L_x_1497:
[----:B------:R-:W-:Y:S05]  /*2cb30*/  BSYNC.RECONVERGENT B4 ;  /* 0x0000000000047941 */ /* 0x000fea0003800200 */
.L_x_1496:
        /* <DEDUP_REMOVED lines=10> */
.L_x_1486:
[----:B------:R-:W-:Y:S05]  /*2cbe0*/  BSYNC.RECONVERGENT B2 ;  /* 0x0000000000027941 */ /* 0x000fea0003800200 */
.L_x_1485:
        /* <DEDUP_REMOVED lines=44> */
.L_x_1502:
[----:B------:R-:W-:Y:S05]  /*2ceb0*/  BSYNC.RECONVERGENT B3 ;  /* 0x0000000000037941 */ /* 0x000fea0003800200 */
.L_x_1501:
[----:B------:R-:W-:Y:S01]  /*2cec0*/  IMAD.MOV.U32 R26, RZ, RZ, R24 ;  /* 0x000000ffff1a7224 */ /* 0x000fe200078e0018 */
[----:B------:R-:W-:-:S07]  /*2ced0*/  MOV R27, R25 ;  /* 0x00000019001b7202 */ /* 0x000fce0000000f00 */
.L_x_1500:
[----:B------:R-:W-:Y:S05]  /*2cee0*/  BSYNC.RECONVERGENT B2 ;  /* 0x0000000000027941 */ /* 0x000fea0003800200 */
.L_x_1499:
        /* <DEDUP_REMOVED lines=30> */
.L_x_1504:
[----:B------:R-:W-:Y:S05]  /*2d0d0*/  BSYNC.RECONVERGENT B2 ;  /* 0x0000000000027941 */ /* 0x000fea0003800200 */
.L_x_1503:
        /* <DEDUP_REMOVED lines=42> */
.L_x_1506:
[----:B------:R-:W-:Y:S05]  /*2d380*/  BSYNC.RECONVERGENT B2 ;  /* 0x0000000000027941 */ /* 0x000fea0003800200 */
.L_x_1505:
        /* <DEDUP_REMOVED lines=37> */
.L_x_1508:
[----:B------:R-:W-:Y:S05]  /*2d5e0*/  BSYNC.RECONVERGENT B2 ;  /* 0x0000000000027941 */ /* 0x000fea0003800200 */
.L_x_1507:
[----:B------:R-:W2:Y:S01]  /*2d5f0*/  LDG.E.64 R78, desc[UR6][R78.64+0x460] ;  /* 0x000460064e4e7981 */ /* 0x000ea2000c1e1b00 */
[----:B------:R-:W-:Y:S02]  /*2d600*/  FSEL R24, R24, RZ, P0 ;  /* 0x000000ff18187208 */ /* 0x000fe40000000000 */
[----:B------:R-:W-:-:S06]  /*2d610*/  FSEL R25, R25, RZ, P0 ;  /* 0x000000ff19197208 */ /* 0x000fcc0000000000 */
[----:B------:R-:W-:-:S08]  /*2d620*/  DADD R26, -R26, R24 ;  /* 0x000000001a1a7229 */ /* 0x000fd00000000118 */
[----:B--2---:R-:W-:-:S11]  /*2d630*/  DFMA R36, R26, R78, R36 ;  /* 0x0000004e1a24722b */ /* 0x004fd60000000024 */
.L_x_1484:
[----:B------:R-:W-:Y:S05]  /*2d640*/  BSYNC.RECONVERGENT B1 ;  /* 0x0000000000017941 */ /* 0x000fea0003800200 */
.L_x_1483:
[C---:B------:R-:W-:Y:S01]  /*2d650*/  DSETP.GT.AND P0, PT, R36.reuse, 8, PT ;  /* 0x402000002400742a */ /* 0x040fe20003f04000 */
[----:B------:R-:W-:Y:S01]  /*2d660*/  BSSY.RECONVERGENT B1, `(.L_x_1509) ;  /* 0x00008a7000017945 */ /* 0x000fe20003800200 */
        /* <DEDUP_REMOVED lines=66> */
.L_x_1512:
[----:B------:R-:W-:Y:S05]  /*2da90*/  BSYNC.RECONVERGENT B0 ;  /* 0x0000000000007941 */ /* 0x000fea0003800200 */
.L_x_1511:
        /* <DEDUP_REMOVED lines=15> */
.L_x_1514:
[----:B------:R-:W-:Y:S05]  /*2db90*/  BSYNC.RECONVERGENT B2 ;  /* 0x0000000000027941 */ /* 0x000fea0003800200 */
.L_x_1513:
        /* <DEDUP_REMOVED lines=28> */
.L_x_1516:
[----:B------:R-:W-:Y:S05]  /*2dd60*/  BSYNC.RECONVERGENT B2 ;  /* 0x0000000000027941 */ /* 0x000fea0003800200 */
.L_x_1515:
[----:B------:R-:W1:Y:S01]  /*2dd70*/  MUFU.RCP64H R25, R37 ;  /* 0x0000002500197308 */ /* 0x000e620000001800 */
[----:B------:R-:W-:Y:S01]  /*2dd80*/  IMAD.MOV.U32 R24, RZ, RZ, 0x1 ;  /* 0x00000001ff187424 */ /* 0x000fe200078e00ff */
        /* <DEDUP_REMOVED lines=19> */
.L_x_1518:
[----:B------:R-:W-:Y:S05]  /*2dec0*/  BSYNC.RECONVERGENT B2 ;  /* 0x0000000000027941 */ /* 0x000fea0003800200 */
.L_x_1517:
        /* <DEDUP_REMOVED lines=24> */
.L_x_1520:
[----:B------:R-:W-:Y:S05]  /*2e050*/  BSYNC.RECONVERGENT B2 ;  /* 0x0000000000027941 */ /* 0x000fea0003800200 */
.L_x_1519:
        /* <DEDUP_REMOVED lines=21> */
.L_x_1522:
[----:B------:R-:W-:Y:S05]  /*2e1b0*/  BSYNC.RECONVERGENT B2 ;  /* 0x0000000000027941 */ /* 0x000fea0003800200 */
.L_x_1521:
[----:B------:R-:W-:-:S08]  /*2e1c0*/  DADD R28, R28, R84 ;  /* 0x000000001c1c7229 */ /* 0x000fd00000000054 */
[----:B------:R-:W-:Y:S01]  /*2e1d0*/  DMUL R96, R96, R28 ;  /* 0x0000001c60607228 */ /* 0x000fe20000000000 */
[----:B------:R-:W-:Y:S10]  /*2e1e0*/  BRA `(.L_x_1523) ;  /* 0x0000007c00b87947 */ /* 0x000ff40003800000 */
.L_x_1510:
        /* <DEDUP_REMOVED lines=17> */
.L_x_1525:
        /* <DEDUP_REMOVED lines=95> */
.L_x_1527:
[----:B------:R-:W-:Y:S05]  /*2e8f0*/  BSYNC.RECONVERGENT B2 ;  /* 0x0000000000027941 */ /* 0x000fea0003800200 */
.L_x_1526:
        /* <DEDUP_REMOVED lines=19> */
.L_x_1529:
[----:B------:R-:W-:Y:S05]  /*2ea30*/  BSYNC.RECONVERGENT B2 ;  /* 0x0000000000027941 */ /* 0x000fea0003800200 */
.L_x_1528:
        /* <DEDUP_REMOVED lines=42> */
.L_x_1531:
[----:B------:R-:W-:Y:S05]  /*2ece0*/  BSYNC.RECONVERGENT B2 ;  /* 0x0000000000027941 */ /* 0x000fea0003800200 */
.L_x_1530:
[----:B------:R-:W-:Y:S01]  /*2ecf0*/  DFMA R28, R26, R28, R84 ;  /* 0x0000001c1a1c722b */ /* 0x000fe20000000054 */
[----:B------:R-:W-:Y:S02]  /*2ed00*/  HFMA2 R99, -RZ, RZ, 2.046875, 0 ;  /* 0x40180000ff637431 */ /* 0x000fe400000001ff */
[----:B------:R-:W-:Y:S02]  /*2ed10*/  IMAD.MOV.U32 R26, RZ, RZ, 0x1 ;  /* 0x00000001ff1a7424 */ /* 0x000fe400078e00ff */
[----:B------:R-:W-:Y:S02]  /*2ed20*/  IMAD.MOV.U32 R27, RZ, RZ, RZ ;  /* 0x000000ffff1b7224 */ /* 0x000fe400078e00ff */
[----:B------:R-:W-:Y:S01]  /*2ed30*/  IMAD.MOV.U32 R100, RZ, RZ, 0x0 ;  /* 0x00000000ff647424 */ /* 0x000fe200078e00ff */
[----:B------:R-:W-:Y:S01]  /*2ed40*/  DADD R96, R96, R28 ;  /* 0x0000000060607229 */ /* 0x000fe2000000001c */
[----:B------:R-:W-:Y:S01]  /*2ed50*/  IMAD.MOV.U32 R101, RZ, RZ, -0x40100000 ;  /* 0xbff00000ff657424 */ /* 0x000fe200078e00ff */
[----:B------:R-:W-:Y:S01]  /*2ed60*/  MOV R29, 0x2 ;  /* 0x00000002001d7802 */ /* 0x000fe20000000f00 */
[----:B------:R-:W-:-:S08]  /*2ed70*/  IMAD.MOV.U32 R98, RZ, RZ, 0x0 ;  /* 0x00000000ff627424 */ /* 0x000fd000078e00ff */
.L_x_1630:
        /* <DEDUP_REMOVED lines=13> */
.L_x_1568:
        /* <DEDUP_REMOVED lines=12> */
.L_x_1550:
        /* <DEDUP_REMOVED lines=27> */
.L_x_1535:
[----:B------:R-:W-:Y:S05]  /*2f0c0*/  BSYNC.RECONVERGENT B2 ;  /* 0x0000000000027941 */ /* 0x000fea0003800200 */
.L_x_1534:
        /* <DEDUP_REMOVED lines=24> */
.L_x_1537:
[----:B------:R-:W-:Y:S05]  /*2f250*/  BSYNC.RECONVERGENT B2 ;  /* 0x0000000000027941 */ /* 0x000fea0003800200 */
.L_x_1536:
        /* <DEDUP_REMOVED lines=30> */
.L_x_1539:
[----:B------:R-:W-:Y:S05]  /*2f440*/  BSYNC.RECONVERGENT B2 ;  /* 0x0000000000027941 */ /* 0x000fea0003800200 */
.L_x_1538:
        /* <DEDUP_REMOVED lines=24> */
.L_x_1541:
[----:B------:R-:W-:Y:S05]  /*2f5d0*/  BSYNC.RECONVERGENT B2 ;  /* 0x0000000000027941 */ /* 0x000fea0003800200 */
.L_x_1540:
        /* <DEDUP_REMOVED lines=30> */
.L_x_1543:
[----:B------:R-:W-:Y:S05]  /*2f7c0*/  BSYNC.RECONVERGENT B2 ;  /* 0x0000000000027941 */ /* 0x000fea0003800200 */
.L_x_1542:
        /* <DEDUP_REMOVED lines=24> */
.L_x_1545:
[----:B------:R-:W-:Y:S05]  /*2f950*/  BSYNC.RECONVERGENT B2 ;  /* 0x0000000000027941 */ /* 0x000fea0003800200 */
.L_x_1544:
        /* <DEDUP_REMOVED lines=28> */
.L_x_1547:
[----:B------:R-:W-:Y:S05]  /*2fb20*/  BSYNC.RECONVERGENT B2 ;  /* 0x0000000000027941 */ /* 0x000fea0003800200 */
.L_x_1546:
        /* <DEDUP_REMOVED lines=24> */
.L_x_1549:
[----:B------:R-:W-:Y:S05]  /*2fcb0*/  BSYNC.RECONVERGENT B2 ;  /* 0x0000000000027941 */ /* 0x000fea0003800200 */
.L_x_1548:
[----:B------:R-:W-:Y:S02]  /*2fcc0*/  ISETP.NE.AND P1, PT, R90, R31, PT ;  /* 0x0000001f5a00720c */ /* 0x000fe40003f25270 */
[----:B------:R-:W-:Y:S02]  /*2fcd0*/  FSEL R110, R110, R84, P0 ;  /* 0x000000546e6e7208 */ /* 0x000fe40000000000 */
[----:B------:R-:W-:Y:S02]  /*2fce0*/  FSEL R111, R111, R85, P0 ;  /* 0x000000556f6f7208 */ /* 0x000fe40000000000 */
[----:B------:R-:W-:-:S07]  /*2fcf0*/  IADD3 R34, PT, PT, R34, 0x4, RZ ;  /* 0x0000000422227810 */ /* 0x000fce0007ffe0ff */
[----:B------:R-:W-:Y:S05]  /*2fd00*/  @P1 BRA `(.L_x_1550) ;  /* 0xfffffff000801947 */ /* 0x000fea000383ffff */
.L_x_1533:
        /* <DEDUP_REMOVED lines=26> */
.L_x_1552:
[----:B------:R-:W-:Y:S05]  /*2feb0*/  BSYNC.RECONVERGENT B2 ;  /* 0x0000000000027941 */ /* 0x000fea0003800200 */
.L_x_1551:
        /* <DEDUP_REMOVED lines=24> */
.L_x_1554:
[----:B------:R-:W-:Y:S05]  /*30040*/  BSYNC.RECONVERGENT B2 ;  /* 0x0000000000027941 */ /* 0x000fea0003800200 */
.L_x_1553:
        /* <DEDUP_REMOVED lines=31> */
.L_x_1557:
[----:B------:R-:W-:Y:S05]  /*30240*/  BSYNC.RECONVERGENT B2 ;  /* 0x0000000000027941 */ /* 0x000fea0003800200 */
.L_x_1556:
        /* <DEDUP_REMOVED lines=24> */
.L_x_1559:
[----:B------:R-:W-:Y:S05]  /*303d0*/  BSYNC.RECONVERGENT B2 ;  /* 0x0000000000027941 */ /* 0x000fea0003800200 */
.L_x_1558:
        /* <DEDUP_REMOVED lines=28> */
.L_x_1561:
[----:B------:R-:W-:Y:S05]  /*305a0*/  BSYNC.RECONVERGENT B2 ;  /* 0x0000000000027941 */ /* 0x000fea0003800200 */
.L_x_1560:
        /* <DEDUP_REMOVED lines=24> */
.L_x_1563:
[----:B------:R-:W-:Y:S05]  /*30730*/  BSYNC.RECONVERGENT B2 ;  /* 0x0000000000027941 */ /* 0x000fea0003800200 */
.L_x_1562:
[----:B------:R-:W-:Y:S02]  /*30740*/  FSEL R76, R110, R84, P0 ;  /* 0x000000546e4c7208 */ /* 0x000fe40000000000 */
[----:B------:R-:W-:-:S07]  /*30750*/  FSEL R77, R111, R85, P0 ;  /* 0x000000556f4d7208 */ /* 0x000fce0000000000 */
.L_x_1555:
        /* <DEDUP_REMOVED lines=64> */
.L_x_1564:
        /* <DEDUP_REMOVED lines=15> */
.L_x_1566:
[----:B------:R-:W-:Y:S05]  /*30c50*/  BSYNC.RECONVERGENT B2 ;  /* 0x0000000000027941 */ /* 0x000fea0003800200 */
.L_x_1565:
[----:B------:R-:W-:Y:S01]  /*30c60*/  VIADD R33, R33, 0x1 ;  /* 0x0000000121217836 */ /* 0x000fe20000000000 */
[----:B------:R-:W-:-:S04]  /*30c70*/  DADD R108, R84, R108 ;  /* 0x00000000546c7229 */ /* 0x000fc8000000006c */
[----:B------:R-:W-:-:S13]  /*30c80*/  ISETP.NE.AND P0, PT, R33, R29, PT ;  /* 0x0000001d2100720c */ /* 0x000fda0003f05270 */
[----:B------:R-:W-:Y:S05]  /*30c90*/  @!P0 BRA `(.L_x_1567) ;  /* 0x00000030009c8947 */ /* 0x000fea0003800000 */
[----:B------:R-:W-:Y:S05]  /*30ca0*/  BRA `(.L_x_1568) ;  /* 0xffffffe000687947 */ /* 0x000fea000383ffff */
.L_x_1532:
[----:B------:R-:W-:Y:S01]  /*30cb0*/  LOP3.LUT R29, R26, 0x7ffffffc, RZ, 0xc0, !PT ;  /* 0x7ffffffc1a1d7812 */ /* 0x000fe200078ec0ff */
[----:B------:R-:W-:Y:S01]  /*30cc0*/  IMAD.MOV.U32 R33, RZ, RZ, RZ ;  /* 0x000000ffff217224 */ /* 0x000fe200078e00ff */
[----:B------:R-:W-:Y:S02]  /*30cd0*/  VIMNMX.U32 R30, PT, PT, R31, 0x1, !PT ;  /* 0x000000011f1e7848 */ /* 0x000fe40007fe0000 */
[----:B------:R-:W-:-:S07]  /*30ce0*/  CS2R R104, SRZ ;  /* 0x0000000000687805 */ /* 0x000fce000001ff00 */
.L_x_1600:
        /* <DEDUP_REMOVED lines=12> */
.L_x_1586:
        /* <DEDUP_REMOVED lines=27> */
.L_x_1571:
[----:B------:R-:W-:Y:S05]  /*30f60*/  BSYNC.RECONVERGENT B2 ;  /* 0x0000000000027941 */ /* 0x000fea0003800200 */
.L_x_1570:
        /* <DEDUP_REMOVED lines=24> */
.L_x_1573:
[----:B------:R-:W-:Y:S05]  /*310f0*/  BSYNC.RECONVERGENT B2 ;  /* 0x0000000000027941 */ /* 0x000fea0003800200 */
.L_x_1572:
        /* <DEDUP_REMOVED lines=30> */
.L_x_1575:
[----:B------:R-:W-:Y:S05]  /*312e0*/  BSYNC.RECONVERGENT B2 ;  /* 0x0000000000027941 */ /* 0x000fea0003800200 */
.L_x_1574:
        /* <DEDUP_REMOVED lines=24> */
.L_x_1577:
[----:B------:R-:W-:Y:S05]  /*31470*/  BSYNC.RECONVERGENT B2 ;  /* 0x0000000000027941 */ /* 0x000fea0003800200 */
.L_x_1576:
        /* <DEDUP_REMOVED lines=30> */
.L_x_1579:
[----:B------:R-:W-:Y:S05]  /*31660*/  BSYNC.RECONVERGENT B2 ;  /* 0x0000000000027941 */ /* 0x000fea0003800200 */
.L_x_1578:
        /* <DEDUP_REMOVED lines=24> */
.L_x_1581:
[----:B------:R-:W-:Y:S05]  /*317f0*/  BSYNC.RECONVERGENT B2 ;  /* 0x0000000000027941 */ /* 0x000fea0003800200 */
.L_x_1580:
        /* <DEDUP_REMOVED lines=28> */
.L_x_1583:
[----:B------:R-:W-:Y:S05]  /*319c0*/  BSYNC.RECONVERGENT B2 ;  /* 0x0000000000027941 */ /* 0x000fea0003800200 */
.L_x_1582:
        /* <DEDUP_REMOVED lines=24> */
.L_x_1585:
[----:B------:R-:W-:Y:S05]  /*31b50*/  BSYNC.RECONVERGENT B2 ;  /* 0x0000000000027941 */ /* 0x000fea0003800200 */
.L_x_1584:
[----:B------:R-:W-:Y:S02]  /*31b60*/  ISETP.NE.AND P2, PT, R90, R29, PT ;  /* 0x0000001d5a00720c */ /* 0x000fe40003f45270 */
[----:B------:R-:W-:Y:S02]  /*31b70*/  FSEL R110, R110, R84, P0 ;  /* 0x000000546e6e7208 */ /* 0x000fe40000000000 */
[----:B------:R-:W-:Y:S02]  /*31b80*/  FSEL R111, R111, R85, P0 ;  /* 0x000000556f6f7208 */ /* 0x000fe40000000000 */
[----:B------:R-:W-:-:S07]  /*31b90*/  IADD3 R34, PT, PT, R34, 0x4, RZ ;  /* 0x0000000422227810 */ /* 0x000fce0007ffe0ff */
[----:B------:R-:W-:Y:S05]  /*31ba0*/  @P2 BRA `(.L_x_1586) ;  /* 0xfffffff000802947 */ /* 0x000fea000383ffff */
.L_x_1569:
        /* <DEDUP_REMOVED lines=29> */
.L_x_1589:
[----:B------:R-:W-:Y:S05]  /*31d80*/  BSYNC.RECONVERGENT B2 ;  /* 0x0000000000027941 */ /* 0x000fea0003800200 */
.L_x_1588:
        /* <DEDUP_REMOVED lines=24> */
.L_x_1591:
[----:B------:R-:W-:Y:S05]  /*31f10*/  BSYNC.RECONVERGENT B2 ;  /* 0x0000000000027941 */ /* 0x000fea0003800200 */
.L_x_1590:
        /* <DEDUP_REMOVED lines=28> */
.L_x_1593:
[----:B------:R-:W-:Y:S05]  /*320e0*/  BSYNC.RECONVERGENT B2 ;  /* 0x0000000000027941 */ /* 0x000fea0003800200 */
.L_x_1592:
        /* <DEDUP_REMOVED lines=24> */
.L_x_1595:
[----:B------:R-:W-:Y:S05]  /*32270*/  BSYNC.RECONVERGENT B2 ;  /* 0x0000000000027941 */ /* 0x000fea0003800200 */
.L_x_1594:
[----:B------:R-:W-:Y:S02]  /*32280*/  FSEL R110, R84, R110, !P0 ;  /* 0x0000006e546e7208 */ /* 0x000fe40004000000 */
[----:B------:R-:W-:-:S07]  /*32290*/  FSEL R111, R85, R111, !P0 ;  /* 0x0000006f556f7208 */ /* 0x000fce0004000000 */
.L_x_1587:
        /* <DEDUP_REMOVED lines=82> */
.L_x_1596:
        /* <DEDUP_REMOVED lines=18> */
.L_x_1597:
        /* <DEDUP_REMOVED lines=15> */
.L_x_1599:
[----:B------:R-:W-:Y:S05]  /*329d0*/  BSYNC.RECONVERGENT B2 ;  /* 0x0000000000027941 */ /* 0x000fea0003800200 */
.L_x_1598:
        /* <DEDUP_REMOVED lines=12> */
.L_x_1618:
        /* <DEDUP_REMOVED lines=25> */
.L_x_1603:
[----:B------:R-:W-:Y:S05]  /*32c30*/  BSYNC.RECONVERGENT B2 ;  /* 0x0000000000027941 */ /* 0x000fea0003800200 */
.L_x_1602:
        /* <DEDUP_REMOVED lines=24> */
.L_x_1605:
[----:B------:R-:W-:Y:S05]  /*32dc0*/  BSYNC.RECONVERGENT B2 ;  /* 0x0000000000027941 */ /* 0x000fea0003800200 */
.L_x_1604:
        /* <DEDUP_REMOVED lines=28> */
.L_x_1607:
[----:B------:R-:W-:Y:S05]  /*32f90*/  BSYNC.RECONVERGENT B2 ;  /* 0x0000000000027941 */ /* 0x000fea0003800200 */
.L_x_1606:
        /* <DEDUP_REMOVED lines=24> */
.L_x_1609:
[----:B------:R-:W-:Y:S05]  /*33120*/  BSYNC.RECONVERGENT B2 ;  /* 0x0000000000027941 */ /* 0x000fea0003800200 */
.L_x_1608:
        /* <DEDUP_REMOVED lines=28> */
.L_x_1611:
[----:B------:R-:W-:Y:S05]  /*332f0*/  BSYNC.RECONVERGENT B2 ;  /* 0x0000000000027941 */ /* 0x000fea0003800200 */
.L_x_1610:
        /* <DEDUP_REMOVED lines=24> */
.L_x_1613:
[----:B------:R-:W-:Y:S05]  /*33480*/  BSYNC.RECONVERGENT B2 ;  /* 0x0000000000027941 */ /* 0x000fea0003800200 */
.L_x_1612:
        /* <DEDUP_REMOVED lines=28> */
.L_x_1615:
[----:B------:R-:W-:Y:S05]  /*33650*/  BSYNC.RECONVERGENT B2 ;  /* 0x0000000000027941 */ /* 0x000fea0003800200 */
.L_x_1614:
        /* <DEDUP_REMOVED lines=24> */
.L_x_1617:
[----:B------:R-:W-:Y:S05]  /*337e0*/  BSYNC.RECONVERGENT B2 ;  /* 0x0000000000027941 */ /* 0x000fea0003800200 */
.L_x_1616:
[----:B------:R-:W-:Y:S02]  /*337f0*/  ISETP.NE.AND P1, PT, R30, R29, PT ;  /* 0x0000001d1e00720c */ /* 0x000fe40003f25270 */
[----:B------:R-:W-:Y:S02]  /*33800*/  FSEL R34, R34, R84, P0 ;  /* 0x0000005422227208 */ /* 0x000fe40000000000 */
[----:B------:R-:W-:Y:S02]  /*33810*/  FSEL R35, R35, R85, P0 ;  /* 0x0000005523237208 */ /* 0x000fe40000000000 */
[----:B------:R-:W-:-:S07]  /*33820*/  IADD3 R32, PT, PT, R32, 0x4, RZ ;  /* 0x0000000420207810 */ /* 0x000fce0007ffe0ff */
[----:B------:R-:W-:Y:S05]  /*33830*/  @P1 BRA `(.L_x_1618) ;  /* 0xfffffff000981947 */ /* 0x000fea000383ffff */
.L_x_1601:
        /* <DEDUP_REMOVED lines=26> */
.L_x_1621:
[----:B------:R-:W-:Y:S05]  /*339e0*/  BSYNC.RECONVERGENT B2 ;  /* 0x0000000000027941 */ /* 0x000fea0003800200 */
.L_x_1620:
        /* <DEDUP_REMOVED lines=24> */
.L_x_1623:
[----:B------:R-:W-:Y:S05]  /*33b70*/  BSYNC.RECONVERGENT B2 ;  /* 0x0000000000027941 */ /* 0x000fea0003800200 */
.L_x_1622:
        /* <DEDUP_REMOVED lines=28> */
.L_x_1625:
[----:B------:R-:W-:Y:S05]  /*33d40*/  BSYNC.RECONVERGENT B2 ;  /* 0x0000000000027941 */ /* 0x000fea0003800200 */
.L_x_1624:
[----:B------:R-:W1:Y:S01]  /*33d50*/  MUFU.RCP64H R25, R107 ;  /* 0x0000006b00197308 */ /* 0x000e620000001800 */
[----:B------:R-:W-:Y:S01]  /*33d60*/  IMAD.MOV.U32 R24, RZ, RZ, 0x1 ;  /* 0x00000001ff187424 */ /* 0x000fe200078e00ff */
[----:B------:R-:W-:Y:S05]  /*33d70*/  BSSY.RECONVERGENT B2, `(.L_x_1626) ;  /* 0x0000016000027945 */ /* 0x000fea0003800200 */
[----:B-1----:R-:W-:-:S08]  /*33d80*/  DFMA R30, -R106, R24, 1 ;  /* 0x3ff000006a1e742b */ /* 0x002fd00000000118 */
[----:B------:R-:W-:-:S08]  /*33d90*/  DFMA R30, R30, R30, R30 ;  /* 0x0000001e1e1e722b */ /* 0x000fd0000000001e */
[----:B------:R-:W-:-:S08]  /*33da0*/  DFMA R30, R24, R30, R24 ;  /* 0x0000001e181e722b */ /* 0x000fd00000000018 */
[----:B------:R-:W-:-:S08]  /*33db0*/  DFMA R24, -R106, R30, 1 ;  /* 0x3ff000006a18742b */ /* 0x000fd0000000011e */
[----:B------:R-:W-:Y:S01]  /*33dc0*/  DFMA R76, R30, R24, R30 ;  /* 0x000000181e4c722b */ /* 0x000fe2000000001e */
[----:B------:R-:W-:Y:S02]  /*33dd0*/  FSEL R30, R84, R34, !P0 ;  /* 0x00000022541e7208 */ /* 0x000fe40004000000 */
[----:B------:R-:W-:Y:S02]  /*33de0*/  FSEL R31, R85, R35, !P0 ;  /* 0x00000023551f7208 */ /* 0x000fe40004000000 */
[----:B------:R-:W-:Y:S02]  /*33df0*/  ISETP.GE.AND P0, PT, R32, R27, PT ;  /* 0x0000001b2000720c */ /* 0x000fe40003f06270 */
[----:B------:R-:W-:Y:S02]  /*33e00*/  FSETP.GEU.AND P2, PT, |R31|, 6.5827683646048100446e-37, PT ;  /* 0x036000001f00780b */ /* 0x000fe40003f4e200 */
        /* <DEDUP_REMOVED lines=12> */
.L_x_1627:
[----:B------:R-:W-:Y:S05]  /*33ed0*/  BSYNC.RECONVERGENT B2 ;  /* 0x0000000000027941 */ /* 0x000fea0003800200 */
.L_x_1626:
[----:B------:R-:W-:Y:S02]  /*33ee0*/  FSEL R34, R84, R30, !P0 ;  /* 0x0000001e54227208 */ /* 0x000fe40004000000 */
[----:B------:R-:W-:-:S07]  /*33ef0*/  FSEL R35, R85, R31, !P0 ;  /* 0x0000001f55237208 */ /* 0x000fce0004000000 */
.L_x_1619:
[----:B------:R-:W-:-:S11]  /*33f00*/  DFMA R108, R34, 5, R104 ;  /* 0x40140000226c782b */ /* 0x000fd60000000068 */
.L_x_1567:
        /* <DEDUP_REMOVED lines=21> */
.L_x_1629:
[----:B------:R-:W-:Y:S05]  /*34060*/  BSYNC.RECONVERGENT B2 ;  /* 0x0000000000027941 */ /* 0x000fea0003800200 */
.L_x_1628:
        /* <DEDUP_REMOVED lines=9> */
.L_x_1524:
        /* <DEDUP_REMOVED lines=83> */
.L_x_1632:
[----:B------:R-:W-:Y:S01]  /*34630*/  IMAD.MOV.U32 R24, RZ, RZ, 0x0 ;  /* 0x00000000ff187424 */ /* 0x000fe200078e00ff */
[----:B------:R-:W-:Y:S01]  /*34640*/  LOP3.LUT P0, RZ, R29, 0x7fffffff, RZ, 0xc0, !PT ;  /* 0x7fffffff1dff7812 */ /* 0x000fe2000780c0ff */
[----:B------:R-:W-:-:S06]  /*34650*/  IMAD.MOV.U32 R25, RZ, RZ, 0x7ff00000 ;  /* 0x7ff00000ff197424 */ /* 0x000fcc00078e00ff */
[----:B------:R-:W-:-:S10]  /*34660*/  DFMA R24, R28, R24, +INF ;  /* 0x7ff000001c18742b */ /* 0x000fd40000000018 */
[----:B------:R-:W-:Y:S02]  /*34670*/  FSEL R98, R24, RZ, P0 ;  /* 0x000000ff18627208 */ /* 0x000fe40000000000 */
[----:B------:R-:W-:-:S07]  /*34680*/  FSEL R99, R25, -QNAN , P0 ;  /* 0xfff0000019637808 */ /* 0x000fce0000000000 */
.L_x_1633:
[----:B------:R-:W-:Y:S05]  /*34690*/  BSYNC.RECONVERGENT B0 ;  /* 0x0000000000007941 */ /* 0x000fea0003800200 */
.L_x_1631:
        /* <DEDUP_REMOVED lines=25> */
.L_x_1635:
[----:B------:R-:W-:Y:S05]  /*34830*/  BSYNC.RECONVERGENT B2 ;  /* 0x0000000000027941 */ /* 0x000fea0003800200 */
.L_x_1634:
        /* <DEDUP_REMOVED lines=18> */
.L_x_1652:
        /* <DEDUP_REMOVED lines=21> */
.L_x_1637:
        /* <DEDUP_REMOVED lines=21> */
.L_x_1639:
[----:B------:R-:W-:Y:S05]  /*34c00*/  BSYNC.RECONVERGENT B2 ;  /* 0x0000000000027941 */ /* 0x000fea0003800200 */
.L_x_1638:
        /* <DEDUP_REMOVED lines=26> */
.L_x_1641:
[----:B------:R-:W-:Y:S05]  /*34db0*/  BSYNC.RECONVERGENT B2 ;  /* 0x0000000000027941 */ /* 0x000fea0003800200 */
.L_x_1640:
        /* <DEDUP_REMOVED lines=17> */
.L_x_1642:
        /* <DEDUP_REMOVED lines=19> */
.L_x_1643:
        /* <DEDUP_REMOVED lines=18> */
.L_x_1644:
        /* <DEDUP_REMOVED lines=24> */
.L_x_1645:
        /* <DEDUP_REMOVED lines=21> */
.L_x_1647:
[----:B------:R-:W-:Y:S05]  /*353f0*/  BSYNC.RECONVERGENT B2 ;  /* 0x0000000000027941 */ /* 0x000fea0003800200 */
.L_x_1646:
        /* <DEDUP_REMOVED lines=26> */
.L_x_1649:
[----:B------:R-:W-:Y:S05]  /*355a0*/  BSYNC.RECONVERGENT B2 ;  /* 0x0000000000027941 */ /* 0x000fea0003800200 */
.L_x_1648:
        /* <DEDUP_REMOVED lines=20> */
.L_x_1650:
        /* <DEDUP_REMOVED lines=18> */
.L_x_1651:
[----:B------:R-:W-:Y:S01]  /*35810*/  DADD R24, R96, -R24 ;  /* 0x0000000060187229 */ /* 0x000fe20000000818 */
[----:B------:R-:W-:-:S05]  /*35820*/  IADD3 R31, PT, PT, R28, -R31, RZ ;  /* 0x8000001f1c1f7210 */ /* 0x000fca0007ffe0ff */
[----:B------:R-:W-:Y:S02]  /*35830*/  VIADD R0, R31, 0xffffffff ;  /* 0xffffffff1f007836 */ /* 0x000fe40000000000 */
[----:B------:R-:W-:-:S03]  /*35840*/  DADD R24, -R102, R24 ;  /* 0x0000000066187229 */ /* 0x000fc60000000118 */
[----:B------:R-:W-:-:S05]  /*35850*/  ISETP.NE.AND P0, PT, R0, R15, PT ;  /* 0x0000000f0000720c */ /* 0x000fca0003f05270 */
[----:B------:R-:W-:-:S08]  /*35860*/  DMUL R24, R24, 8 ;  /* 0x4020000018187828 */ /* 0x000fd00000000000 */
[----:B------:R-:W-:Y:S01]  /*35870*/  DFMA R96, R24, R84, R106 ;  /* 0x000000541860722b */ /* 0x000fe2000000006a */
[----:B------:R-:W-:Y:S10]  /*35880*/  @P0 BRA `(.L_x_1652) ;  /* 0xfffffff000340947 */ /* 0x000ff4000383ffff */
.L_x_1636:
[----:B------:R-:W-:-:S13]  /*35890*/  ISETP.NE.AND P0, PT, R14, RZ, PT ;  /* 0x000000ff0e00720c */ /* 0x000fda0003f05270 */
[----:B------:R-:W-:Y:S05]  /*358a0*/  @!P0 BRA `(.L_x_1523) ;  /* 0x0000000800088947 */ /* 0x000fea0003800000 */
[----:B------:R-:W1:Y:S01]  /*358b0*/  I2F.F64.U32 R78, R31 ;  /* 0x0000001f004e7312 */ /* 0x000e620000201800 */
[----:B------:R-:W-:-:S04]  /*358c0*/  IMAD.SHL.U32 R29, R31, 0x2, RZ ;  /* 0x000000021f1d7824 */ /* 0x000fc800078e00ff */
[----:B------:R-:W-:-:S03]  /*358d0*/  VIADD R28, R29, 0x3 ;  /* 0x000000031d1c7836 */ /* 0x000fc60000000000 */
        /* <DEDUP_REMOVED lines=14> */
[----:B------:R-:W-:Y:S02]  /*359c0*/  IMAD.MOV.U32 R23, RZ, RZ, R79 ;  /* 0x000000ffff177224 */ /* 0x000fe400078e004f */
[----:B------:R-:W-:-:S07]  /*359d0*/  VIADD R24, R24, 0xfff00000 ;  /* 0xfff0000018187836 */ /* 0x000fce0000000000 */
[----:B0-----:R-:W-:Y:S05]  /*359e0*/  CALL.REL.NOINC `($__internal_3_$__cuda_sm20_dblrcp_rn_slowpath_v3) ;  /* 0x0000056800d07944 */ /* 0x001fea0003c00000 */
[----:B------:R-:W-:-:S07]  /*359f0*/  MOV R25, R23 ;  /* 0x0000001700197202 */ /* 0x000fce0000000f00 */
.L_x_1653:
        /* <DEDUP_REMOVED lines=21> */
.L_x_1655:
[----:B------:R-:W-:Y:S05]  /*35b50*/  BSYNC.RECONVERGENT B2 ;  /* 0x0000000000027941 */ /* 0x000fea0003800200 */
.L_x_1654:
[----:B------:R-:W-:Y:S01]  /*35b60*/  IMAD R0, R28, R27, RZ ;  /* 0x0000001b1c007224 */ /* 0x000fe200078e02ff */
[----:B------:R-:W-:Y:S01]  /*35b70*/  MOV R24, 0x1 ;  /* 0x0000000100187802 */ /* 0x000fe20000000f00 */
[----:B------:R-:W-:Y:S01]  /*35b80*/  DMUL R84, R84, R104 ;  /* 0x0000006854547228 */ /* 0x000fe20000000000 */
[----:B------:R-:W-:Y:S01]  /*35b90*/  BSSY.RECONVERGENT B2, `(.L_x_1656) ;  /* 0x0000017000027945 */ /* 0x000fe20003800200 */
[----:B------:R-:W-:-:S06]  /*35ba0*/  IMAD R78, R29, R0, R0 ;  /* 0x000000001d4e7224 */ /* 0x000fcc00078e0200 */
        /* <DEDUP_REMOVED lines=21> */
.L_x_1657:
[----:B------:R-:W-:Y:S05]  /*35d00*/  BSYNC.RECONVERGENT B2 ;  /* 0x0000000000027941 */ /* 0x000fea0003800200 */
.L_x_1656:
        /* <DEDUP_REMOVED lines=16> */
[----:B0-----:R-:W-:Y:S05]  /*35e10*/  CALL.REL.NOINC `($__internal_3_$__cuda_sm20_dblrcp_rn_slowpath_v3) ;  /* 0x0000056400c47944 */ /* 0x001fea0003c00000 */
[----:B------:R-:W-:-:S07]  /*35e20*/  IMAD.MOV.U32 R25, RZ, RZ, R23 ;  /* 0x000000ffff197224 */ /* 0x000fce00078e0017 */
.L_x_1658:
        /* <DEDUP_REMOVED lines=20> */
.L_x_1659:
        /* <DEDUP_REMOVED lines=18> */
.L_x_1660:
[----:B------:R-:W-:-:S08]  /*36090*/  DADD R24, R30, -R24 ;  /* 0x000000001e187229 */ /* 0x000fd00000000818 */
[----:B------:R-:W-:-:S08]  /*360a0*/  DADD R24, -R102, R24 ;  /* 0x0000000066187229 */ /* 0x000fd00000000118 */
[----:B------:R-:W-:-:S08]  /*360b0*/  DMUL R24, R24, 8 ;  /* 0x4020000018187828 */ /* 0x000fd00000000000 */
[----:B------:R-:W-:-:S11]  /*360c0*/  DFMA R96, R24, R84, R96 ;  /* 0x000000541860722b */ /* 0x000fd60000000060 */
.L_x_1523:
[----:B------:R-:W-:Y:S05]  /*360d0*/  BSYNC.RECONVERGENT B1 ;  /* 0x0000000000017941 */ /* 0x000fea0003800200 */
.L_x_1509:
[----:B------:R-:W-:Y:S01]  /*360e0*/  BSSY.RECONVERGENT B1, `(.L_x_1661) ;  /* 0x0000025000017945 */ /* 0x000fe20003800200 */
[----:B------:R-:W-:Y:S01]  /*360f0*/  DFMA R94, R44, R96, R94 ;  /* 0x000000602c5e722b */ /* 0x000fe2000000005e */
        /* <DEDUP_REMOVED lines=34> */
.L_x_1663:
[----:B------:R-:W-:Y:S05]  /*36320*/  BSYNC.RECONVERGENT B2 ;  /* 0x0000000000027941 */ /* 0x000fea0003800200 */
.L_x_1662:
[----:B------:R-:W-:Y:S05]  /*36330*/  BSYNC.RECONVERGENT B1 ;  /* 0x0000000000017941 */ /* 0x000fea0003800200 */
.L_x_1661:
        /* <DEDUP_REMOVED lines=70> */
.L_x_1667:
[----:B------:R-:W-:Y:S05]  /*367a0*/  BSYNC.RECONVERGENT B0 ;  /* 0x0000000000007941 */ /* 0x000fea0003800200 */
.L_x_1666:
        /* <DEDUP_REMOVED lines=15> */
.L_x_1669:
[----:B------:R-:W-:Y:S05]  /*368a0*/  BSYNC.RECONVERGENT B2 ;  /* 0x0000000000027941 */ /* 0x000fea0003800200 */
.L_x_1668:
        /* <DEDUP_REMOVED lines=28> */
.L_x_1671:
[----:B------:R-:W-:Y:S05]  /*36a70*/  BSYNC.RECONVERGENT B2 ;  /* 0x0000000000027941 */ /* 0x000fea0003800200 */
.L_x_1670:
        /* <DEDUP_REMOVED lines=21> */
.L_x_1673:
[----:B------:R-:W-:Y:S05]  /*36bd0*/  BSYNC.RECONVERGENT B2 ;  /* 0x0000000000027941 */ /* 0x000fea0003800200 */
.L_x_1672:
        /* <DEDUP_REMOVED lines=24> */
.L_x_1675:
[----:B------:R-:W-:Y:S05]  /*36d60*/  BSYNC.RECONVERGENT B2 ;  /* 0x0000000000027941 */ /* 0x000fea0003800200 */
.L_x_1674:
        /* <DEDUP_REMOVED lines=21> */
.L_x_1677:
[----:B------:R-:W-:Y:S05]  /*36ec0*/  BSYNC.RECONVERGENT B2 ;  /* 0x0000000000027941 */ /* 0x000fea0003800200 */
.L_x_1676:
[----:B------:R-:W-:-:S08]  /*36ed0*/  DADD R28, R28, R84 ;  /* 0x000000001c1c7229 */ /* 0x000fd00000000054 */
[----:B------:R-:W-:Y:S01]  /*36ee0*/  DMUL R96, R96, R28 ;  /* 0x0000001c60607228 */ /* 0x000fe20000000000 */
[----:B------:R-:W-:Y:S10]  /*36ef0*/  BRA `(.L_x_1678) ;  /* 0x0000007c00bc7947 */ /* 0x000ff40003800000 */
.L_x_1665:
        /* <DEDUP_REMOVED lines=17> */
.L_x_1680:
        /* <DEDUP_REMOVED lines=95> */
.L_x_1682:
[----:B------:R-:W-:Y:S05]  /*37600*/  BSYNC.RECONVERGENT B2 ;  /* 0x0000000000027941 */ /* 0x000fea0003800200 */
.L_x_1681:
        /* <DEDUP_REMOVED lines=19> */
.L_x_1684:
[----:B------:R-:W-:Y:S05]  /*37740*/  BSYNC.RECONVERGENT B2 ;  /* 0x0000000000027941 */ /* 0x000fea0003800200 */
.L_x_1683:
        /* <DEDUP_REMOVED lines=42> */
.L_x_1686:
[----:B------:R-:W-:Y:S05]  /*379f0*/  BSYNC.RECONVERGENT B2 ;  /* 0x0000000000027941 */ /* 0x000fea0003800200 */
.L_x_1685:
[----:B------:R-:W-:Y:S01]  /*37a00*/  DFMA R28, R26, R28, R84 ;  /* 0x0000001c1a1c722b */ /* 0x000fe20000000054 */
[----:B------:R-:W-:Y:S01]  /*37a10*/  MOV R102, 0x0 ;  /* 0x0000000000667802 */ /* 0x000fe20000000f00 */
[----:B------:R-:W-:Y:S02]  /*37a20*/  IMAD.MOV.U32 R26, RZ, RZ, 0x1 ;  /* 0x00000001ff1a7424 */ /* 0x000fe400078e00ff */
[----:B------:R-:W-:Y:S02]  /*37a30*/  IMAD.MOV.U32 R27, RZ, RZ, RZ ;  /* 0x000000ffff1b7224 */ /* 0x000fe400078e00ff */
[----:B------:R-:W-:Y:S02]  /*37a40*/  IMAD.MOV.U32 R103, RZ, RZ, -0x40100000 ;  /* 0xbff00000ff677424 */ /* 0x000fe400078e00ff */
[----:B------:R-:W-:Y:S01]  /*37a50*/  DADD R96, R96, R28 ;  /* 0x0000000060607229 */ /* 0x000fe2000000001c */
[----:B------:R-:W-:Y:S02]  /*37a60*/  IMAD.MOV.U32 R100, RZ, RZ, 0x0 ;  /* 0x00000000ff647424 */ /* 0x000fe400078e00ff */
[----:B------:R-:W-:-:S02]  /*37a70*/  IMAD.MOV.U32 R29, RZ, RZ, 0x2 ;  /* 0x00000002ff1d7424 */ /* 0x000fc400078e00ff */
[----:B------:R-:W-:-:S07]  /*37a80*/  IMAD.MOV.U32 R101, RZ, RZ, 0x40180000 ;  /* 0x40180000ff657424 */ /* 0x000fce00078e00ff */
.L_x_1785:
        /* <DEDUP_REMOVED lines=13> */
.L_x_1723:
        /* <DEDUP_REMOVED lines=12> */
.L_x_1705:
        /* <DEDUP_REMOVED lines=27> */
.L_x_1690:
[----:B------:R-:W-:Y:S05]  /*37dd0*/  BSYNC.RECONVERGENT B2 ;  /* 0x0000000000027941 */ /* 0x000fea0003800200 */
.L_x_1689:
        /* <DEDUP_REMOVED lines=24> */
.L_x_1692:
[----:B------:R-:W-:Y:S05]  /*37f60*/  BSYNC.RECONVERGENT B2 ;  /* 0x0000000000027941 */ /* 0x000fea0003800200 */
.L_x_1691:
        /* <DEDUP_REMOVED lines=30> */
.L_x_1694:
[----:B------:R-:W-:Y:S05]  /*38150*/  BSYNC.RECONVERGENT B2 ;  /* 0x0000000000027941 */ /* 0x000fea0003800200 */
.L_x_1693:
        /* <DEDUP_REMOVED lines=24> */
.L_x_1696:
[----:B------:R-:W-:Y:S05]  /*382e0*/  BSYNC.RECONVERGENT B2 ;  /* 0x0000000000027941 */ /* 0x000fea0003800200 */
.L_x_1695:
        /* <DEDUP_REMOVED lines=30> */
.L_x_1698:
[----:B------:R-:W-:Y:S05]  /*384d0*/  BSYNC.RECONVERGENT B2 ;  /* 0x0000000000027941 */ /* 0x000fea0003800200 */
.L_x_1697:
        /* <DEDUP_REMOVED lines=24> */
.L_x_1700:
[----:B------:R-:W-:Y:S05]  /*38660*/  BSYNC.RECONVERGENT B2 ;  /* 0x0000000000027941 */ /* 0x000fea0003800200 */
.L_x_1699:
        /* <DEDUP_REMOVED lines=28> */
.L_x_1702:
[----:B------:R-:W-:Y:S05]  /*38830*/  BSYNC.RECONVERGENT B2 ;  /* 0x0000000000027941 */ /* 0x000fea0003800200 */
.L_x_1701:
        /* <DEDUP_REMOVED lines=24> */
.L_x_1704:
[----:B------:R-:W-:Y:S05]  /*389c0*/  BSYNC.RECONVERGENT B2 ;  /* 0x0000000000027941 */ /* 0x000fea0003800200 */
.L_x_1703:
[----:B------:R-:W-:Y:S01]  /*389d0*/  ISETP.NE.AND P1, PT, R35, R32, PT ;  /* 0x000000202300720c */ /* 0x000fe20003f25270 */
[----:B------:R-:W-:Y:S01]  /*389e0*/  VIADD R34, R34, 0x4 ;  /* 0x0000000422227836 */ /* 0x000fe20000000000 */
[----:B------:R-:W-:Y:S02]  /*389f0*/  FSEL R112, R112, R84, P0 ;  /* 0x0000005470707208 */ /* 0x000fe40000000000 */
[----:B------:R-:W-:-:S09]  /*38a00*/  FSEL R113, R113, R85, P0 ;  /* 0x0000005571717208 */ /* 0x000fd20000000000 */
[----:B------:R-:W-:Y:S05]  /*38a10*/  @P1 BRA `(.L_x_1705) ;  /* 0xfffffff000801947 */ /* 0x000fea000383ffff */
.L_x_1688:
        /* <DEDUP_REMOVED lines=26> */
.L_x_1707:
[----:B------:R-:W-:Y:S05]  /*38bc0*/  BSYNC.RECONVERGENT B2 ;  /* 0x0000000000027941 */ /* 0x000fea0003800200 */
.L_x_1706:
        /* <DEDUP_REMOVED lines=24> */
.L_x_1709:
[----:B------:R-:W-:Y:S05]  /*38d50*/  BSYNC.RECONVERGENT B2 ;  /* 0x0000000000027941 */ /* 0x000fea0003800200 */
.L_x_1708:
        /* <DEDUP_REMOVED lines=31> */
.L_x_1712:
[----:B------:R-:W-:Y:S05]  /*38f50*/  BSYNC.RECONVERGENT B2 ;  /* 0x0000000000027941 */ /* 0x000fea0003800200 */
.L_x_1711:
        /* <DEDUP_REMOVED lines=24> */
.L_x_1714:
[----:B------:R-:W-:Y:S05]  /*390e0*/  BSYNC.RECONVERGENT B2 ;  /* 0x0000000000027941 */ /* 0x000fea0003800200 */
.L_x_1713:
        /* <DEDUP_REMOVED lines=28> */
.L_x_1716:
[----:B------:R-:W-:Y:S05]  /*392b0*/  BSYNC.RECONVERGENT B2 ;  /* 0x0000000000027941 */ /* 0x000fea0003800200 */
.L_x_1715:
        /* <DEDUP_REMOVED lines=24> */
.L_x_1718:
[----:B------:R-:W-:Y:S05]  /*39440*/  BSYNC.RECONVERGENT B2 ;  /* 0x0000000000027941 */ /* 0x000fea0003800200 */
.L_x_1717:
[----:B------:R-:W-:Y:S02]  /*39450*/  FSEL R76, R112, R84, P0 ;  /* 0x00000054704c7208 */ /* 0x000fe40000000000 */
[----:B------:R-:W-:-:S07]  /*39460*/  FSEL R77, R113, R85, P0 ;  /* 0x00000055714d7208 */ /* 0x000fce0000000000 */
.L_x_1710:
        /* <DEDUP_REMOVED lines=64> */
.L_x_1719:
        /* <DEDUP_REMOVED lines=15> */
.L_x_1721:
[----:B------:R-:W-:Y:S05]  /*39960*/  BSYNC.RECONVERGENT B2 ;  /* 0x0000000000027941 */ /* 0x000fea0003800200 */
.L_x_1720:
[----:B------:R-:W-:Y:S01]  /*39970*/  IADD3 R31, PT, PT, R31, 0x1, RZ ;  /* 0x000000011f1f7810 */ /* 0x000fe20007ffe0ff */
[----:B------:R-:W-:-:S03]  /*39980*/  DADD R110, R84, R110 ;  /* 0x00000000546e7229 */ /* 0x000fc6000000006e */
[----:B------:R-:W-:-:S13]  /*39990*/  ISETP.NE.AND P0, PT, R31, R29, PT ;  /* 0x0000001d1f00720c */ /* 0x000fda0003f05270 */
[----:B------:R-:W-:Y:S05]  /*399a0*/  @!P0 BRA `(.L_x_1722) ;  /* 0x00000030009c8947 */ /* 0x000fea0003800000 */
[----:B------:R-:W-:Y:S05]  /*399b0*/  BRA `(.L_x_1723) ;  /* 0xffffffe000687947 */ /* 0x000fea000383ffff */
.L_x_1687:
[----:B------:R-:W-:Y:S01]  /*399c0*/  LOP3.LUT R29, R26, 0x7ffffffc, RZ, 0xc0, !PT ;  /* 0x7ffffffc1a1d7812 */ /* 0x000fe200078ec0ff */
[----:B------:R-:W-:Y:S01]  /*399d0*/  IMAD.MOV.U32 R33, RZ, RZ, RZ ;  /* 0x000000ffff217224 */ /* 0x000fe200078e00ff */
[----:B------:R-:W-:Y:S02]  /*399e0*/  VIMNMX.U32 R30, PT, PT, R31, 0x1, !PT ;  /* 0x000000011f1e7848 */ /* 0x000fe40007fe0000 */
[----:B------:R-:W-:-:S07]  /*399f0*/  CS2R R106, SRZ ;  /* 0x00000000006a7805 */ /* 0x000fce000001ff00 */
.L_x_1755:
        /* <DEDUP_REMOVED lines=12> */
.L_x_1741:
        /* <DEDUP_REMOVED lines=27> */
.L_x_1726:
[----:B------:R-:W-:Y:S05]  /*39c70*/  BSYNC.RECONVERGENT B2 ;  /* 0x0000000000027941 */ /* 0x000fea0003800200 */
.L_x_1725:
        /* <DEDUP_REMOVED lines=24> */
.L_x_1728:
[----:B------:R-:W-:Y:S05]  /*39e00*/  BSYNC.RECONVERGENT B2 ;  /* 0x0000000000027941 */ /* 0x000fea0003800200 */
.L_x_1727:
        /* <DEDUP_REMOVED lines=30> */
.L_x_1730:
[----:B------:R-:W-:Y:S05]  /*39ff0*/  BSYNC.RECONVERGENT B2 ;  /* 0x0000000000027941 */ /* 0x000fea0003800200 */
.L_x_1729:
        /* <DEDUP_REMOVED lines=24> */
.L_x_1732:
[----:B------:R-:W-:Y:S05]  /*3a180*/  BSYNC.RECONVERGENT B2 ;  /* 0x0000000000027941 */ /* 0x000fea0003800200 */
.L_x_1731:
        /* <DEDUP_REMOVED lines=30> */
.L_x_1734:
[----:B------:R-:W-:Y:S05]  /*3a370*/  BSYNC.RECONVERGENT B2 ;  /* 0x0000000000027941 */ /* 0x000fea0003800200 */
.L_x_1733:
        /* <DEDUP_REMOVED lines=24> */
.L_x_1736:
[----:B------:R-:W-:Y:S05]  /*3a500*/  BSYNC.RECONVERGENT B2 ;  /* 0x0000000000027941 */ /* 0x000fea0003800200 */
.L_x_1735:
        /* <DEDUP_REMOVED lines=28> */
.L_x_1738:
[----:B------:R-:W-:Y:S05]  /*3a6d0*/  BSYNC.RECONVERGENT B2 ;  /* 0x0000000000027941 */ /* 0x000fea0003800200 */
.L_x_1737:
        /* <DEDUP_REMOVED lines=24> */
.L_x_1740:
[----:B------:R-:W-:Y:S05]  /*3a860*/  BSYNC.RECONVERGENT B2 ;  /* 0x0000000000027941 */ /* 0x000fea0003800200 */
.L_x_1739:
[----:B------:R-:W-:Y:S01]  /*3a870*/  ISETP.NE.AND P2, PT, R90, R29, PT ;  /* 0x0000001d5a00720c */ /* 0x000fe20003f45270 */
[----:B------:R-:W-:Y:S01]  /*3a880*/  VIADD R34, R34, 0x4 ;  /* 0x0000000422227836 */ /* 0x000fe20000000000 */
[----:B------:R-:W-:Y:S02]  /*3a890*/  FSEL R112, R112, R84, P0 ;  /* 0x0000005470707208 */ /* 0x000fe40000000000 */
[----:B------:R-:W-:-:S09]  /*3a8a0*/  FSEL R113, R113, R85, P0 ;  /* 0x0000005571717208 */ /* 0x000fd20000000000 */
[----:B------:R-:W-:Y:S05]  /*3a8b0*/  @P2 BRA `(.L_x_1741) ;  /* 0xfffffff000802947 */ /* 0x000fea000383ffff */
.L_x_1724:
        /* <DEDUP_REMOVED lines=29> */
.L_x_1744:
[----:B------:R-:W-:Y:S05]  /*3aa90*/  BSYNC.RECONVERGENT B2 ;  /* 0x0000000000027941 */ /* 0x000fea0003800200 */
.L_x_1743:
        /* <DEDUP_REMOVED lines=24> */
.L_x_1746:
[----:B------:R-:W-:Y:S05]  /*3ac20*/  BSYNC.RECONVERGENT B2 ;  /* 0x0000000000027941 */ /* 0x000fea0003800200 */
.L_x_1745:
        /* <DEDUP_REMOVED lines=28> */
.L_x_1748:
[----:B------:R-:W-:Y:S05]  /*3adf0*/  BSYNC.RECONVERGENT B2 ;  /* 0x0000000000027941 */ /* 0x000fea0003800200 */
.L_x_1747:
        /* <DEDUP_REMOVED lines=24> */
.L_x_1750:
[----:B------:R-:W-:Y:S05]  /*3af80*/  BSYNC.RECONVERGENT B2 ;  /* 0x0000000000027941 */ /* 0x000fea0003800200 */
.L_x_1749:
[----:B------:R-:W-:Y:S02]  /*3af90*/  FSEL R112, R84, R112, !P0 ;  /* 0x0000007054707208 */ /* 0x000fe40004000000 */
[----:B------:R-:W-:-:S07]  /*3afa0*/  FSEL R113, R85, R113, !P0 ;  /* 0x0000007155717208 */ /* 0x000fce0004000000 */
.L_x_1742:
        /* <DEDUP_REMOVED lines=82> */
.L_x_1751:
        /* <DEDUP_REMOVED lines=18> */
.L_x_1752:
        /* <DEDUP_REMOVED lines=15> */
.L_x_1754:
[----:B------:R-:W-:Y:S05]  /*3b6e0*/  BSYNC.RECONVERGENT B2 ;  /* 0x0000000000027941 */ /* 0x000fea0003800200 */
.L_x_1753:
        /* <DEDUP_REMOVED lines=12> */
.L_x_1773:
        /* <DEDUP_REMOVED lines=25> */
.L_x_1758:
[----:B------:R-:W-:Y:S05]  /*3b940*/  BSYNC.RECONVERGENT B2 ;  /* 0x0000000000027941 */ /* 0x000fea0003800200 */
.L_x_1757:
        /* <DEDUP_REMOVED lines=24> */
.L_x_1760:
[----:B------:R-:W-:Y:S05]  /*3bad0*/  BSYNC.RECONVERGENT B2 ;  /* 0x0000000000027941 */ /* 0x000fea0003800200 */
.L_x_1759:
        /* <DEDUP_REMOVED lines=28> */
.L_x_1762:
[----:B------:R-:W-:Y:S05]  /*3bca0*/  BSYNC.RECONVERGENT B2 ;  /* 0x0000000000027941 */ /* 0x000fea0003800200 */
.L_x_1761:
        /* <DEDUP_REMOVED lines=24> */
.L_x_1764:
[----:B------:R-:W-:Y:S05]  /*3be30*/  BSYNC.RECONVERGENT B2 ;  /* 0x0000000000027941 */ /* 0x000fea0003800200 */
.L_x_1763:
        /* <DEDUP_REMOVED lines=28> */
.L_x_1766:
[----:B------:R-:W-:Y:S05]  /*3c000*/  BSYNC.RECONVERGENT B2 ;  /* 0x0000000000027941 */ /* 0x000fea0003800200 */
.L_x_1765:
        /* <DEDUP_REMOVED lines=24> */
.L_x_1768:
[----:B------:R-:W-:Y:S05]  /*3c190*/  BSYNC.RECONVERGENT B2 ;  /* 0x0000000000027941 */ /* 0x000fea0003800200 */
.L_x_1767:
        /* <DEDUP_REMOVED lines=28> */
.L_x_1770:
[----:B------:R-:W-:Y:S05]  /*3c360*/  BSYNC.RECONVERGENT B2 ;  /* 0x0000000000027941 */ /* 0x000fea0003800200 */
.L_x_1769:
        /* <DEDUP_REMOVED lines=24> */
.L_x_1772:
[----:B------:R-:W-:Y:S05]  /*3c4f0*/  BSYNC.RECONVERGENT B2 ;  /* 0x0000000000027941 */ /* 0x000fea0003800200 */
.L_x_1771:
[----:B------:R-:W-:Y:S01]  /*3c500*/  ISETP.NE.AND P1, PT, R30, R29, PT ;  /* 0x0000001d1e00720c */ /* 0x000fe20003f25270 */
[----:B------:R-:W-:Y:S01]  /*3c510*/  VIADD R32, R32, 0x4 ;  /* 0x0000000420207836 */ /* 0x000fe20000000000 */
[----:B------:R-:W-:Y:S02]  /*3c520*/  FSEL R34, R34, R84, P0 ;  /* 0x0000005422227208 */ /* 0x000fe40000000000 */
[----:B------:R-:W-:-:S09]  /*3c530*/  FSEL R35, R35, R85, P0 ;  /* 0x0000005523237208 */ /* 0x000fd20000000000 */
[----:B------:R-:W-:Y:S05]  /*3c540*/  @P1 BRA `(.L_x_1773) ;  /* 0xfffffff000981947 */ /* 0x000fea000383ffff */
.L_x_1756:
        /* <DEDUP_REMOVED lines=26> */
.L_x_1776:
[----:B------:R-:W-:Y:S05]  /*3c6f0*/  BSYNC.RECONVERGENT B2 ;  /* 0x0000000000027941 */ /* 0x000fea0003800200 */
.L_x_1775:
        /* <DEDUP_REMOVED lines=24> */
.L_x_1778:
[----:B------:R-:W-:Y:S05]  /*3c880*/  BSYNC.RECONVERGENT B2 ;  /* 0x0000000000027941 */ /* 0x000fea0003800200 */
.L_x_1777:
        /* <DEDUP_REMOVED lines=28> */
.L_x_1780:
[----:B------:R-:W-:Y:S05]  /*3ca50*/  BSYNC.RECONVERGENT B2 ;  /* 0x0000000000027941 */ /* 0x000fea0003800200 */
.L_x_1779:
[----:B------:R-:W1:Y:S01]  /*3ca60*/  MUFU.RCP64H R25, R109 ;  /* 0x0000006d00197308 */ /* 0x000e620000001800 */
[----:B------:R-:W-:Y:S01]  /*3ca70*/  MOV R24, 0x1 ;  /* 0x0000000100187802 */ /* 0x000fe20000000f00 */
        /* <DEDUP_REMOVED lines=22> */
.L_x_1782:
[----:B------:R-:W-:Y:S05]  /*3cbe0*/  BSYNC.RECONVERGENT B2 ;  /* 0x0000000000027941 */ /* 0x000fea0003800200 */
.L_x_1781:
[----:B------:R-:W-:Y:S02]  /*3cbf0*/  FSEL R34, R84, R30, !P0 ;  /* 0x0000001e54227208 */ /* 0x000fe40004000000 */
[----:B------:R-:W-:-:S07]  /*3cc00*/  FSEL R35, R85, R31, !P0 ;  /* 0x0000001f55237208 */ /* 0x000fce0004000000 */
.L_x_1774:
[----:B------:R-:W-:-:S11]  /*3cc10*/  DFMA R110, R34, 5, R106 ;  /* 0x40140000226e782b */ /* 0x000fd6000000006a */
.L_x_1722:
        /* <DEDUP_REMOVED lines=21> */
.L_x_1784:
[----:B------:R-:W-:Y:S05]  /*3cd70*/  BSYNC.RECONVERGENT B2 ;  /* 0x0000000000027941 */ /* 0x000fea0003800200 */
.L_x_1783:
        /* <DEDUP_REMOVED lines=9> */
.L_x_1679:
        /* <DEDUP_REMOVED lines=91> */
.L_x_1787:
[----:B------:R-:W-:Y:S01]  /*3d3c0*/  MOV R24, 0x0 ;  /* 0x0000000000187802 */ /* 0x000fe20000000f00 */
[----:B------:R-:W-:Y:S01]  /*3d3d0*/  IMAD.MOV.U32 R25, RZ, RZ, 0x7ff00000 ;  /* 0x7ff00000ff197424 */ /* 0x000fe200078e00ff */
[----:B------:R-:W-:-:S05]  /*3d3e0*/  LOP3.LUT P0, RZ, R31, 0x7fffffff, RZ, 0xc0, !PT ;  /* 0x7fffffff1fff7812 */ /* 0x000fca000780c0ff */
[----:B------:R-:W-:-:S10]  /*3d3f0*/  DFMA R24, R30, R24, +INF ;  /* 0x7ff000001e18742b */ /* 0x000fd40000000018 */
[----:B------:R-:W-:Y:S02]  /*3d400*/  FSEL R98, R24, RZ, P0 ;  /* 0x000000ff18627208 */ /* 0x000fe40000000000 */
[----:B------:R-:W-:-:S07]  /*3d410*/  FSEL R99, R25, -QNAN , P0 ;  /* 0xfff0000019637808 */ /* 0x000fce0000000000 */
.L_x_1788:
[----:B------:R-:W-:Y:S05]  /*3d420*/  BSYNC.RECONVERGENT B0 ;  /* 0x0000000000007941 */ /* 0x000fea0003800200 */
.L_x_1786:
        /* <DEDUP_REMOVED lines=23> */
.L_x_1790:
[----:B------:R-:W-:Y:S05]  /*3d5a0*/  BSYNC.RECONVERGENT B2 ;  /* 0x0000000000027941 */ /* 0x000fea0003800200 */
.L_x_1789:
        /* <DEDUP_REMOVED lines=13> */
.L_x_1807:
        /* <DEDUP_REMOVED lines=21> */
.L_x_1792:
        /* <DEDUP_REMOVED lines=21> */
.L_x_1794:
[----:B------:R-:W-:Y:S05]  /*3d920*/  BSYNC.RECONVERGENT B2 ;  /* 0x0000000000027941 */ /* 0x000fea0003800200 */
.L_x_1793:
        /* <DEDUP_REMOVED lines=26> */
.L_x_1796:
[----:B------:R-:W-:Y:S05]  /*3dad0*/  BSYNC.RECONVERGENT B2 ;  /* 0x0000000000027941 */ /* 0x000fea0003800200 */
.L_x_1795:
        /* <DEDUP_REMOVED lines=17> */
.L_x_1797:
        /* <DEDUP_REMOVED lines=19> */
.L_x_1798:
        /* <DEDUP_REMOVED lines=16> */
[----:B------:R-:W-:Y:S01]  /*3de20*/  IMAD.MOV.U32 R96, RZ, RZ, R24 ;  /* 0x000000ffff607224 */ /* 0x000fe200078e0018 */
[----:B------:R-:W-:-:S07]  /*3de30*/  MOV R97, R23 ;  /* 0x0000001700617202 */ /* 0x000fce0000000f00 */
.L_x_1799:
        /* <DEDUP_REMOVED lines=24> */
.L_x_1800:
        /* <DEDUP_REMOVED lines=21> */
.L_x_1802:
[----:B------:R-:W-:Y:S05]  /*3e110*/  BSYNC.RECONVERGENT B2 ;  /* 0x0000000000027941 */ /* 0x000fea0003800200 */
.L_x_1801:
        /* <DEDUP_REMOVED lines=26> */
.L_x_1804:
[----:B------:R-:W-:Y:S05]  /*3e2c0*/  BSYNC.RECONVERGENT B2 ;  /* 0x0000000000027941 */ /* 0x000fea0003800200 */
.L_x_1803:
[----:B------:R-:W1:Y:S01]  /*3e2d0*/  I2F.F64.U32 R32, R26 ;  /* 0x0000001a00207312 */ /* 0x000e620000201800 */
[----:B------:R-:W-:Y:S01]  /*3e2e0*/  UMOV UR4, 0xfc6fb611 ;  /* 0xfc6fb61100047882 */ /* 0x000fe20000000000 */
[----:B------:R-:W-:Y:S01]  /*3e2f0*/  UMOV UR5, 0x3fe2788c ;  /* 0x3fe2788c00057882 */ /* 0x000fe20000000000 */
[----:B------:R-:W-:Y:S02]  /*3e300*/  DFMA R106, R98, R84, R106 ;  /* 0x00000054626a722b */ /* 0x000fe4000000006a */
[----:B------:R-:W-:-:S03]  /*3e310*/  DADD R96, -R96, UR4 ;  /* 0x0000000460607e29 */ /* 0x000fc60008000100 */
        /* <DEDUP_REMOVED lines=15> */
.L_x_1805:
        /* <DEDUP_REMOVED lines=18> */
.L_x_1806:
[----:B------:R-:W-:Y:S01]  /*3e530*/  DADD R24, R96, -R24 ;  /* 0x0000000060187229 */ /* 0x000fe20000000818 */
[----:B------:R-:W-:-:S05]  /*3e540*/  IMAD.IADD R31, R28, 0x1, -R31 ;  /* 0x000000011c1f7824 */ /* 0x000fca00078e0a1f */
[----:B------:R-:W-:Y:S02]  /*3e550*/  IADD3 R0, PT, PT, R31, -0x1, RZ ;  /* 0xffffffff1f007810 */ /* 0x000fe40007ffe0ff */
[----:B------:R-:W-:Y:S02]  /*3e560*/  DADD R24, -R102, R24 ;  /* 0x0000000066187229 */ /* 0x000fe40000000118 */
[----:B------:R-:W-:-:S06]  /*3e570*/  ISETP.NE.AND P0, PT, R0, R15, PT ;  /* 0x0000000f0000720c */ /* 0x000fcc0003f05270 */
[----:B------:R-:W-:-:S08]  /*3e580*/  DMUL R24, R24, 8 ;  /* 0x4020000018187828 */ /* 0x000fd00000000000 */
[----:B------:R-:W-:Y:S01]  /*3e590*/  DFMA R96, R24, R84, R106 ;  /* 0x000000541860722b */ /* 0x000fe2000000006a */
[----:B------:R-:W-:Y:S10]  /*3e5a0*/  @P0 BRA `(.L_x_1807) ;  /* 0xfffffff000340947 */ /* 0x000ff4000383ffff */
.L_x_1791:
        /* <DEDUP_REMOVED lines=13> */
[C---:B------:R-:W-:Y:S01]  /*3e680*/  VIADD R27, R29.reuse, 0x2 ;  /* 0x000000021d1b7836 */ /* 0x040fe20000000000 */
[----:B------:R-:W-:Y:S01]  /*3e690*/  IADD3 R26, PT, PT, R29, 0x1, RZ ;  /* 0x000000011d1a7810 */ /* 0x000fe20007ffe0ff */
[----:B------:R-:W-:Y:S08]  /*3e6a0*/  @P0 BRA `(.L_x_1808) ;  /* 0x00000000001c0947 */ /* 0x000ff00003800000 */
[----:B------:R-:W-:Y:S01]  /*3e6b0*/  LOP3.LUT R24, R79, 0x7fffffff, RZ, 0xc0, !PT ;  /* 0x7fffffff4f187812 */ /* 0x000fe200078ec0ff */
[----:B------:R-:W-:Y:S01]  /*3e6c0*/  IMAD.MOV.U32 R32, RZ, RZ, R78 ;  /* 0x000000ffff207224 */ /* 0x000fe200078e004e */
[----:B------:R-:W-:Y:S01]  /*3e6d0*/  MOV R0, 0x3e710 ;  /* 0x0003e71000007802 */ /* 0x000fe20000000f00 */
[----:B------:R-:W-:Y:S02]  /*3e6e0*/  IMAD.MOV.U32 R23, RZ, RZ, R79 ;  /* 0x000000ffff177224 */ /* 0x000fe400078e004f */
[----:B------:R-:W-:-:S07]  /*3e6f0*/  VIADD R24, R24, 0xfff00000 ;  /* 0xfff0000018187836 */ /* 0x000fce0000000000 */
[----:B0-----:R-:W-:Y:S05]  /*3e700*/  CALL.REL.NOINC `($__internal_3_$__cuda_sm20_dblrcp_rn_slowpath_v3) ;  /* 0x000004dc00887944 */ /* 0x001fea0003c00000 */
[----:B------:R-:W-:-:S07]  /*3e710*/  IMAD.MOV.U32 R25, RZ, RZ, R23 ;  /* 0x000000ffff197224 */ /* 0x000fce00078e0017 */
.L_x_1808:
        /* <DEDUP_REMOVED lines=21> */
.L_x_1810:
[----:B------:R-:W-:Y:S05]  /*3e870*/  BSYNC.RECONVERGENT B2 ;  /* 0x0000000000027941 */ /* 0x000fea0003800200 */
.L_x_1809:
        /* <DEDUP_REMOVED lines=26> */
.L_x_1812:
[----:B------:R-:W-:Y:S05]  /*3ea20*/  BSYNC.RECONVERGENT B2 ;  /* 0x0000000000027941 */ /* 0x000fea0003800200 */
.L_x_1811:
        /* <DEDUP_REMOVED lines=18> */
.L_x_1813:
        /* <DEDUP_REMOVED lines=20> */
.L_x_1814:
        /* <DEDUP_REMOVED lines=18> */
.L_x_1815:
[----:B------:R-:W-:-:S08]  /*3edb0*/  DADD R24, R30, -R24 ;  /* 0x000000001e187229 */ /* 0x000fd00000000818 */
[----:B------:R-:W-:-:S08]  /*3edc0*/  DADD R24, -R102, R24 ;  /* 0x0000000066187229 */ /* 0x000fd00000000118 */
[----:B------:R-:W-:-:S08]  /*3edd0*/  DMUL R24, R24, 8 ;  /* 0x4020000018187828 */ /* 0x000fd00000000000 */
[----:B------:R-:W-:-:S11]  /*3ede0*/  DFMA R96, R24, R84, R96 ;  /* 0x000000541860722b */ /* 0x000fd60000000060 */
.L_x_1678:
[----:B------:R-:W-:Y:S05]  /*3edf0*/  BSYNC.RECONVERGENT B1 ;  /* 0x0000000000017941 */ /* 0x000fea0003800200 */
.L_x_1664:
        /* <DEDUP_REMOVED lines=36> */
.L_x_1818:
[----:B------:R-:W-:Y:S05]  /*3f040*/  BSYNC.RECONVERGENT B2 ;  /* 0x0000000000027941 */ /* 0x000fea0003800200 */
.L_x_1817:
[----:B------:R-:W-:Y:S05]  /*3f050*/  BSYNC.RECONVERGENT B1 ;  /* 0x0000000000017941 */ /* 0x000fea0003800200 */
.L_x_1816:
[----:B------:R-:W-:Y:S01]  /*3f060*/  DADD R24, R38, -R24 ;  /* 0x0000000026187229 */ /* 0x000fe20000000818 */
[----:B------:R-:W-:Y:S07]  /*3f070*/  BSSY.RECONVERGENT B1, `(.L_x_1819) ;  /* 0x00008aa000017945 */ /* 0x000fee0003800200 */
        /* <DEDUP_REMOVED lines=68> */
.L_x_1822:
[----:B------:R-:W-:Y:S05]  /*3f4c0*/  BSYNC.RECONVERGENT B0 ;  /* 0x0000000000007941 */ /* 0x000fea0003800200 */
.L_x_1821:
        /* <DEDUP_REMOVED lines=15> */
.L_x_1824:
[----:B------:R-:W-:Y:S05]  /*3f5c0*/  BSYNC.RECONVERGENT B2 ;  /* 0x0000000000027941 */ /* 0x000fea0003800200 */
.L_x_1823:
        /* <DEDUP_REMOVED lines=28> */
.L_x_1826:
[----:B------:R-:W-:Y:S05]  /*3f790*/  BSYNC.RECONVERGENT B2 ;  /* 0x0000000000027941 */ /* 0x000fea0003800200 */
.L_x_1825:
        /* <DEDUP_REMOVED lines=21> */
.L_x_1828:
[----:B------:R-:W-:Y:S05]  /*3f8f0*/  BSYNC.RECONVERGENT B2 ;  /* 0x0000000000027941 */ /* 0x000fea0003800200 */
.L_x_1827:
        /* <DEDUP_REMOVED lines=24> */
.L_x_1830:
[----:B------:R-:W-:Y:S05]  /*3fa80*/  BSYNC.RECONVERGENT B2 ;  /* 0x0000000000027941 */ /* 0x000fea0003800200 */
.L_x_1829:
        /* <DEDUP_REMOVED lines=21> */
.L_x_1832:
[----:B------:R-:W-:Y:S05]  /*3fbe0*/  BSYNC.RECONVERGENT B2 ;  /* 0x0000000000027941 */ /* 0x000fea0003800200 */
.L_x_1831:
[----:B------:R-:W-:-:S08]  /*3fbf0*/  DADD R28, R28, R84 ;  /* 0x000000001c1c7229 */ /* 0x000fd00000000054 */
[----:B------:R-:W-:Y:S01]  /*3fc00*/  DMUL R96, R96, R28 ;  /* 0x0000001c60607228 */ /* 0x000fe20000000000 */
[----:B------:R-:W-:Y:S10]  /*3fc10*/  BRA `(.L_x_1833) ;  /* 0x0000007c00bc7947 */ /* 0x000ff40003800000 */
.L_x_1820:
        /* <DEDUP_REMOVED lines=17> */
.L_x_1835:
        /* <DEDUP_REMOVED lines=95> */
.L_x_1837:
[----:B------:R-:W-:Y:S05]  /*40320*/  BSYNC.RECONVERGENT B2 ;  /* 0x0000000000027941 */ /* 0x000fea0003800200 */
.L_x_1836:
        /* <DEDUP_REMOVED lines=19> */
.L_x_1839:
[----:B------:R-:W-:Y:S05]  /*40460*/  BSYNC.RECONVERGENT B2 ;  /* 0x0000000000027941 */ /* 0x000fea0003800200 */
.L_x_1838:
        /* <DEDUP_REMOVED lines=42> */
.L_x_1841:
[----:B------:R-:W-:Y:S05]  /*40710*/  BSYNC.RECONVERGENT B2 ;  /* 0x0000000000027941 */ /* 0x000fea0003800200 */
.L_x_1840:
[----:B------:R-:W-:Y:S01]  /*40720*/  DFMA R26, R26, R28, R84 ;  /* 0x0000001c1a1a722b */ /* 0x000fe20000000054 */
[----:B------:R-:W-:Y:S01]  /*40730*/  IMAD.MOV.U32 R102, RZ, RZ, 0x0 ;  /* 0x00000000ff667424 */ /* 0x000fe200078e00ff */
[----:B------:R-:W-:Y:S01]  /*40740*/  MOV R103, 0xbff00000 ;  /* 0xbff0000000677802 */ /* 0x000fe20000000f00 */
[----:B------:R-:W-:Y:S02]  /*40750*/  IMAD.MOV.U32 R28, RZ, RZ, 0x1 ;  /* 0x00000001ff1c7424 */ /* 0x000fe400078e00ff */
[----:B------:R-:W-:Y:S02]  /*40760*/  IMAD.MOV.U32 R29, RZ, RZ, 0x2 ;  /* 0x00000002ff1d7424 */ /* 0x000fe400078e00ff */
[----:B------:R-:W-:Y:S01]  /*40770*/  IMAD.MOV.U32 R100, RZ, RZ, 0x0 ;  /* 0x00000000ff647424 */ /* 0x000fe200078e00ff */
[----:B------:R-:W-:Y:S01]  /*40780*/  DADD R96, R96, R26 ;  /* 0x0000000060607229 */ /* 0x000fe2000000001a */
[----:B------:R-:W-:Y:S02]  /*40790*/  IMAD.MOV.U32 R101, RZ, RZ, 0x40180000 ;  /* 0x40180000ff657424 */ /* 0x000fe400078e00ff */
[----:B------:R-:W-:-:S08]  /*407a0*/  IMAD.MOV.U32 R27, RZ, RZ, RZ ;  /* 0x000000ffff1b7224 */ /* 0x000fd000078e00ff */
.L_x_1940:
        /* <DEDUP_REMOVED lines=13> */
.L_x_1878:
        /* <DEDUP_REMOVED lines=12> */
.L_x_1860:
        /* <DEDUP_REMOVED lines=27> */
.L_x_1845:
[----:B------:R-:W-:Y:S05]  /*40af0*/  BSYNC.RECONVERGENT B2 ;  /* 0x0000000000027941 */ /* 0x000fea0003800200 */
.L_x_1844:
        /* <DEDUP_REMOVED lines=24> */
.L_x_1847:
[----:B------:R-:W-:Y:S05]  /*40c80*/  BSYNC.RECONVERGENT B2 ;  /* 0x0000000000027941 */ /* 0x000fea0003800200 */
.L_x_1846:
        /* <DEDUP_REMOVED lines=30> */
.L_x_1849:
[----:B------:R-:W-:Y:S05]  /*40e70*/  BSYNC.RECONVERGENT B2 ;  /* 0x0000000000027941 */ /* 0x000fea0003800200 */
.L_x_1848:
        /* <DEDUP_REMOVED lines=24> */
.L_x_1851:
[----:B------:R-:W-:Y:S05]  /*41000*/  BSYNC.RECONVERGENT B2 ;  /* 0x0000000000027941 */ /* 0x000fea0003800200 */
.L_x_1850:
        /* <DEDUP_REMOVED lines=30> */
.L_x_1853:
[----:B------:R-:W-:Y:S05]  /*411f0*/  BSYNC.RECONVERGENT B2 ;  /* 0x0000000000027941 */ /* 0x000fea0003800200 */
.L_x_1852:
        /* <DEDUP_REMOVED lines=24> */
.L_x_1855:
[----:B------:R-:W-:Y:S05]  /*41380*/  BSYNC.RECONVERGENT B2 ;  /* 0x0000000000027941 */ /* 0x000fea0003800200 */
.L_x_1854:
        /* <DEDUP_REMOVED lines=28> */
.L_x_1857:
[----:B------:R-:W-:Y:S05]  /*41550*/  BSYNC.RECONVERGENT B2 ;  /* 0x0000000000027941 */ /* 0x000fea0003800200 */
.L_x_1856:
        /* <DEDUP_REMOVED lines=24> */
.L_x_1859:
[----:B------:R-:W-:Y:S05]  /*416e0*/  BSYNC.RECONVERGENT B2 ;  /* 0x0000000000027941 */ /* 0x000fea0003800200 */
.L_x_1858:
[----:B------:R-:W-:Y:S01]  /*416f0*/  ISETP.NE.AND P1, PT, R90, R31, PT ;  /* 0x0000001f5a00720c */ /* 0x000fe20003f25270 */
[----:B------:R-:W-:Y:S01]  /*41700*/  VIADD R34, R34, 0x4 ;  /* 0x0000000422227836 */ /* 0x000fe20000000000 */
[----:B------:R-:W-:Y:S02]  /*41710*/  FSEL R112, R112, R84, P0 ;  /* 0x0000005470707208 */ /* 0x000fe40000000000 */
[----:B------:R-:W-:-:S09]  /*41720*/  FSEL R113, R113, R85, P0 ;  /* 0x0000005571717208 */ /* 0x000fd20000000000 */
[----:B------:R-:W-:Y:S05]  /*41730*/  @P1 BRA `(.L_x_1860) ;  /* 0xfffffff000801947 */ /* 0x000fea000383ffff */
.L_x_1843:
        /* <DEDUP_REMOVED lines=26> */
.L_x_1862:
[----:B------:R-:W-:Y:S05]  /*418e0*/  BSYNC.RECONVERGENT B2 ;  /* 0x0000000000027941 */ /* 0x000fea0003800200 */
.L_x_1861:
        /* <DEDUP_REMOVED lines=24> */
.L_x_1864:
[----:B------:R-:W-:Y:S05]  /*41a70*/  BSYNC.RECONVERGENT B2 ;  /* 0x0000000000027941 */ /* 0x000fea0003800200 */
.L_x_1863:
        /* <DEDUP_REMOVED lines=31> */
.L_x_1867:
[----:B------:R-:W-:Y:S05]  /*41c70*/  BSYNC.RECONVERGENT B2 ;  /* 0x0000000000027941 */ /* 0x000fea0003800200 */
.L_x_1866:
        /* <DEDUP_REMOVED lines=24> */
.L_x_1869:
[----:B------:R-:W-:Y:S05]  /*41e00*/  BSYNC.RECONVERGENT B2 ;  /* 0x0000000000027941 */ /* 0x000fea0003800200 */
.L_x_1868:
        /* <DEDUP_REMOVED lines=28> */
.L_x_1871:
[----:B------:R-:W-:Y:S05]  /*41fd0*/  BSYNC.RECONVERGENT B2 ;  /* 0x0000000000027941 */ /* 0x000fea0003800200 */
.L_x_1870:
        /* <DEDUP_REMOVED lines=24> */
.L_x_1873:
[----:B------:R-:W-:Y:S05]  /*42160*/  BSYNC.RECONVERGENT B2 ;  /* 0x0000000000027941 */ /* 0x000fea0003800200 */
.L_x_1872:
[----:B------:R-:W-:Y:S02]  /*42170*/  FSEL R76, R112, R84, P0 ;  /* 0x00000054704c7208 */ /* 0x000fe40000000000 */
[----:B------:R-:W-:-:S07]  /*42180*/  FSEL R77, R113, R85, P0 ;  /* 0x00000055714d7208 */ /* 0x000fce0000000000 */
.L_x_1865:
        /* <DEDUP_REMOVED lines=64> */
.L_x_1874:
        /* <DEDUP_REMOVED lines=15> */
.L_x_1876:
[----:B------:R-:W-:Y:S05]  /*42680*/  BSYNC.RECONVERGENT B2 ;  /* 0x0000000000027941 */ /* 0x000fea0003800200 */
.L_x_1875:
[----:B------:R-:W-:Y:S01]  /*42690*/  VIADD R33, R33, 0x1 ;  /* 0x0000000121217836 */ /* 0x000fe20000000000 */
[----:B------:R-:W-:-:S04]  /*426a0*/  DADD R110, R84, R110 ;  /* 0x00000000546e7229 */ /* 0x000fc8000000006e */
[----:B------:R-:W-:-:S13]  /*426b0*/  ISETP.NE.AND P0, PT, R33, R29, PT ;  /* 0x0000001d2100720c */ /* 0x000fda0003f05270 */
[----:B------:R-:W-:Y:S05]  /*426c0*/  @!P0 BRA `(.L_x_1877) ;  /* 0x00000030009c8947 */ /* 0x000fea0003800000 */
[----:B------:R-:W-:Y:S05]  /*426d0*/  BRA `(.L_x_1878) ;  /* 0xffffffe000687947 */ /* 0x000fea000383ffff */
.L_x_1842:
[----:B------:R-:W-:Y:S02]  /*426e0*/  LOP3.LUT R29, R28, 0x7ffffffc, RZ, 0xc0, !PT ;  /* 0x7ffffffc1c1d7812 */ /* 0x000fe400078ec0ff */
[----:B------:R-:W-:Y:S02]  /*426f0*/  CS2R R106, SRZ ;  /* 0x00000000006a7805 */ /* 0x000fe4000001ff00 */
[----:B------:R-:W-:Y:S02]  /*42700*/  VIMNMX.U32 R30, PT, PT, R31, 0x1, !PT ;  /* 0x000000011f1e7848 */ /* 0x000fe40007fe0000 */
[----:B------:R-:W-:-:S07]  /*42710*/  MOV R33, RZ ;  /* 0x000000ff00217202 */ /* 0x000fce0000000f00 */
.L_x_1910:
        /* <DEDUP_REMOVED lines=12> */
.L_x_1896:
        /* <DEDUP_REMOVED lines=27> */
.L_x_1881:
[----:B------:R-:W-:Y:S05]  /*42990*/  BSYNC.RECONVERGENT B2 ;  /* 0x0000000000027941 */ /* 0x000fea0003800200 */
.L_x_1880:
        /* <DEDUP_REMOVED lines=24> */
.L_x_1883:
[----:B------:R-:W-:Y:S05]  /*42b20*/  BSYNC.RECONVERGENT B2 ;  /* 0x0000000000027941 */ /* 0x000fea0003800200 */
.L_x_1882:
        /* <DEDUP_REMOVED lines=30> */
.L_x_1885:
[----:B------:R-:W-:Y:S05]  /*42d10*/  BSYNC.RECONVERGENT B2 ;  /* 0x0000000000027941 */ /* 0x000fea0003800200 */
.L_x_1884:
        /* <DEDUP_REMOVED lines=24> */
.L_x_1887:
[----:B------:R-:W-:Y:S05]  /*42ea0*/  BSYNC.RECONVERGENT B2 ;  /* 0x0000000000027941 */ /* 0x000fea0003800200 */
.L_x_1886:
        /* <DEDUP_REMOVED lines=30> */
.L_x_1889:
[----:B------:R-:W-:Y:S05]  /*43090*/  BSYNC.RECONVERGENT B2 ;  /* 0x0000000000027941 */ /* 0x000fea0003800200 */
.L_x_1888:
        /* <DEDUP_REMOVED lines=24> */
.L_x_1891:
[----:B------:R-:W-:Y:S05]  /*43220*/  BSYNC.RECONVERGENT B2 ;  /* 0x0000000000027941 */ /* 0x000fea0003800200 */
.L_x_1890:
        /* <DEDUP_REMOVED lines=28> */
.L_x_1893:
[----:B------:R-:W-:Y:S05]  /*433f0*/  BSYNC.RECONVERGENT B2 ;  /* 0x0000000000027941 */ /* 0x000fea0003800200 */
.L_x_1892:
        /* <DEDUP_REMOVED lines=24> */
.L_x_1895:
[----:B------:R-:W-:Y:S05]  /*43580*/  BSYNC.RECONVERGENT B2 ;  /* 0x0000000000027941 */ /* 0x000fea0003800200 */
.L_x_1894:
[----:B------:R-:W-:Y:S01]  /*43590*/  ISETP.NE.AND P2, PT, R90, R29, PT ;  /* 0x0000001d5a00720c */ /* 0x000fe20003f45270 */
[----:B------:R-:W-:Y:S01]  /*435a0*/  VIADD R34, R34, 0x4 ;  /* 0x0000000422227836 */ /* 0x000fe20000000000 */
[----:B------:R-:W-:Y:S02]  /*435b0*/  FSEL R112, R112, R84, P0 ;  /* 0x0000005470707208 */ /* 0x000fe40000000000 */
[----:B------:R-:W-:-:S09]  /*435c0*/  FSEL R113, R113, R85, P0 ;  /* 0x0000005571717208 */ /* 0x000fd20000000000 */
[----:B------:R-:W-:Y:S05]  /*435d0*/  @P2 BRA `(.L_x_1896) ;  /* 0xfffffff000802947 */ /* 0x000fea000383ffff */
.L_x_1879:
        /* <DEDUP_REMOVED lines=29> */
.L_x_1899:
[----:B------:R-:W-:Y:S05]  /*437b0*/  BSYNC.RECONVERGENT B2 ;  /* 0x0000000000027941 */ /* 0x000fea0003800200 */
.L_x_1898:
        /* <DEDUP_REMOVED lines=24> */
.L_x_1901:
[----:B------:R-:W-:Y:S05]  /*43940*/  BSYNC.RECONVERGENT B2 ;  /* 0x0000000000027941 */ /* 0x000fea0003800200 */
.L_x_1900:
        /* <DEDUP_REMOVED lines=28> */
.L_x_1903:
[----:B------:R-:W-:Y:S05]  /*43b10*/  BSYNC.RECONVERGENT B2 ;  /* 0x0000000000027941 */ /* 0x000fea0003800200 */
.L_x_1902:
        /* <DEDUP_REMOVED lines=24> */
.L_x_1905:
[----:B------:R-:W-:Y:S05]  /*43ca0*/  BSYNC.RECONVERGENT B2 ;  /* 0x0000000000027941 */ /* 0x000fea0003800200 */
.L_x_1904:
[----:B------:R-:W-:Y:S02]  /*43cb0*/  FSEL R112, R84, R112, !P0 ;  /* 0x0000007054707208 */ /* 0x000fe40004000000 */
[----:B------:R-:W-:-:S07]  /*43cc0*/  FSEL R113, R85, R113, !P0 ;  /* 0x0000007155717208 */ /* 0x000fce0004000000 */
.L_x_1897:
        /* <DEDUP_REMOVED lines=8> */
[----:B------:R-:W-:Y:S01]  /*43d50*/  DFMA R24, R108, R24, 6.75539944105574400000e+15 ;  /* 0x433800006c18742b */ /* 0x000fe20000000018 */
[----:B------:R-:W-:-:S03]  /*43d60*/  FSETP.GEU.AND P0, PT, |R109|, 4.1917929649353027344, PT ;  /* 0x4086232b6d00780b */ /* 0x000fc60003f0e200 */
[----:B------:R-:W-:-:S04]  /*43d70*/  DFMA R34, R108, -R34, 6.75539944105574400000e+15 ;  /* 0x433800006c22742b */ /* 0x000fc80000000822 */
[----:B------:R-:W-:-:S04]  /*43d80*/  DADD R76, R24, -6.75539944105574400000e+15 ;  /* 0xc3380000184c7429 */ /* 0x000fc80000000000 */
[----:B------:R-:W-:-:S04]  /*43d90*/  DADD R80, R34, -6.75539944105574400000e+15 ;  /* 0xc338000022507429 */ /* 0x000fc80000000000 */
[----:B------:R-:W-:-:S04]  /*43da0*/  DFMA R86, R76, -UR4, R108 ;  /* 0x800000044c567c2b */ /* 0x000fc8000800006c */
[----:B------:R-:W-:Y:S01]  /*43db0*/  DFMA R82, R80, -UR4, -R108 ;  /* 0x8000000450527c2b */ /* 0x000fe2000800086c */
[----:B------:R-:W-:Y:S01]  /*43dc0*/  UMOV UR4, 0x69ce2bdf ;  /* 0x69ce2bdf00047882 */ /* 0x000fe20000000000 */
[----:B------:R-:W-:Y:S02]  /*43dd0*/  UMOV UR5, 0x3e5ade15 ;  /* 0x3e5ade1500057882 */ /* 0x000fe40000000000 */
[----:B------:R-:W-:Y:S01]  /*43de0*/  DFMA R86, R76, -UR8, R86 ;  /* 0x800000084c567c2b */ /* 0x000fe20008000056 */
[----:B------:R-:W-:Y:S01]  /*43df0*/  MOV R76, 0xfca213ea ;  /* 0xfca213ea004c7802 */ /* 0x000fe20000000f00 */
[----:B------:R-:W-:Y:S02]  /*43e00*/  IMAD.MOV.U32 R77, RZ, RZ, 0x3e928af3 ;  /* 0x3e928af3ff4d7424 */ /* 0x000fe400078e00ff */
[----:B------:R-:W-:Y:S01]  /*43e10*/  DFMA R82, R80, -UR8, R82 ;  /* 0x8000000850527c2b */ /* 0x000fe20008000052 */
[----:B------:R-:W-:Y:S01]  /*43e20*/  UMOV UR8, 0x62401315 ;  /* 0x6240131500087882 */ /* 0x000fe20000000000 */
[----:B------:R-:W-:-:S02]  /*43e30*/  UMOV UR9, 0x3ec71dee ;  /* 0x3ec71dee00097882 */ /* 0x000fc40000000000 */
[----:B------:R-:W-:-:S04]  /*43e40*/  DFMA R78, R86, UR4, R76 ;  /* 0x00000004564e7c2b */ /* 0x000fc8000800004c */
[----:B------:R-:W-:Y:S01]  /*43e50*/  DFMA R80, R82, UR4, R76 ;  /* 0x0000000452507c2b */ /* 0x000fe2000800004c */
[----:B------:R-:W-:Y:S01]  /*43e60*/  UMOV UR4, 0x7c89eb71 ;  /* 0x7c89eb7100047882 */ /* 0x000fe20000000000 */
[----:B------:R-:W-:Y:S01]  /*43e70*/  UMOV UR5, 0x3efa0199 ;  /* 0x3efa019900057882 */ /* 0x000fe20000000000 */
[----:B------:R-:W1:Y:S01]  /*43e80*/  MUFU.RCP64H R77, R111 ;  /* 0x0000006f004d7308 */ /* 0x000e620000001800 */
[----:B------:R-:W-:Y:S01]  /*43e90*/  IMAD.MOV.U32 R76, RZ, RZ, 0x1 ;  /* 0x00000001ff4c7424 */ /* 0x000fe200078e00ff */
[----:B------:R-:W-:-:S03]  /*43ea0*/  DFMA R78, R86, R78, UR8 ;  /* 0x00000008564e7e2b */ /* 0x000fc6000800004e */
[----:B------:R-:W-:Y:S01]  /*43eb0*/  DFMA R80, R82, R80, UR8 ;  /* 0x0000000852507e2b */ /* 0x000fe20008000050 */
[----:B------:R-:W-:Y:S01]  /*43ec0*/  UMOV UR8, 0x14761f65 ;  /* 0x14761f6500087882 */ /* 0x000fe20000000000 */
[----:B------:R-:W-:-:S03]  /*43ed0*/  UMOV UR9, 0x3f2a01a0 ;  /* 0x3f2a01a000097882 */ /* 0x000fc60000000000 */
[----:B------:R-:W-:-:S03]  /*43ee0*/  DFMA R84, R86, R78, UR4 ;  /* 0x0000000456547e2b */ /* 0x000fc6000800004e */
[----:B------:R-:W-:Y:S01]  /*43ef0*/  DFMA R80, R82, R80, UR4 ;  /* 0x0000000452507e2b */ /* 0x000fe20008000050 */
[----:B------:R-:W-:Y:S01]  /*43f00*/  UMOV UR4, 0x1852b7af ;  /* 0x1852b7af00047882 */ /* 0x000fe20000000000 */
[----:B------:R-:W-:Y:S01]  /*43f10*/  UMOV UR5, 0x3f56c16c ;  /* 0x3f56c16c00057882 */ /* 0x000fe20000000000 */
[----:B-1----:R-:W-:Y:S02]  /*43f20*/  DFMA R78, -R110, R76, 1 ;  /* 0x3ff000006e4e742b */ /* 0x002fe4000000014c */
[----:B------:R-:W-:-:S03]  /*43f30*/  DFMA R84, R86, R84, UR8 ;  /* 0x0000000856547e2b */ /* 0x000fc60008000054 */
[----:B------:R-:W-:Y:S01]  /*43f40*/  DFMA R80, R82, R80, UR8 ;  /* 0x0000000852507e2b */ /* 0x000fe20008000050 */
[----:B------:R-:W-:Y:S01]  /*43f50*/  UMOV UR8, 0x11122322 ;  /* 0x1112232200087882 */ /* 0x000fe20000000000 */
[----:B------:R-:W-:Y:S01]  /*43f60*/  UMOV UR9, 0x3f811111 ;  /* 0x3f81111100097882 */ /* 0x000fe20000000000 */
[----:B------:R-:W-:Y:S02]  /*43f70*/  DFMA R78, R78, R78, R78 ;  /* 0x0000004e4e4e722b */ /* 0x000fe4000000004e */
        /* <DEDUP_REMOVED lines=8> */
[----:B------:R-:W-:-:S03]  /*44000*/  UMOV UR9, 0x3fc55555 ;  /* 0x3fc5555500097882 */ /* 0x000fc60000000000 */
[----:B------:R-:W-:-:S03]  /*44010*/  DFMA R84, R86, R84, UR4 ;  /* 0x0000000456547e2b */ /* 0x000fc60008000054 */
[----:B------:R-:W-:Y:S01]  /*44020*/  DFMA R80, R82, R80, UR4 ;  /* 0x0000000452507e2b */ /* 0x000fe20008000050 */
[----:B------:R-:W-:Y:S01]  /*44030*/  UMOV UR4, 0xb ;  /* 0x0000000b00047882 */ /* 0x000fe20000000000 */
[----:B------:R-:W-:-:S03]  /*44040*/  UMOV UR5, 0x3fe00000 ;  /* 0x3fe0000000057882 */ /* 0x000fc60000000000 */
[----:B------:R-:W-:-:S03]  /*44050*/  DFMA R84, R86, R84, UR8 ;  /* 0x0000000856547e2b */ /* 0x000fc60008000054 */
[----:B------:R-:W-:-:S05]  /*44060*/  DFMA R80, R82, R80, UR8 ;  /* 0x0000000852507e2b */ /* 0x000fca0008000050 */
[----:B------:R-:W-:-:S03]  /*44070*/  DFMA R84, R86, R84, UR4 ;  /* 0x0000000456547e2b */ /* 0x000fc60008000054 */
[----:B------:R-:W-:-:S05]  /*44080*/  DFMA R80, R82, R80, UR4 ;  /* 0x0000000452507e2b */ /* 0x000fca0008000050 */
[----:B------:R-:W-:-:S08]  /*44090*/  DFMA R84, R86, R84, 1 ;  /* 0x3ff000005654742b */ /* 0x000fd00000000054 */
[----:B------:R-:W-:Y:S02]  /*440a0*/  DFMA R84, R86, R84, 1 ;  /* 0x3ff000005654742b */ /* 0x000fe40000000054 */
[----:B------:R-:W-:Y:S02]  /*440b0*/  DFMA R86, R82, R80, 1 ;  /* 0x3ff000005256742b */ /* 0x000fe40000000050 */
[----:B------:R-:W-:-:S06]  /*440c0*/  DADD R80, -RZ, -R108 ;  /* 0x00000000ff507229 */ /* 0x000fcc000000096c */
[----:B------:R-:W-:Y:S01]  /*440d0*/  DFMA R86, R82, R86, 1 ;  /* 0x3ff000005256742b */ /* 0x000fe20000000056 */
[----:B------:R-:W-:Y:S01]  /*440e0*/  IMAD R77, R24, 0x100000, R85 ;  /* 0x00100000184d7824 */ /* 0x000fe200078e0255 */
[----:B------:R-:W-:Y:S02]  /*440f0*/  MOV R76, R84 ;  /* 0x00000054004c7202 */ /* 0x000fe40000000f00 */
        /* <DEDUP_REMOVED lines=15> */
.L_x_1906:
[----:B------:R-:W-:Y:S01]  /*441f0*/  FSETP.GEU.AND P0, PT, |R32|, 4.1917929649353027344, PT ;  /* 0x4086232b2000780b */ /* 0x000fe20003f0e200 */
[----:B------:R-:W-:Y:S01]  /*44200*/  DFMA R24, -R110, R78, 1 ;  /* 0x3ff000006e18742b */ /* 0x000fe2000000014e */
[----:B------:R-:W-:Y:S01]  /*44210*/  IMAD R81, R34, 0x100000, R87 ;  /* 0x0010000022517824 */ /* 0x000fe200078e0257 */
[----:B------:R-:W-:-:S10]  /*44220*/  MOV R80, R86 ;  /* 0x0000005600507202 */ /* 0x000fd40000000f00 */
        /* <DEDUP_REMOVED lines=14> */
.L_x_1907:
        /* <DEDUP_REMOVED lines=15> */
.L_x_1909:
[----:B------:R-:W-:Y:S05]  /*44400*/  BSYNC.RECONVERGENT B2 ;  /* 0x0000000000027941 */ /* 0x000fea0003800200 */
.L_x_1908:
        /* <DEDUP_REMOVED lines=12> */
.L_x_1928:
        /* <DEDUP_REMOVED lines=25> */
.L_x_1913:
[----:B------:R-:W-:Y:S05]  /*44660*/  BSYNC.RECONVERGENT B2 ;  /* 0x0000000000027941 */ /* 0x000fea0003800200 */
.L_x_1912:
        /* <DEDUP_REMOVED lines=24> */
.L_x_1915:
[----:B------:R-:W-:Y:S05]  /*447f0*/  BSYNC.RECONVERGENT B2 ;  /* 0x0000000000027941 */ /* 0x000fea0003800200 */
.L_x_1914:
        /* <DEDUP_REMOVED lines=28> */
.L_x_1917:
[----:B------:R-:W-:Y:S05]  /*449c0*/  BSYNC.RECONVERGENT B2 ;  /* 0x0000000000027941 */ /* 0x000fea0003800200 */
.L_x_1916:
        /* <DEDUP_REMOVED lines=24> */
.L_x_1919:
[----:B------:R-:W-:Y:S05]  /*44b50*/  BSYNC.RECONVERGENT B2 ;  /* 0x0000000000027941 */ /* 0x000fea0003800200 */
.L_x_1918:
        /* <DEDUP_REMOVED lines=28> */
.L_x_1921:
[----:B------:R-:W-:Y:S05]  /*44d20*/  BSYNC.RECONVERGENT B2 ;  /* 0x0000000000027941 */ /* 0x000fea0003800200 */
.L_x_1920:
        /* <DEDUP_REMOVED lines=24> */
.L_x_1923:
[----:B------:R-:W-:Y:S05]  /*44eb0*/  BSYNC.RECONVERGENT B2 ;  /* 0x0000000000027941 */ /* 0x000fea0003800200 */
.L_x_1922:
        /* <DEDUP_REMOVED lines=28> */
.L_x_1925:
[----:B------:R-:W-:Y:S05]  /*45080*/  BSYNC.RECONVERGENT B2 ;  /* 0x0000000000027941 */ /* 0x000fea0003800200 */
.L_x_1924:
        /* <DEDUP_REMOVED lines=24> */
.L_x_1927:
[----:B------:R-:W-:Y:S05]  /*45210*/  BSYNC.RECONVERGENT B2 ;  /* 0x0000000000027941 */ /* 0x000fea0003800200 */
.L_x_1926:
[----:B------:R-:W-:Y:S01]  /*45220*/  ISETP.NE.AND P1, PT, R30, R29, PT ;  /* 0x0000001d1e00720c */ /* 0x000fe20003f25270 */
[----:B------:R-:W-:Y:S01]  /*45230*/  VIADD R32, R32, 0x4 ;  /* 0x0000000420207836 */ /* 0x000fe20000000000 */
[----:B------:R-:W-:Y:S02]  /*45240*/  FSEL R34, R34, R84, P0 ;  /* 0x0000005422227208 */ /* 0x000fe40000000000 */
[----:B------:R-:W-:-:S09]  /*45250*/  FSEL R35, R35, R85, P0 ;  /* 0x0000005523237208 */ /* 0x000fd20000000000 */
[----:B------:R-:W-:Y:S05]  /*45260*/  @P1 BRA `(.L_x_1928) ;  /* 0xfffffff000981947 */ /* 0x000fea000383ffff */
.L_x_1911:
        /* <DEDUP_REMOVED lines=26> */
.L_x_1931:
[----:B------:R-:W-:Y:S05]  /*45410*/  BSYNC.RECONVERGENT B2 ;  /* 0x0000000000027941 */ /* 0x000fea0003800200 */
.L_x_1930:
        /* <DEDUP_REMOVED lines=24> */
.L_x_1933:
[----:B------:R-:W-:Y:S05]  /*455a0*/  BSYNC.RECONVERGENT B2 ;  /* 0x0000000000027941 */ /* 0x000fea0003800200 */
.L_x_1932:
        /* <DEDUP_REMOVED lines=28> */
.L_x_1935:
[----:B------:R-:W-:Y:S05]  /*45770*/  BSYNC.RECONVERGENT B2 ;  /* 0x0000000000027941 */ /* 0x000fea0003800200 */
.L_x_1934:
        /* <DEDUP_REMOVED lines=24> */
.L_x_1937:
[----:B------:R-:W-:Y:S05]  /*45900*/  BSYNC.RECONVERGENT B2 ;  /* 0x0000000000027941 */ /* 0x000fea0003800200 */
.L_x_1936:
[----:B------:R-:W-:Y:S02]  /*45910*/  FSEL R34, R84, R30, !P0 ;  /* 0x0000001e54227208 */ /* 0x000fe40004000000 */
[----:B------:R-:W-:-:S07]  /*45920*/  FSEL R35, R85, R31, !P0 ;  /* 0x0000001f55237208 */ /* 0x000fce0004000000 */
.L_x_1929:
[----:B------:R-:W-:-:S11]  /*45930*/  DFMA R110, R34, 5, R106 ;  /* 0x40140000226e782b */ /* 0x000fd6000000006a */
.L_x_1877:
        /* <DEDUP_REMOVED lines=21> */
.L_x_1939:
[----:B------:R-:W-:Y:S05]  /*45a90*/  BSYNC.RECONVERGENT B2 ;  /* 0x0000000000027941 */ /* 0x000fea0003800200 */
.L_x_1938:
        /* <DEDUP_REMOVED lines=9> */
.L_x_1834:
        /* <DEDUP_REMOVED lines=18> */
[----:B------:R-:W-:Y:S01]  /*45c50*/  @!P0 MOV R0, R31 ;  /* 0x0000001f00008202 */ /* 0x000fe20000000f00 */
[----:B------:R-:W-:-:S04]  /*45c60*/  DMUL R28, R98, R28 ;  /* 0x0000001c621c7228 */ /* 0x000fc80000000000 */
[----:B------:R-:W-:-:S04]  /*45c70*/  VIADD R23, R0, 0xffffffff ;  /* 0xffffffff00177836 */ /* 0x000fc80000000000 */
[----:B------:R-:W-:Y:S01]  /*45c80*/  DFMA R96, R98, R28, R24 ;  /* 0x0000001c6260722b */ /* 0x000fe20000000018 */
[----:B------:R-:W-:Y:S01]  /*45c90*/  ISETP.GT.U32.AND P1, PT, R23, 0x7feffffe, PT ;  /* 0x7feffffe1700780c */ /* 0x000fe20003f24070 */
[----:B------:R-:W-:Y:S01]  /*45ca0*/  IMAD.MOV.U32 R23, RZ, RZ, R100 ;  /* 0x000000ffff177224 */ /* 0x000fe200078e0064 */
[----:B------:R-:W-:-:S11]  /*45cb0*/  @!P0 MOV R23, R30 ;  /* 0x0000001e00178202 */ /* 0x000fd60000000f00 */
[----:B------:R-:W-:Y:S05]  /*45cc0*/  @P1 BRA `(.L_x_1942) ;  /* 0x0000000400041947 */ /* 0x000fea0003800000 */
[----:B------:R-:W-:Y:S01]  /*45cd0*/  LOP3.LUT R24, R0, 0xfffff, RZ, 0xc0, !PT ;  /* 0x000fffff00187812 */ /* 0x000fe200078ec0ff */
[----:B------:R-:W-:Y:S01]  /*45ce0*/  IMAD.MOV.U32 R30, RZ, RZ, R23 ;  /* 0x000000ffff1e7224 */ /* 0x000fe200078e0017 */
[----:B------:R-:W-:Y:S01]  /*45cf0*/  MOV R34, 0x8b7a8b04 ;  /* 0x8b7a8b0400227802 */ /* 0x000fe20000000f00 */
[----:B------:R-:W-:Y:S01]  /*45d00*/  IMAD.MOV.U32 R26, RZ, RZ, RZ ;  /* 0x000000ffff1a7224 */ /* 0x000fe200078e00ff */
        /* <DEDUP_REMOVED lines=61> */
.L_x_1942:
[----:B------:R-:W-:Y:S01]  /*460e0*/  IMAD.MOV.U32 R24, RZ, RZ, 0x0 ;  /* 0x00000000ff187424 */ /* 0x000fe200078e00ff */
[----:B------:R-:W-:Y:S02]  /*460f0*/  MOV R25, 0x7ff00000 ;  /* 0x7ff0000000197802 */ /* 0x000fe40000000f00 */
[----:B------:R-:W-:-:S04]  /*46100*/  LOP3.LUT P0, RZ, R31, 0x7fffffff, RZ, 0xc0, !PT ;  /* 0x7fffffff1fff7812 */ /* 0x000fc8000780c0ff */
[----:B------:R-:W-:-:S10]  /*46110*/  DFMA R24, R30, R24, +INF ;  /* 0x7ff000001e18742b */ /* 0x000fd40000000018 */
[----:B------:R-:W-:Y:S02]  /*46120*/  FSEL R98, R24, RZ, P0 ;  /* 0x000000ff18627208 */ /* 0x000fe40000000000 */
[----:B------:R-:W-:-:S07]  /*46130*/  FSEL R99, R25, -QNAN , P0 ;  /* 0xfff0000019637808 */ /* 0x000fce0000000000 */
.L_x_1943:
[----:B------:R-:W-:Y:S05]  /*46140*/  BSYNC.RECONVERGENT B0 ;  /* 0x0000000000007941 */ /* 0x000fea0003800200 */
.L_x_1941:
        /* <DEDUP_REMOVED lines=22> */
[----:B0-----:R-:W-:Y:S05]  /*462b0*/  CALL.REL.NOINC `($__internal_4_$__cuda_sm20_div_rn_f64_full) ;  /* 0x0000046400447944 */ /* 0x001fea0003c00000 */
.L_x_1945:
[----:B------:R-:W-:Y:S05]  /*462c0*/  BSYNC.RECONVERGENT B2 ;  /* 0x0000000000027941 */ /* 0x000fea0003800200 */
.L_x_1944:
        /* <DEDUP_REMOVED lines=9> */
[----:B------:R-:W-:Y:S01]  /*46360*/  IMAD.MOV.U32 R31, RZ, RZ, 0x1 ;  /* 0x00000001ff1f7424 */ /* 0x000fe200078e00ff */
[----:B------:R-:W-:Y:S01]  /*46370*/  MOV R104, 0x0 ;  /* 0x0000000000687802 */ /* 0x000fe20000000f00 */
[----:B------:R-:W-:Y:S01]  /*46380*/  IMAD.MOV.U32 R105, RZ, RZ, 0x3ff00000 ;  /* 0x3ff00000ff697424 */ /* 0x000fe200078e00ff */
[----:B------:R-:W-:-:S07]  /*46390*/  CS2R R102, SRZ ;  /* 0x0000000000667805 */ /* 0x000fce000001ff00 */
.L_x_1962:
        /* <DEDUP_REMOVED lines=21> */
.L_x_1947:
        /* <DEDUP_REMOVED lines=21> */
.L_x_1949:
[----:B------:R-:W-:Y:S05]  /*46640*/  BSYNC.RECONVERGENT B2 ;  /* 0x0000000000027941 */ /* 0x000fea0003800200 */
.L_x_1948:
        /* <DEDUP_REMOVED lines=26> */
.L_x_1951:
[----:B------:R-:W-:Y:S05]  /*467f0*/  BSYNC.RECONVERGENT B2 ;  /* 0x0000000000027941 */ /* 0x000fea0003800200 */
.L_x_1950:
        /* <DEDUP_REMOVED lines=17> */
.L_x_1952:
        /* <DEDUP_REMOVED lines=19> */
.L_x_1953:
        /* <DEDUP_REMOVED lines=16> */
[----:B------:R-:W-:Y:S02]  /*46b40*/  IMAD.MOV.U32 R96, RZ, RZ, R24 ;  /* 0x000000ffff607224 */ /* 0x000fe400078e0018 */
[----:B------:R-:W-:-:S07]  /*46b50*/  IMAD.MOV.U32 R97, RZ, RZ, R23 ;  /* 0x000000ffff617224 */ /* 0x000fce00078e0017 */
.L_x_1954:
[----:B------:R-:W-:Y:S01]  /*46b60*/  IADD3 R78, PT, PT, R30, -R31, RZ ;  /* 0x8000001f1e4e7210 */ /* 0x000fe20007ffe0ff */
        /* <DEDUP_REMOVED lines=23> */
.L_x_1955:
        /* <DEDUP_REMOVED lines=21> */
.L_x_1957:
[----:B------:R-:W-:Y:S05]  /*46e30*/  BSYNC.RECONVERGENT B2 ;  /* 0x0000000000027941 */ /* 0x000fea0003800200 */
.L_x_1956:
        /* <DEDUP_REMOVED lines=26> */
.L_x_1959:
[----:B------:R-:W-:Y:S05]  /*46fe0*/  BSYNC.RECONVERGENT B2 ;  /* 0x0000000000027941 */ /* 0x000fea0003800200 */
.L_x_1958:
        /* <DEDUP_REMOVED lines=20> */
.L_x_1960:
        /* <DEDUP_REMOVED lines=18> */
.L_x_1961:
        /* <DEDUP_REMOVED lines=8> */
.L_x_1946:
        /* <DEDUP_REMOVED lines=23> */
.L_x_1963:
        /* <DEDUP_REMOVED lines=21> */
.L_x_1965:
[----:B------:R-:W-:Y:S05]  /*47590*/  BSYNC.RECONVERGENT B2 ;  /* 0x0000000000027941 */ /* 0x000fea0003800200 */
.L_x_1964:
        /* <DEDUP_REMOVED lines=26> */
.L_x_1967:
[----:B------:R-:W-:Y:S05]  /*47740*/  BSYNC.RECONVERGENT B2 ;  /* 0x0000000000027941 */ /* 0x000fea0003800200 */
.L_x_1966:
        /* <DEDUP_REMOVED lines=18> */
.L_x_1968:
        /* <DEDUP_REMOVED lines=20> */
.L_x_1969:
        /* <DEDUP_REMOVED lines=18> */
.L_x_1970:
[----:B------:R-:W-:-:S08]  /*47ad0*/  DADD R24, R30, -R24 ;  /* 0x000000001e187229 */ /* 0x000fd00000000818 */
[----:B------:R-:W-:-:S08]  /*47ae0*/  DADD R24, -R102, R24 ;  /* 0x0000000066187229 */ /* 0x000fd00000000118 */
[----:B------:R-:W-:-:S08]  /*47af0*/  DMUL R24, R24, 8 ;  /* 0x4020000018187828 */ /* 0x000fd00000000000 */
[----:B------:R-:W-:-:S11]  /*47b00*/  DFMA R96, R24, R84, R96 ;  /* 0x000000541860722b */ /* 0x000fd60000000060 */
.L_x_1833:
[----:B------:R-:W-:Y:S05]  /*47b10*/  BSYNC.RECONVERGENT B1 ;  /* 0x0000000000017941 */ /* 0x000fea0003800200 */
.L_x_1819:
        /* <DEDUP_REMOVED lines=36> */
.L_x_1973:
[----:B------:R-:W-:Y:S05]  /*47d60*/  BSYNC.RECONVERGENT B2 ;  /* 0x0000000000027941 */ /* 0x000fea0003800200 */
.L_x_1972:
[----:B------:R-:W-:Y:S05]  /*47d70*/  BSYNC.RECONVERGENT B1 ;  /* 0x0000000000017941 */ /* 0x000fea0003800200 */
.L_x_1971:
        /* <DEDUP_REMOVED lines=37> */
.L_x_1976:
[----:B------:R-:W-:Y:S05]  /*47fd0*/  BSYNC.RECONVERGENT B2 ;  /* 0x0000000000027941 */ /* 0x000fea0003800200 */
.L_x_1975:
[----:B------:R-:W-:Y:S05]  /*47fe0*/  BSYNC.RECONVERGENT B1 ;  /* 0x0000000000017941 */ /* 0x000fea0003800200 */
.L_x_1974:
[----:B------:R-:W5:Y:S01]  /*47ff0*/  LDG.E.64 R46, desc[UR6][R46.64] ;  /* 0x000000062e2e7981 */ /* 0x000f62000c1e1b00 */
        /* <DEDUP_REMOVED lines=70> */
.L_x_1980:
[----:B------:R-:W-:Y:S05]  /*48460*/  BSYNC.RECONVERGENT B0 ;  /* 0x0000000000007941 */ /* 0x000fea0003800200 */
.L_x_1979:
        /* <DEDUP_REMOVED lines=14> */
[----:B0----5:R-:W-:Y:S05]  /*48550*/  CALL.REL.NOINC `($__internal_4_$__cuda_sm20_div_rn_f64_full) ;  /* 0x00000440009c7944 */ /* 0x021fea0003c00000 */
.L_x_1982:
[----:B------:R-:W-:Y:S05]  /*48560*/  BSYNC.RECONVERGENT B2 ;  /* 0x0000000000027941 */ /* 0x000fea0003800200 */
.L_x_1981:
        /* <DEDUP_REMOVED lines=26> */
[----:B------:R-:W-:Y:S01]  /*48710*/  MOV R36, R0 ;  /* 0x0000000000247202 */ /* 0x000fe20000000f00 */
[----:B------:R-:W-:-:S07]  /*48720*/  IMAD.MOV.U32 R37, RZ, RZ, R23 ;  /* 0x000000ffff257224 */ /* 0x000fce00078e0017 */
.L_x_1984:
[----:B------:R-:W-:Y:S05]  /*48730*/  BSYNC.RECONVERGENT B2 ;  /* 0x0000000000027941 */ /* 0x000fea0003800200 */
.L_x_1983:
        /* <DEDUP_REMOVED lines=20> */
[----:B0----5:R-:W-:Y:S05]  /*48880*/  CALL.REL.NOINC `($__internal_4_$__cuda_sm20_div_rn_f64_full) ;  /* 0x0000043c00d07944 */ /* 0x021fea0003c00000 */
.L_x_1986:
[----:B------:R-:W-:Y:S05]  /*48890*/  BSYNC.RECONVERGENT B2 ;  /* 0x0000000000027941 */ /* 0x000fea0003800200 */
.L_x_1985:
        /* <DEDUP_REMOVED lines=21> */
[----:B0----5:R-:W-:Y:S05]  /*489f0*/  CALL.REL.NOINC `($__internal_4_$__cuda_sm20_div_rn_f64_full) ;  /* 0x0000043c00747944 */ /* 0x021fea0003c00000 */
[----:B------:R-:W-:Y:S02]  /*48a00*/  IMAD.MOV.U32 R24, RZ, RZ, R84 ;  /* 0x000000ffff187224 */ /* 0x000fe400078e0054 */
[----:B------:R-:W-:-:S07]  /*48a10*/  IMAD.MOV.U32 R25, RZ, RZ, R85 ;  /* 0x000000ffff197224 */ /* 0x000fce00078e0055 */
.L_x_1988:
[----:B------:R-:W-:Y:S05]  /*48a20*/  BSYNC.RECONVERGENT B2 ;  /* 0x0000000000027941 */ /* 0x000fea0003800200 */
.L_x_1987:
        /* <DEDUP_REMOVED lines=20> */
[----:B0----5:R-:W-:Y:S05]  /*48b70*/  CALL.REL.NOINC `($__internal_4_$__cuda_sm20_div_rn_f64_full) ;  /* 0x0000043c00147944 */ /* 0x021fea0003c00000 */
.L_x_1990:
[----:B------:R-:W-:Y:S05]  /*48b80*/  BSYNC.RECONVERGENT B2 ;  /* 0x0000000000027941 */ /* 0x000fea0003800200 */
.L_x_1989:
[----:B------:R-:W-:-:S08]  /*48b90*/  DADD R28, R28, R84 ;  /* 0x000000001c1c7229 */ /* 0x000fd00000000054 */
[----:B------:R-:W-:Y:S01]  /*48ba0*/  DMUL R36, R36, R28 ;  /* 0x0000001c24247228 */ /* 0x000fe20000000000 */
[----:B------:R-:W-:Y:S10]  /*48bb0*/  BRA `(.L_x_1991) ;  /* 0x0000007c009c7947 */ /* 0x000ff40003800000 */
.L_x_1978:
        /* <DEDUP_REMOVED lines=17> */
.L_x_1993:
        /* <DEDUP_REMOVED lines=92> */
[----:B0----5:R-:W-:Y:S05]  /*49290*/  CALL.REL.NOINC `($__internal_4_$__cuda_sm20_div_rn_f64_full) ;  /* 0x00000434004c7944 */ /* 0x021fea0003c00000 */
.L_x_1995:
[----:B------:R-:W-:Y:S05]  /*492a0*/  BSYNC.RECONVERGENT B2 ;  /* 0x0000000000027941 */ /* 0x000fea0003800200 */
.L_x_1994:
        /* <DEDUP_REMOVED lines=21> */
[----:B------:R-:W-:Y:S01]  /*49400*/  IMAD.MOV.U32 R24, RZ, RZ, R84 ;  /* 0x000000ffff187224 */ /* 0x000fe200078e0054 */
[----:B------:R-:W-:-:S07]  /*49410*/  MOV R25, R85 ;  /* 0x0000005500197202 */ /* 0x000fce0000000f00 */
.L_x_1997:
[----:B------:R-:W-:Y:S05]  /*49420*/  BSYNC.RECONVERGENT B2 ;  /* 0x0000000000027941 */ /* 0x000fea0003800200 */
.L_x_1996:
[----:B------:R-:W1:Y:S01]  /*49430*/  MUFU.RCP64H R35, 6 ;  /* 0x4018000000237908 */ /* 0x000e620000001800 */
        /* <DEDUP_REMOVED lines=12> */
[----:B------:R-:W-:Y:S02]  /*49500*/  DMUL R26, R38, R38 ;  /* 0x00000026261a7228 */ /* 0x000fe40000000000 */
[----:B-1----:R-:W-:-:S06]  /*49510*/  DFMA R32, R34, -R36, 1 ;  /* 0x3ff000002220742b */ /* 0x002fcc0000000824 */
[----:B------:R-:W-:Y:S02]  /*49520*/  DMUL R44, R38, R26 ;  /* 0x0000001a262c7228 */ /* 0x000fe40000000000 */
[----:B------:R-:W-:Y:S02]  /*49530*/  DFMA R40, R32, R32, R32 ;  /* 0x000000202028722b */ /* 0x000fe40000000020 */
[----:B------:R-:W-:-:S04]  /*49540*/  DADD R32, -R30, 2 ;  /* 0x400000001e207429 */ /* 0x000fc80000000100 */
[----:B------:R-:W-:Y:S02]  /*49550*/  DMUL R76, R44, -5 ;  /* 0xc01400002c4c7828 */ /* 0x000fe40000000000 */
[----:B------:R-:W-:Y:S01]  /*49560*/  DFMA R40, R34, R40, R34 ;  /* 0x000000282228722b */ /* 0x000fe20000000022 */
[----:B------:R-:W1:Y:S01]  /*49570*/  MUFU.RCP64H R35, R33 ;  /* 0x0000002100237308 */ /* 0x000e620000001800 */
[----:B------:R-:W-:-:S06]  /*49580*/  IMAD.MOV.U32 R34, RZ, RZ, RZ ;  /* 0x000000ffff227224 */ /* 0x000fcc00078e00ff */
[----:B------:R-:W-:Y:S01]  /*49590*/  DFMA R36, R40, -R36, 1 ;  /* 0x3ff000002824742b */ /* 0x000fe20000000824 */
[----:B------:R-:W-:-:S07]  /*495a0*/  FSETP.GEU.AND P1, PT, |R77|, 6.5827683646048100446e-37, PT ;  /* 0x036000004d00780b */ /* 0x000fce0003f2e200 */
[----:B------:R-:W-:Y:S02]  /*495b0*/  DFMA R40, R40, R36, R40 ;  /* 0x000000242828722b */ /* 0x000fe40000000028 */
[----:B-1----:R-:W-:-:S06]  /*495c0*/  DFMA R30, -R32, R34, 1 ;  /* 0x3ff00000201e742b */ /* 0x002fcc0000000122 */
        /* <DEDUP_REMOVED lines=15> */
[----:B0----5:R-:W-:Y:S05]  /*496c0*/  CALL.REL.NOINC `($__internal_4_$__cuda_sm20_div_rn_f64_full) ;  /* 0x0000043000407944 */ /* 0x021fea0003c00000 */
.L_x_1999:
[----:B------:R-:W-:Y:S05]  /*496d0*/  BSYNC.RECONVERGENT B2 ;  /* 0x0000000000027941 */ /* 0x000fea0003800200 */
.L_x_1998:
        /* <DEDUP_REMOVED lines=9> */
.L_x_2098:
        /* <DEDUP_REMOVED lines=13> */
.L_x_2036:
        /* <DEDUP_REMOVED lines=12> */
.L_x_2018:
        /* <DEDUP_REMOVED lines=25> */
.L_x_2003:
[----:B------:R-:W-:Y:S05]  /*49a90*/  BSYNC.RECONVERGENT B2 ;  /* 0x0000000000027941 */ /* 0x000fea0003800200 */
.L_x_2002:
        /* <DEDUP_REMOVED lines=24> */
.L_x_2005:
[----:B------:R-:W-:Y:S05]  /*49c20*/  BSYNC.RECONVERGENT B2 ;  /* 0x0000000000027941 */ /* 0x000fea0003800200 */
.L_x_2004:
        /* <DEDUP_REMOVED lines=28> */
.L_x_2007:
[----:B------:R-:W-:Y:S05]  /*49df0*/  BSYNC.RECONVERGENT B2 ;  /* 0x0000000000027941 */ /* 0x000fea0003800200 */
.L_x_2006:
        /* <DEDUP_REMOVED lines=24> */
.L_x_2009:
[----:B------:R-:W-:Y:S05]  /*49f80*/  BSYNC.RECONVERGENT B2 ;  /* 0x0000000000027941 */ /* 0x000fea0003800200 */
.L_x_2008:
        /* <DEDUP_REMOVED lines=28> */
.L_x_2011:
[----:B------:R-:W-:Y:S05]  /*4a150*/  BSYNC.RECONVERGENT B2 ;  /* 0x0000000000027941 */ /* 0x000fea0003800200 */
.L_x_2010:
        /* <DEDUP_REMOVED lines=24> */
.L_x_2013:
[----:B------:R-:W-:Y:S05]  /*4a2e0*/  BSYNC.RECONVERGENT B2 ;  /* 0x0000000000027941 */ /* 0x000fea0003800200 */
.L_x_2012:
        /* <DEDUP_REMOVED lines=28> */
.L_x_2015:
[----:B------:R-:W-:Y:S05]  /*4a4b0*/  BSYNC.RECONVERGENT B2 ;  /* 0x0000000000027941 */ /* 0x000fea0003800200 */
.L_x_2014:
        /* <DEDUP_REMOVED lines=24> */
.L_x_2017:
[----:B------:R-:W-:Y:S05]  /*4a640*/  BSYNC.RECONVERGENT B2 ;  /* 0x0000000000027941 */ /* 0x000fea0003800200 */
.L_x_2016:
[----:B------:R-:W-:Y:S01]  /*4a650*/  ISETP.NE.AND P1, PT, R27, R30, PT ;  /* 0x0000001e1b00720c */ /* 0x000fe20003f25270 */
[----:B------:R-:W-:Y:S01]  /*4a660*/  VIADD R33, R33, 0x4 ;  /* 0x0000000421217836 */ /* 0x000fe20000000000 */
[----:B------:R-:W-:Y:S02]  /*4a670*/  FSEL R102, R102, R84, P0 ;  /* 0x0000005466667208 */ /* 0x000fe40000000000 */
[----:B------:R-:W-:-:S09]  /*4a680*/  FSEL R103, R103, R85, P0 ;  /* 0x0000005567677208 */ /* 0x000fd20000000000 */
[----:B------:R-:W-:Y:S05]  /*4a690*/  @P1 BRA `(.L_x_2018) ;  /* 0xfffffff000981947 */ /* 0x000fea000383ffff */
.L_x_2001:
        /* <DEDUP_REMOVED lines=26> */
.L_x_2020:
[----:B------:R-:W-:Y:S05]  /*4a840*/  BSYNC.RECONVERGENT B2 ;  /* 0x0000000000027941 */ /* 0x000fea0003800200 */
.L_x_2019:
        /* <DEDUP_REMOVED lines=24> */
.L_x_2022:
[----:B------:R-:W-:Y:S05]  /*4a9d0*/  BSYNC.RECONVERGENT B2 ;  /* 0x0000000000027941 */ /* 0x000fea0003800200 */
.L_x_2021:
        /* <DEDUP_REMOVED lines=29> */
.L_x_2025:
[----:B------:R-:W-:Y:S05]  /*4abb0*/  BSYNC.RECONVERGENT B2 ;  /* 0x0000000000027941 */ /* 0x000fea0003800200 */
.L_x_2024:
        /* <DEDUP_REMOVED lines=24> */
.L_x_2027:
[----:B------:R-:W-:Y:S05]  /*4ad40*/  BSYNC.RECONVERGENT B2 ;  /* 0x0000000000027941 */ /* 0x000fea0003800200 */
.L_x_2026:
        /* <DEDUP_REMOVED lines=28> */
.L_x_2029:
[----:B------:R-:W-:Y:S05]  /*4af10*/  BSYNC.RECONVERGENT B2 ;  /* 0x0000000000027941 */ /* 0x000fea0003800200 */
.L_x_2028:
        /* <DEDUP_REMOVED lines=24> */
.L_x_2031:
[----:B------:R-:W-:Y:S05]  /*4b0a0*/  BSYNC.RECONVERGENT B2 ;  /* 0x0000000000027941 */ /* 0x000fea0003800200 */
.L_x_2030:
[----:B------:R-:W-:Y:S02]  /*4b0b0*/  FSEL R102, R102, R84, P0 ;  /* 0x0000005466667208 */ /* 0x000fe40000000000 */
[----:B------:R-:W-:-:S07]  /*4b0c0*/  FSEL R103, R103, R85, P0 ;  /* 0x0000005567677208 */ /* 0x000fce0000000000 */
.L_x_2023:
        /* <DEDUP_REMOVED lines=64> */
.L_x_2032:
        /* <DEDUP_REMOVED lines=17> */
.L_x_2034:
[----:B------:R-:W-:Y:S05]  /*4b5e0*/  BSYNC.RECONVERGENT B2 ;  /* 0x0000000000027941 */ /* 0x000fea0003800200 */
.L_x_2033:
[----:B------:R-:W-:Y:S01]  /*4b5f0*/  VIADD R32, R32, 0x1 ;  /* 0x0000000120207836 */ /* 0x000fe20000000000 */
[----:B------:R-:W-:-:S04]  /*4b600*/  DADD R100, R84, R100 ;  /* 0x0000000054647229 */ /* 0x000fc80000000064 */
[----:B------:R-:W-:-:S13]  /*4b610*/  ISETP.NE.AND P0, PT, R32, R26, PT ;  /* 0x0000001a2000720c */ /* 0x000fda0003f05270 */
[----:B------:R-:W-:Y:S05]  /*4b620*/  @!P0 BRA `(.L_x_2035) ;  /* 0x0000003000808947 */ /* 0x000fea0003800000 */
[----:B------:R-:W-:Y:S05]  /*4b630*/  BRA `(.L_x_2036) ;  /* 0xffffffe000807947 */ /* 0x000fea000383ffff */
.L_x_2000:
[----:B------:R-:W-:Y:S01]  /*4b640*/  LOP3.LUT R26, R35, 0x7ffffffc, RZ, 0xc0, !PT ;  /* 0x7ffffffc231a7812 */ /* 0x000fe200078ec0ff */
[----:B------:R-:W-:Y:S01]  /*4b650*/  IMAD.MOV.U32 R32, RZ, RZ, RZ ;  /* 0x000000ffff207224 */ /* 0x000fe200078e00ff */
[----:B------:R-:W-:Y:S02]  /*4b660*/  VIMNMX.U32 R29, PT, PT, R30, 0x1, !PT ;  /* 0x000000011e1d7848 */ /* 0x000fe40007fe0000 */
[----:B------:R-:W-:-:S07]  /*4b670*/  CS2R R96, SRZ ;  /* 0x0000000000607805 */ /* 0x000fce000001ff00 */
.L_x_2068:
[----:B------:R-:W-:Y:S01]  /*4b680*/  IMAD R100, R32, -0x2, R35 ;  /* 0xfffffffe20647824 */ /* 0x000fe200078e0223 */
[----:B------:R-:W-:Y:S01]  /*4b690*/  ISETP.GE.U32.AND P1, PT, R34, 0x3, PT ;  /* 0x000000032200780c */ /* 0x000fe20003f26070 */
[----:B------:R-:W-:Y:S01]  /*4b6a0*/  IMAD.MOV.U32 R33, RZ, RZ, 0x1 ;  /* 0x00000001ff217424 */ /* 0x000fe200078e00ff */
[----:B------:R-:W-:Y:S01]  /*4b6b0*/  IADD3 R28, PT, PT, -R32, R35, RZ ;  /* 0x00000023201c7210 */ /* 0x000fe20007ffe1ff */
        /* <DEDUP_REMOVED lines=8> */
.L_x_2054:
        /* <DEDUP_REMOVED lines=25> */
.L_x_2039:
[----:B------:R-:W-:Y:S05]  /*4b8d0*/  BSYNC.RECONVERGENT B2 ;  /* 0x0000000000027941 */ /* 0x000fea0003800200 */
.L_x_2038:
        /* <DEDUP_REMOVED lines=24> */
.L_x_2041:
[----:B------:R-:W-:Y:S05]  /*4ba60*/  BSYNC.RECONVERGENT B2 ;  /* 0x0000000000027941 */ /* 0x000fea0003800200 */
.L_x_2040:
        /* <DEDUP_REMOVED lines=28> */
.L_x_2043:
[----:B------:R-:W-:Y:S05]  /*4bc30*/  BSYNC.RECONVERGENT B2 ;  /* 0x0000000000027941 */ /* 0x000fea0003800200 */
.L_x_2042:
        /* <DEDUP_REMOVED lines=24> */
.L_x_2045:
[----:B------:R-:W-:Y:S05]  /*4bdc0*/  BSYNC.RECONVERGENT B2 ;  /* 0x0000000000027941 */ /* 0x000fea0003800200 */
.L_x_2044:
        /* <DEDUP_REMOVED lines=28> */
.L_x_2047:
[----:B------:R-:W-:Y:S05]  /*4bf90*/  BSYNC.RECONVERGENT B2 ;  /* 0x0000000000027941 */ /* 0x000fea0003800200 */
.L_x_2046:
        /* <DEDUP_REMOVED lines=24> */
.L_x_2049:
[----:B------:R-:W-:Y:S05]  /*4c120*/  BSYNC.RECONVERGENT B2 ;  /* 0x0000000000027941 */ /* 0x000fea0003800200 */
.L_x_2048:
        /* <DEDUP_REMOVED lines=28> */
.L_x_2051:
[----:B------:R-:W-:Y:S05]  /*4c2f0*/  BSYNC.RECONVERGENT B2 ;  /* 0x0000000000027941 */ /* 0x000fea0003800200 */
.L_x_2050:
        /* <DEDUP_REMOVED lines=24> */
.L_x_2053:
[----:B------:R-:W-:Y:S05]  /*4c480*/  BSYNC.RECONVERGENT B2 ;  /* 0x0000000000027941 */ /* 0x000fea0003800200 */
.L_x_2052:
[----:B------:R-:W-:Y:S02]  /*4c490*/  ISETP.NE.AND P2, PT, R27, R26, PT ;  /* 0x0000001a1b00720c */ /* 0x000fe40003f45270 */
[----:B------:R-:W-:Y:S02]  /*4c4a0*/  FSEL R102, R102, R84, P0 ;  /* 0x0000005466667208 */ /* 0x000fe40000000000 */
[----:B------:R-:W-:Y:S02]  /*4c4b0*/  FSEL R103, R103, R85, P0 ;  /* 0x0000005567677208 */ /* 0x000fe40000000000 */
[----:B------:R-:W-:-:S07]  /*4c4c0*/  IADD3 R33, PT, PT, R33, 0x4, RZ ;  /* 0x0000000421217810 */ /* 0x000fce0007ffe0ff */
[----:B------:R-:W-:Y:S05]  /*4c4d0*/  @P2 BRA `(.L_x_2054) ;  /* 0xfffffff000982947 */ /* 0x000fea000383ffff */
.L_x_2037:
        /* <DEDUP_REMOVED lines=27> */
.L_x_2057:
[----:B------:R-:W-:Y:S05]  /*4c690*/  BSYNC.RECONVERGENT B2 ;  /* 0x0000000000027941 */ /* 0x000fea0003800200 */
.L_x_2056:
        /* <DEDUP_REMOVED lines=24> */
.L_x_2059:
[----:B------:R-:W-:Y:S05]  /*4c820*/  BSYNC.RECONVERGENT B2 ;  /* 0x0000000000027941 */ /* 0x000fea0003800200 */
.L_x_2058:
        /* <DEDUP_REMOVED lines=28> */
.L_x_2061:
[----:B------:R-:W-:Y:S05]  /*4c9f0*/  BSYNC.RECONVERGENT B2 ;  /* 0x0000000000027941 */ /* 0x000fea0003800200 */
.L_x_2060:
        /* <DEDUP_REMOVED lines=24> */
.L_x_2063:
[----:B------:R-:W-:Y:S05]  /*4cb80*/  BSYNC.RECONVERGENT B2 ;  /* 0x0000000000027941 */ /* 0x000fea0003800200 */
.L_x_2062:
[----:B------:R-:W-:Y:S02]  /*4cb90*/  FSEL R102, R84, R102, !P0 ;  /* 0x0000006654667208 */ /* 0x000fe40004000000 */
[----:B------:R-:W-:-:S07]  /*4cba0*/  FSEL R103, R85, R103, !P0 ;  /* 0x0000006755677208 */ /* 0x000fce0004000000 */
.L_x_2055:
        /* <DEDUP_REMOVED lines=56> */
[----:B-1----:R-:W-:Y:S02]  /*4cf30*/  DFMA R78, -R100, R84, 1 ;  /* 0x3ff00000644e742b */ /* 0x002fe40000000154 */
[----:B------:R-:W-:Y:S02]  /*4cf40*/  DFMA R90, R82, R80, UR4 ;  /* 0x00000004525a7e2b */ /* 0x000fe40008000050 */
[----:B------:R-:W-:Y:S02]  /*4cf50*/  DADD R80, -RZ, -R98 ;  /* 0x00000000ff507229 */ /* 0x000fe40000000962 */
[----:B------:R-:W-:Y:S02]  /*4cf60*/  DFMA R88, R86, R88, 1 ;  /* 0x3ff000005658742b */ /* 0x000fe40000000058 */
[----:B------:R-:W-:-:S02]  /*4cf70*/  DFMA R78, R78, R78, R78 ;  /* 0x0000004e4e4e722b */ /* 0x000fc4000000004e */
[----:B------:R-:W-:-:S04]  /*4cf80*/  DFMA R90, R82, R90, 1 ;  /* 0x3ff00000525a742b */ /* 0x000fc8000000005a */
[----:B------:R-:W-:Y:S01]  /*4cf90*/  DFMA R88, R86, R88, 1 ;  /* 0x3ff000005658742b */ /* 0x000fe20000000058 */
[----:B------:R-:W-:Y:S01]  /*4cfa0*/  MOV R28, R81 ;  /* 0x00000051001c7202 */ /* 0x000fe20000000f00 */
[----:B------:R-:W-:Y:S02]  /*4cfb0*/  DFMA R78, R84, R78, R84 ;  /* 0x0000004e544e722b */ /* 0x000fe40000000054 */
[----:B------:R-:W-:Y:S01]  /*4cfc0*/  DFMA R90, R82, R90, 1 ;  /* 0x3ff00000525a742b */ /* 0x000fe2000000005a */
[----:B------:R-:W-:-:S05]  /*4cfd0*/  FSETP.GEU.AND P3, PT, |R28|, 4.1917929649353027344, PT ;  /* 0x4086232b1c00780b */ /* 0x000fca0003f6e200 */
[----:B------:R-:W-:Y:S01]  /*4cfe0*/  DFMA R80, -R100, R78, 1 ;  /* 0x3ff000006450742b */ /* 0x000fe2000000014e */
        /* <DEDUP_REMOVED lines=17> */
.L_x_2064:
        /* <DEDUP_REMOVED lines=16> */
.L_x_2065:
        /* <DEDUP_REMOVED lines=15> */
.L_x_2067:
[----:B------:R-:W-:Y:S05]  /*4d2f0*/  BSYNC.RECONVERGENT B2 ;  /* 0x0000000000027941 */ /* 0x000fea0003800200 */
.L_x_2066:
        /* <DEDUP_REMOVED lines=12> */
.L_x_2086:
        /* <DEDUP_REMOVED lines=25> */
.L_x_2071:
[----:B------:R-:W-:Y:S05]  /*4d550*/  BSYNC.RECONVERGENT B2 ;  /* 0x0000000000027941 */ /* 0x000fea0003800200 */
.L_x_2070:
        /* <DEDUP_REMOVED lines=24> */
.L_x_2073:
[----:B------:R-:W-:Y:S05]  /*4d6e0*/  BSYNC.RECONVERGENT B2 ;  /* 0x0000000000027941 */ /* 0x000fea0003800200 */
.L_x_2072:
        /* <DEDUP_REMOVED lines=28> */
.L_x_2075:
[----:B------:R-:W-:Y:S05]  /*4d8b0*/  BSYNC.RECONVERGENT B2 ;  /* 0x0000000000027941 */ /* 0x000fea0003800200 */
.L_x_2074:
        /* <DEDUP_REMOVED lines=24> */
.L_x_2077:
[----:B------:R-:W-:Y:S05]  /*4da40*/  BSYNC.RECONVERGENT B2 ;  /* 0x0000000000027941 */ /* 0x000fea0003800200 */
.L_x_2076:
[----:B------:R-:W-:Y:S01]  /*4da50*/  VIADD R27, R29, 0x2 ;  /* 0x000000021d1b7836 */ /* 0x000fe20000000000 */
[----:B------:R-:W-:Y:S01]  /*4da60*/  MOV R24, 0x1 ;  /* 0x0000000100187802 */ /* 0x000fe20000000f00 */
[----:B------:R-:W-:Y:S01]  /*4da70*/  BSSY.RECONVERGENT B2, `(.L_x_2078) ;  /* 0x000001a000027945 */ /* 0x000fe20003800200 */
[----:B------:R-:W-:Y:S01]  /*4da80*/  FSEL R32, R84, R32, !P0 ;  /* 0x0000002054207208 */ /* 0x000fe20004000000 */
[----:B------:R-:W1:Y:S01]  /*4da90*/  I2F.F64.U32 R98, R27 ;  /* 0x0000001b00627312 */ /* 0x000e620000201800 */
[----:B------:R-:W-:Y:S02]  /*4daa0*/  FSEL R33, R85, R33, !P0 ;  /* 0x0000002155217208 */ /* 0x000fe40004000000 */
        /* <DEDUP_REMOVED lines=22> */
.L_x_2079:
[----:B------:R-:W-:Y:S05]  /*4dc10*/  BSYNC.RECONVERGENT B2 ;  /* 0x0000000000027941 */ /* 0x000fea0003800200 */
.L_x_2078:
        /* <DEDUP_REMOVED lines=24> */
.L_x_2081:
[----:B------:R-:W-:Y:S05]  /*4dda0*/  BSYNC.RECONVERGENT B2 ;  /* 0x0000000000027941 */ /* 0x000fea0003800200 */
.L_x_2080:
        /* <DEDUP_REMOVED lines=28> */
.L_x_2083:
[----:B------:R-:W-:Y:S05]  /*4df70*/  BSYNC.RECONVERGENT B2 ;  /* 0x0000000000027941 */ /* 0x000fea0003800200 */
.L_x_2082:
        /* <DEDUP_REMOVED lines=24> */
.L_x_2085:
[----:B------:R-:W-:Y:S05]  /*4e100*/  BSYNC.RECONVERGENT B2 ;  /* 0x0000000000027941 */ /* 0x000fea0003800200 */
.L_x_2084:
[----:B------:R-:W-:Y:S01]  /*4e110*/  ISETP.NE.AND P1, PT, R27, R26, PT ;  /* 0x0000001a1b00720c */ /* 0x000fe20003f25270 */
[----:B------:R-:W-:Y:S01]  /*4e120*/  VIADD R29, R29, 0x4 ;  /* 0x000000041d1d7836 */ /* 0x000fe20000000000 */
[----:B------:R-:W-:Y:S02]  /*4e130*/  FSEL R100, R32, R84, P0 ;  /* 0x0000005420647208 */ /* 0x000fe40000000000 */
[----:B------:R-:W-:-:S09]  /*4e140*/  FSEL R101, R33, R85, P0 ;  /* 0x0000005521657208 */ /* 0x000fd20000000000 */
[----:B------:R-:W-:Y:S05]  /*4e150*/  @P1 BRA `(.L_x_2086) ;  /* 0xfffffff000981947 */ /* 0x000fea000383ffff */
.L_x_2069:
        /* <DEDUP_REMOVED lines=26> */
.L_x_2089:
[----:B------:R-:W-:Y:S05]  /*4e300*/  BSYNC.RECONVERGENT B2 ;  /* 0x0000000000027941 */ /* 0x000fea0003800200 */
.L_x_2088:
        /* <DEDUP_REMOVED lines=24> */
.L_x_2091:
[----:B------:R-:W-:Y:S05]  /*4e490*/  BSYNC.RECONVERGENT B2 ;  /* 0x0000000000027941 */ /* 0x000fea0003800200 */
.L_x_2090:
        /* <DEDUP_REMOVED lines=28> */
.L_x_2093:
[----:B------:R-:W-:Y:S05]  /*4e660*/  BSYNC.RECONVERGENT B2 ;  /* 0x0000000000027941 */ /* 0x000fea0003800200 */
.L_x_2092:
        /* <DEDUP_REMOVED lines=24> */
.L_x_2095:
[----:B------:R-:W-:Y:S05]  /*4e7f0*/  BSYNC.RECONVERGENT B2 ;  /* 0x0000000000027941 */ /* 0x000fea0003800200 */
.L_x_2094:
[----:B------:R-:W-:Y:S02]  /*4e800*/  FSEL R100, R84, R26, !P0 ;  /* 0x0000001a54647208 */ /* 0x000fe40004000000 */
[----:B------:R-:W-:-:S07]  /*4e810*/  FSEL R101, R85, R27, !P0 ;  /* 0x0000001b55657208 */ /* 0x000fce0004000000 */
.L_x_2087:
[----:B------:R-:W-:-:S11]  /*4e820*/  DFMA R100, R100, 5, R96 ;  /* 0x401400006464782b */ /* 0x000fd60000000060 */
.L_x_2035:
        /* <DEDUP_REMOVED lines=21> */
.L_x_2097:
[----:B------:R-:W-:Y:S05]  /*4e980*/  BSYNC.RECONVERGENT B2 ;  /* 0x0000000000027941 */ /* 0x000fea0003800200 */
.L_x_2096:
        /* <DEDUP_REMOVED lines=9> */
.L_x_1992:
        /* <DEDUP_REMOVED lines=8> */
[C---:B------:R-:W-:Y:S02]  /*4eaa0*/  DADD R24, -R38.reuse, UR4 ;  /* 0x0000000426187e29 */ /* 0x040fe40008000100 */
[----:B------:R-:W-:Y:S01]  /*4eab0*/  DMUL R26, R38, UR4 ;  /* 0x00000004261a7c28 */ /* 0x000fe20008000000 */
[----:B------:R-:W-:Y:S01]  /*4eac0*/  UMOV UR4, 0xc97ca310 ;  /* 0xc97ca31000047882 */ /* 0x000fe20000000000 */
[----:B------:R-:W-:Y:S01]  /*4ead0*/  UMOV UR5, 0x3fcacc13 ;  /* 0x3fcacc1300057882 */ /* 0x000fe20000000000 */
[----:B------:R-:W-:-:S02]  /*4eae0*/  @!P0 DMUL R30, R40, 1.80143985094819840000e+16 ;  /* 0x43500000281e8828 */ /* 0x000fc40000000000 */
[C---:B------:R-:W-:Y:S02]  /*4eaf0*/  DMUL R28, R38.reuse, -UR4 ;  /* 0x80000004261c7c28 */ /* 0x040fe40008000000 */
[C---:B------:R-:W-:Y:S02]  /*4eb00*/  DMUL R76, R38.reuse, R76 ;  /* 0x0000004c264c7228 */ /* 0x040fe40000000000 */
[----:B------:R-:W-:-:S04]  /*4eb10*/  DFMA R24, R38, R26, R24 ;  /* 0x0000001a2618722b */ /* 0x000fc80000000018 */
[----:B------:R-:W-:Y:S01]  /*4eb20*/  @!P0 IMAD.MOV.U32 R0, RZ, RZ, R31 ;  /* 0x000000ffff008224 */ /* 0x000fe200078e001f */
[----:B------:R-:W-:-:S03]  /*4eb30*/  DMUL R28, R38, R28 ;  /* 0x0000001c261c7228 */ /* 0x000fc60000000000 */
[----:B------:R-:W-:-:S05]  /*4eb40*/  VIADD R23, R0, 0xffffffff ;  /* 0xffffffff00177836 */ /* 0x000fca0000000000 */
[----:B------:R-:W-:Y:S01]  /*4eb50*/  ISETP.GT.U32.AND P1, PT, R23, 0x7feffffe, PT ;  /* 0x7feffffe1700780c */ /* 0x000fe20003f24070 */
[----:B------:R-:W-:Y:S01]  /*4eb60*/  DFMA R36, R38, R28, R24 ;  /* 0x0000001c2624722b */ /* 0x000fe20000000018 */
[----:B------:R-:W-:Y:S01]  /*4eb70*/  MOV R23, 0xfffffc01 ;  /* 0xfffffc0100177802 */ /* 0x000fe20000000f00 */
[----:B------:R-:W-:Y:S02]  /*4eb80*/  IMAD.MOV.U32 R24, RZ, RZ, R40 ;  /* 0x000000ffff187224 */ /* 0x000fe400078e0028 */
[----:B------:R-:W-:Y:S02]  /*4eb90*/  @!P0 IMAD.MOV.U32 R23, RZ, RZ, -0x435 ;  /* 0xfffffbcbff178424 */ /* 0x000fe400078e00ff */
[----:B------:R-:W-:-:S06]  /*4eba0*/  @!P0 IMAD.MOV.U32 R24, RZ, RZ, R30 ;  /* 0x000000ffff188224 */ /* 0x000fcc00078e001e */
[----:B------:R-:W-:Y:S05]  /*4ebb0*/  @P1 BRA `(.L_x_2100) ;  /* 0x0000000400001947 */ /* 0x000fea0003800000 */
[C---:B------:R-:W-:Y:S01]  /*4ebc0*/  LOP3.LUT R25, R0.reuse, 0xfffff, RZ, 0xc0, !PT ;  /* 0x000fffff00197812 */ /* 0x040fe200078ec0ff */
        /* <DEDUP_REMOVED lines=63> */
.L_x_2100:
[----:B------:R-:W-:Y:S01]  /*4efc0*/  IMAD.MOV.U32 R24, RZ, RZ, 0x0 ;  /* 0x00000000ff187424 */ /* 0x000fe200078e00ff */
[----:B------:R-:W-:Y:S02]  /*4efd0*/  MOV R25, 0x7ff00000 ;  /* 0x7ff0000000197802 */ /* 0x000fe40000000f00 */
[----:B------:R-:W-:-:S04]  /*4efe0*/  LOP3.LUT P0, RZ, R31, 0x7fffffff, RZ, 0xc0, !PT ;  /* 0x7fffffff1fff7812 */ /* 0x000fc8000780c0ff */
[----:B------:R-:W-:-:S10]  /*4eff0*/  DFMA R24, R30, R24, +INF ;  /* 0x7ff000001e18742b */ /* 0x000fd40000000018 */
[----:B------:R-:W-:Y:S02]  /*4f000*/  FSEL R38, R24, RZ, P0 ;  /* 0x000000ff18267208 */ /* 0x000fe40000000000 */
[----:B------:R-:W-:-:S07]  /*4f010*/  FSEL R39, R25, -QNAN , P0 ;  /* 0xfff0000019277808 */ /* 0x000fce0000000000 */
.L_x_2101:
[----:B------:R-:W-:Y:S05]  /*4f020*/  BSYNC.RECONVERGENT B0 ;  /* 0x0000000000007941 */ /* 0x000fea0003800200 */
.L_x_2099:
        /* <DEDUP_REMOVED lines=22> */
[----:B0----5:R-:W-:Y:S05]  /*4f190*/  CALL.REL.NOINC `($__internal_4_$__cuda_sm20_div_rn_f64_full) ;  /* 0x000003d4008c7944 */ /* 0x021fea0003c00000 */
.L_x_2103:
[----:B------:R-:W-:Y:S05]  /*4f1a0*/  BSYNC.RECONVERGENT B2 ;  /* 0x0000000000027941 */ /* 0x000fea0003800200 */
.L_x_2102:
        /* <DEDUP_REMOVED lines=13> */
.L_x_2120:
[----:B------:R-:W1:Y:S08]  /*4f280*/  I2F.F64.U32 R78, R31 ;  /* 0x0000001f004e7312 */ /* 0x000e700000201800 */
[----:B-1----:R-:W1:Y:S01]  /*4f290*/  MUFU.RCP64H R25, R79 ;  /* 0x0000004f00197308 */ /* 0x002e620000001800 */
[----:B------:R-:W-:-:S04]  /*4f2a0*/  IADD3 R24, PT, PT, R79, 0x300402, RZ ;  /* 0x003004024f187810 */ /* 0x000fc80007ffe0ff */
[----:B------:R-:W-:Y:S02]  /*4f2b0*/  FSETP.GEU.AND P0, PT, |R24|, 5.8789094863358348022e-39, PT ;  /* 0x004004021800780b */ /* 0x000fe40003f0e200 */
[----:B-1----:R-:W-:-:S08]  /*4f2c0*/  DFMA R26, -R78, R24, 1 ;  /* 0x3ff000004e1a742b */ /* 0x002fd00000000118 */
[----:B------:R-:W-:-:S08]  /*4f2d0*/  DFMA R26, R26, R26, R26 ;  /* 0x0000001a1a1a722b */ /* 0x000fd0000000001a */
[----:B------:R-:W-:Y:S01]  /*4f2e0*/  DFMA R28, R24, R26, R24 ;  /* 0x0000001a181c722b */ /* 0x000fe20000000018 */
[----:B------:R-:W-:-:S05]  /*4f2f0*/  IMAD.SHL.U32 R26, R31, 0x2, RZ ;  /* 0x000000021f1a7824 */ /* 0x000fca00078e00ff */
[----:B------:R-:W-:Y:S02]  /*4f300*/  IADD3 R30, PT, PT, R26, 0x1, RZ ;  /* 0x000000011a1e7810 */ /* 0x000fe40007ffe0ff */
        /* <DEDUP_REMOVED lines=8> */
[----:B------:R-:W-:Y:S02]  /*4f390*/  IMAD.MOV.U32 R23, RZ, RZ, R79 ;  /* 0x000000ffff177224 */ /* 0x000fe400078e004f */
[----:B------:R-:W-:-:S07]  /*4f3a0*/  VIADD R24, R24, 0xfff00000 ;  /* 0xfff0000018187836 */ /* 0x000fce0000000000 */
[----:B0----5:R-:W-:Y:S05]  /*4f3b0*/  CALL.REL.NOINC `($__internal_3_$__cuda_sm20_dblrcp_rn_slowpath_v3) ;  /* 0x000003d0005c7944 */ /* 0x021fea0003c00000 */
[----:B------:R-:W-:-:S07]  /*4f3c0*/  MOV R25, R23 ;  /* 0x0000001700197202 */ /* 0x000fce0000000f00 */
.L_x_2105:
        /* <DEDUP_REMOVED lines=21> */
.L_x_2107:
[----:B------:R-:W-:Y:S05]  /*4f520*/  BSYNC.RECONVERGENT B2 ;  /* 0x0000000000027941 */ /* 0x000fea0003800200 */
.L_x_2106:
        /* <DEDUP_REMOVED lines=26> */
.L_x_2109:
[----:B------:R-:W-:Y:S05]  /*4f6d0*/  BSYNC.RECONVERGENT B2 ;  /* 0x0000000000027941 */ /* 0x000fea0003800200 */
.L_x_2108:
        /* <DEDUP_REMOVED lines=18> */
.L_x_2110:
[----:B------:R-:W1:Y:S01]  /*4f800*/  I2F.F64.U32 R76, R28 ;  /* 0x0000001c004c7312 */ /* 0x000e620000201800 */
[----:B------:R-:W-:Y:S01]  /*4f810*/  UMOV UR4, 0xfc6fb611 ;  /* 0xfc6fb61100047882 */ /* 0x000fe20000000000 */
[----:B------:R-:W-:Y:S02]  /*4f820*/  UMOV UR5, 0x3fe2788c ;  /* 0x3fe2788c00057882 */ /* 0x000fe40000000000 */
[----:B------:R-:W-:-:S04]  /*4f830*/  DADD R80, -R24, UR4 ;  /* 0x0000000418507e29 */ /* 0x000fc80008000100 */
        /* <DEDUP_REMOVED lines=15> */
[----:B------:R-:W-:-:S07]  /*4f930*/  MOV R25, R23 ;  /* 0x0000001700197202 */ /* 0x000fce0000000f00 */
.L_x_2111:
        /* <DEDUP_REMOVED lines=17> */
[----:B------:R-:W-:Y:S02]  /*4fa50*/  IMAD.MOV.U32 R36, RZ, RZ, R24 ;  /* 0x000000ffff247224 */ /* 0x000fe400078e0018 */
[----:B------:R-:W-:-:S07]  /*4fa60*/  IMAD.MOV.U32 R37, RZ, RZ, R23 ;  /* 0x000000ffff257224 */ /* 0x000fce00078e0017 */
.L_x_2112:
        /* <DEDUP_REMOVED lines=24> */
.L_x_2113:
        /* <DEDUP_REMOVED lines=21> */
.L_x_2115:
[----:B------:R-:W-:Y:S05]  /*4fd40*/  BSYNC.RECONVERGENT B2 ;  /* 0x0000000000027941 */ /* 0x000fea0003800200 */
.L_x_2114:
        /* <DEDUP_REMOVED lines=25> */
[----:B0----5:R-:W-:Y:S05]  /*4fee0*/  CALL.REL.NOINC `($__internal_4_$__cuda_sm20_div_rn_f64_full) ;  /* 0x000003c800387944 */ /* 0x021fea0003c00000 */
.L_x_2117:
[----:B------:R-:W-:Y:S05]  /*4fef0*/  BSYNC.RECONVERGENT B2 ;  /* 0x0000000000027941 */ /* 0x000fea0003800200 */
.L_x_2116:
        /* <DEDUP_REMOVED lines=21> */
.L_x_2118:
        /* <DEDUP_REMOVED lines=18> */
.L_x_2119:
        /* <DEDUP_REMOVED lines=8> */
.L_x_2104:
        /* <DEDUP_REMOVED lines=21> */
[----:B0----5:R-:W-:Y:S05]  /*50340*/  CALL.REL.NOINC `($__internal_3_$__cuda_sm20_dblrcp_rn_slowpath_v3) ;  /* 0x000003c000787944 */ /* 0x021fea0003c00000 */
[----:B------:R-:W-:-:S07]  /*50350*/  IMAD.MOV.U32 R25, RZ, RZ, R23 ;  /* 0x000000ffff197224 */ /* 0x000fce00078e0017 */
.L_x_2121:
        /* <DEDUP_REMOVED lines=21> */
.L_x_2123:
[----:B------:R-:W-:Y:S05]  /*504b0*/  BSYNC.RECONVERGENT B2 ;  /* 0x0000000000027941 */ /* 0x000fea0003800200 */
.L_x_2122:
        /* <DEDUP_REMOVED lines=26> */
.L_x_2125:
[----:B------:R-:W-:Y:S05]  /*50660*/  BSYNC.RECONVERGENT B2 ;  /* 0x0000000000027941 */ /* 0x000fea0003800200 */
.L_x_2124:
        /* <DEDUP_REMOVED lines=18> */
.L_x_2126:
        /* <DEDUP_REMOVED lines=20> */
.L_x_2127:
        /* <DEDUP_REMOVED lines=18> */
.L_x_2128:
[----:B------:R-:W-:-:S08]  /*509f0*/  DADD R24, R30, -R24 ;  /* 0x000000001e187229 */ /* 0x000fd00000000818 */
[----:B------:R-:W-:-:S08]  /*50a00*/  DADD R24, -R42, R24 ;  /* 0x000000002a187229 */ /* 0x000fd00000000118 */
[----:B------:R-:W-:-:S08]  /*50a10*/  DMUL R24, R24, 8 ;  /* 0x4020000018187828 */ /* 0x000fd00000000000 */
[----:B------:R-:W-:-:S11]  /*50a20*/  DFMA R36, R24, R84, R36 ;  /* 0x000000541824722b */ /* 0x000fd60000000024 */
.L_x_1991:
[----:B------:R-:W-:Y:S05]  /*50a30*/  BSYNC.RECONVERGENT B1 ;  /* 0x0000000000017941 */ /* 0x000fea0003800200 */
.L_x_1977:
[----:B------:R-:W-:Y:S01]  /*50a40*/  ISETP.NE.AND P0, PT, R22, RZ, PT ;  /* 0x000000ff1600720c */ /* 0x000fe20003f05270 */
[----:B-----5:R-:W-:-:S12]  /*50a50*/  DFMA R94, R46, R36, R94 ;  /* 0x000000242e5e722b */ /* 0x020fd8000000005e */
[----:B------:R-:W-:Y:S05]  /*50a60*/  @P0 BRA `(.L_x_2129) ;  /* 0xfffffb0400500947 */ /* 0x000fea000383ffff */
[----:B------:R-:W-:-:S11]  /*50a70*/  DADD R76, R94, R94 ;  /* 0x000000005e4c7229 */ /* 0x000fd6000000005e */
.L_x_736:
[----:B0-----:R-:W2:Y:S01]  /*50a80*/  LDG.E.64 R78, desc[UR6][R74.64] ;  /* 0x000000064a4e7981 */ /* 0x001ea2000c1e1b00 */
        /* <DEDUP_REMOVED lines=17> */
[----:B------:R-:W-:Y:S05]  /*50ba0*/  CALL.REL.NOINC `($__internal_4_$__cuda_sm20_div_rn_f64_full) ;  /* 0x000003bc00087944 */ /* 0x000fea0003c00000 */
.L_x_2131:
[----:B------:R-:W-:Y:S05]  /*50bb0*/  BSYNC.RECONVERGENT B1 ;  /* 0x0000000000017941 */ /* 0x000fea0003800200 */
.L_x_2130:
        /* <DEDUP_REMOVED lines=22> */
[----:B------:R-:W-:Y:S05]  /*50d20*/  CALL.REL.NOINC `($__internal_4_$__cuda_sm20_div_rn_f64_full) ;  /* 0x000003b800a87944 */ /* 0x000fea0003c00000 */
[----:B------:R-:W-:Y:S02]  /*50d30*/  IMAD.MOV.U32 R6, RZ, RZ, R84 ;  /* 0x000000ffff067224 */ /* 0x000fe400078e0054 */
[----:B------:R-:W-:-:S07]  /*50d40*/  IMAD.MOV.U32 R7, RZ, RZ, R85 ;  /* 0x000000ffff077224 */ /* 0x000fce00078e0055 */
.L_x_2133:
[----:B------:R-:W-:Y:S05]  /*50d50*/  BSYNC.RECONVERGENT B1 ;  /* 0x0000000000017941 */ /* 0x000fea0003800200 */
.L_x_2132:
[----:B------:R-:W2:Y:S01]  /*50d60*/  LDG.E.64 R72, desc[UR6][R72.64] ;  /* 0x0000000648487981 */ /* 0x000ea2000c1e1b00 */
[----:B------:R-:W0:Y:S01]  /*50d70*/  LDCU UR4, c[0x0][0x3b4] ;  /* 0x00007680ff0477ac */ /* 0x000e220008000800 */
[----:B------:R-:W1:Y:S01]  /*50d80*/  LDC.64 R8, c[0x0][0x380] ;  /* 0x0000e000ff087b82 */ /* 0x000e620000000a00 */
[----:B------:R-:W3:Y:S01]  /*50d90*/  LDCU UR5, c[0x0][0x3b8] ;  /* 0x00007700ff0577ac */ /* 0x000ee20008000800 */
[----:B0-----:R-:W-:-:S04]  /*50da0*/  IMAD R2, R2, UR4, R5 ;  /* 0x0000000402027c24 */ /* 0x001fc8000f8e0205 */
[----:B---3--:R-:W-:-:S04]  /*50db0*/  IMAD R3, R2, UR5, R3 ;  /* 0x0000000502037c24 */ /* 0x008fc8000f8e0203 */
[----:B-1----:R-:W-:Y:S01]  /*50dc0*/  IMAD.WIDE R2, R3, 0x8, R8 ;  /* 0x0000000803027825 */ /* 0x002fe200078e0208 */
[----:B--2---:R-:W-:-:S08]  /*50dd0*/  DMUL R6, R72, R6 ;  /* 0x0000000648067228 */ /* 0x004fd00000000000 */
[----:B------:R-:W-:-:S07]  /*50de0*/  DMUL R6, R6, 0.5 ;  /* 0x3fe0000006067828 */ /* 0x000fce0000000000 */
[----:B------:R-:W-:Y:S01]  /*50df0*/  STG.E.64 desc[UR6][R2.64], R6 ;  /* 0x0000000602007986 */ /* 0x000fe2000c101b06 */
[----:B------:R-:W-:Y:S05]  /*50e00*/  EXIT ;  /* 0x000000000000794d */ /* 0x000fea0003800000 */
.L_x_735:
[----:B------:R-:W1:Y:S01]  /*50e10*/  LDC.64 R4, c[0x0][0x3a8] ;  /* 0x0000ea00ff047b82 */ /* 0x000e620000000a00 */
[C---:B------:R-:W-:Y:S01]  /*50e20*/  ISETP.NE.AND P0, PT, R2.reuse, RZ, PT ;  /* 0x000000ff0200720c */ /* 0x040fe20003f05270 */
[----:B------:R-:W-:Y:S06]  /*50e30*/  BSSY.RECONVERGENT B1, `(.L_x_2134) ;  /* 0x0002f29000017945 */ /* 0x000fec0003800200 */
[----:B------:R-:W2:Y:S01]  /*50e40*/  LDC.64 R6, c[0x0][0x388] ;  /* 0x0000e200ff067b82 */ /* 0x000ea20000000a00 */
[----:B-1----:R-:W-:-:S04]  /*50e50*/  IMAD.WIDE.U32 R4, R2, 0x8, R4 ;  /* 0x0000000802047825 */ /* 0x002fc800078e0004 */
[----:B--2---:R-:W-:Y:S01]  /*50e60*/  IMAD.WIDE.U32 R12, R2, 0x8, R6 ;  /* 0x00000008020c7825 */ /* 0x004fe200078e0006 */
[----:B------:R-:W-:Y:S06]  /*50e70*/  @!P0 BRA `(.L_x_2135) ;  /* 0x000002f000808947 */ /* 0x000fec0003800000 */
[----:B------:R-:W1:Y:S01]  /*50e80*/  LDCU UR4, c[0x0][0x3b0] ;  /* 0x00007600ff0477ac */ /* 0x000e620008000800 */
[----:B------:R-:W2:Y:S01]  /*50e90*/  LDC.64 R8, c[0x0][0x3a0] ;  /* 0x0000e800ff087b82 */ /* 0x000ea20000000a00 */
[C---:B------:R-:W-:Y:S02]  /*50ea0*/  VIADD R11, R2.reuse, 0xffffffff ;  /* 0xffffffff020b7836 */ /* 0x040fe40000000000 */
[----:B------:R-:W-:Y:S02]  /*50eb0*/  IMAD R15, R2, 0x46, R3 ;  /* 0x00000046020f7824 */ /* 0x000fe400078e0203 */
[----:B------:R-:W-:-:S05]  /*50ec0*/  IMAD.WIDE.U32 R6, R11, 0x8, R6 ;  /* 0x000000080b067825 */ /* 0x000fca00078e0006 */
[----:B0-----:R0:W5:Y:S01]  /*50ed0*/  LDG.E.64 R50, desc[UR6][R6.64] ;  /* 0x0000000606327981 */ /* 0x001162000c1e1b00 */
[----:B-1----:R-:W-:Y:S01]  /*50ee0*/  ISETP.LT.AND P0, PT, RZ, UR4, PT ;  /* 0x00000004ff007c0c */ /* 0x002fe2000bf01270 */
[----:B--2---:R-:W-:-:S12]  /*50ef0*/  IMAD.WIDE R8, R15, 0x8, R8 ;  /* 0x000000080f087825 */ /* 0x004fd800078e0208 */
[----:B------:R0:W5:Y:S04]  /*50f00*/  @!P0 LDG.E.64 R44, desc[UR6][R12.64] ;  /* 0x000000060c2c8981 */ /* 0x000168000c1e1b00 */
[----:B------:R0:W5:Y:S01]  /*50f10*/  @!P0 LDG.E.64 R42, desc[UR6][R8.64] ;  /* 0x00000006082a8981 */ /* 0x000162000c1e1b00 */
[----:B------:R-:W-:Y:S01]  /*50f20*/  @!P0 CS2R R76, SRZ ;  /* 0x00000000004c8805 */ /* 0x000fe2000001ff00 */
[----:B------:R-:W-:Y:S06]  /*50f30*/  @!P0 BRA `(.L_x_2136) ;  /* 0x000002ec00948947 */ /* 0x000fec0003800000 */
[----:B-----5:R-:W5:Y:S01]  /*50f40*/  LDG.E.64 R44, desc[UR6][R12.64] ;  /* 0x000000060c2c7981 */ /* 0x020f62000c1e1b00 */
[----:B0-----:R-:W-:Y:S01]  /*50f50*/  MOV R6, 0x0 ;  /* 0x0000000000067802 */ /* 0x001fe20000000f00 */
[----:B------:R-:W-:Y:S02]  /*50f60*/  IMAD.MOV.U32 R7, RZ, RZ, 0x40140000 ;  /* 0x40140000ff077424 */ /* 0x000fe400078e00ff */
[----:B------:R-:W-:Y:S01]  /*50f70*/  IMAD.MOV.U32 R10, RZ, RZ, 0x652b82fe ;  /* 0x652b82feff0a7424 */ /* 0x000fe200078e00ff */
[----:B------:R0:W5:Y:S01]  /*50f80*/  LDG.E.64 R42, desc[UR6][R8.64] ;  /* 0x00000006082a7981 */ /* 0x000162000c1e1b00 */
[----:B------:R-:W-:Y:S01]  /*50f90*/  IMAD.MOV.U32 R11, RZ, RZ, 0x3ff71547 ;  /* 0x3ff71547ff0b7424 */ /* 0x000fe200078e00ff */
[----:B------:R-:W-:Y:S01]  /*50fa0*/  MOV R16, 0xfefa39ef ;  /* 0xfefa39ef00107802 */ /* 0x000fe20000000f00 */
[----:B------:R-:W-:Y:S01]  /*50fb0*/  IMAD.MOV.U32 R17, RZ, RZ, 0x3fe62e42 ;  /* 0x3fe62e42ff117424 */ /* 0x000fe200078e00ff */
[----:B------:R-:W-:Y:S01]  /*50fc0*/  UMOV UR8, 0x3b39803f ;  /* 0x3b39803f00087882 */ /* 0x000fe20000000000 */
[----:B------:R-:W-:Y:S01]  /*50fd0*/  UMOV UR9, 0x3c7abc9e ;  /* 0x3c7abc9e00097882 */ /* 0x000fe20000000000 */
[----:B------:R-:W-:Y:S01]  /*50fe0*/  UMOV UR4, 0x6acd15b6 ;  /* 0x6acd15b600047882 */ /* 0x000fe20000000000 */
[----:B------:R-:W-:Y:S01]  /*50ff0*/  DFMA R10, R6, R10, 6.75539944105574400000e+15 ;  /* 0x43380000060a742b */ /* 0x000fe2000000000a */
[----:B------:R-:W-:Y:S01]  /*51000*/  UMOV UR5, 0x3e21f407 ;  /* 0x3e21f40700057882 */ /* 0x000fe20000000000 */
[C---:B------:R-:W-:Y:S01]  /*51010*/  DMUL R38, R50.reuse, 0.5 ;  /* 0x3fe0000032267828 */ /* 0x040fe20000000000 */
[----:B0-----:R-:W-:Y:S01]  /*51020*/  IMAD.MOV.U32 R8, RZ, RZ, RZ ;  /* 0x000000ffff087224 */ /* 0x001fe200078e00ff */
[----:B------:R-:W-:Y:S01]  /*51030*/  DMUL R36, R50, R50 ;  /* 0x0000003232247228 */ /* 0x000fe20000000000 */
[----:B------:R-:W-:-:S03]  /*51040*/  IMAD.MOV.U32 R22, RZ, RZ, RZ ;  /* 0x000000ffff167224 */ /* 0x000fc600078e00ff */
[----:B------:R-:W-:Y:S02]  /*51050*/  DADD R14, R10, -6.75539944105574400000e+15 ;  /* 0xc33800000a0e7429 */ /* 0x000fe40000000000 */
[----:B------:R-:W-:-:S04]  /*51060*/  IADD3 R0, PT, PT, R10, -0x1, RZ ;  /* 0xffffffff0a007810 */ /* 0x000fc80007ffe0ff */
[C---:B------:R-:W-:Y:S02]  /*51070*/  ISETP.NE.AND P0, PT, R0.reuse, 0x400, PT ;  /* 0x000004000000780c */ /* 0x040fe40003f05270 */
        /* <DEDUP_REMOVED lines=44> */
[----:B------:R-:W-:Y:S01]  /*51340*/  FSEL R8, R8, R18, !P0 ;  /* 0x0000001208087208 */ /* 0x000fe20004000000 */
[----:B------:R-:W-:Y:S01]  /*51350*/  DFMA R16, R6, -R16, 5 ;  /* 0x401400000610742b */ /* 0x000fe20000000810 */
[----:B------:R-:W-:Y:S01]  /*51360*/  FSEL R9, R9, R19, !P0 ;  /* 0x0000001309097208 */ /* 0x000fe20004000000 */
[----:B------:R-:W-:Y:S01]  /*51370*/  IMAD.MOV.U32 R19, RZ, RZ, 0x3ff00000 ;  /* 0x3ff00000ff137424 */ /* 0x000fe200078e00ff */
[----:B------:R-:W-:Y:S02]  /*51380*/  MOV R18, 0x0 ;  /* 0x0000000000127802 */ /* 0x000fe40000000f00 */
[----:B------:R-:W-:-:S03]  /*51390*/  FSETP.GEU.AND P1, PT, |R9|, 6.5827683646048100446e-37, PT ;  /* 0x036000000900780b */ /* 0x000fc60003f2e200 */
[----:B------:R-:W-:Y:S02]  /*513a0*/  DFMA R16, R6, -UR8, R16 ;  /* 0x8000000806107c2b */ /* 0x000fe40008000010 */
[----:B------:R-:W-:Y:S01]  /*513b0*/  DFMA R78, R8, 2, R18 ;  /* 0x40000000084e782b */ /* 0x000fe20000000012 */
[----:B------:R-:W-:Y:S01]  /*513c0*/  IMAD.MOV.U32 R6, RZ, RZ, -0x35dec16 ;  /* 0xfca213eaff067424 */ /* 0x000fe200078e00ff */
[----:B------:R-:W-:Y:S01]  /*513d0*/  MOV R18, 0x1 ;  /* 0x0000000100127802 */ /* 0x000fe20000000f00 */
[----:B------:R-:W-:-:S03]  /*513e0*/  IMAD.MOV.U32 R7, RZ, RZ, 0x3e928af3 ;  /* 0x3e928af3ff077424 */ /* 0x000fc600078e00ff */
[----:B------:R-:W0:Y:S03]  /*513f0*/  MUFU.RCP64H R19, R79 ;  /* 0x0000004f00137308 */ /* 0x000e260000001800 */
[----:B------:R-:W-:Y:S01]  /*51400*/  DFMA R6, R16, UR4, R6 ;  /* 0x0000000410067c2b */ /* 0x000fe20008000006 */
        /* <DEDUP_REMOVED lines=23> */
[----:B------:R-:W-:Y:S01]  /*51580*/  UMOV UR4, 0x55555511 ;  /* 0x5555551100047882 */ /* 0x000fe20000000000 */
[----:B------:R-:W-:Y:S01]  /*51590*/  UMOV UR5, 0x3fc55555 ;  /* 0x3fc5555500057882 */ /* 0x000fe20000000000 */
[----:B------:R-:W-:-:S05]  /*515a0*/  DMUL R84, R8, R18 ;  /* 0x0000001208547228 */ /* 0x000fca0000000000 */
[----:B------:R-:W-:Y:S01]  /*515b0*/  DFMA R6, R16, R6, UR4 ;  /* 0x0000000410067e2b */ /* 0x000fe20008000006 */
[----:B------:R-:W-:Y:S01]  /*515c0*/  UMOV UR4, 0xb ;  /* 0x0000000b00047882 */ /* 0x000fe20000000000 */
[----:B------:R-:W-:Y:S01]  /*515d0*/  UMOV UR5, 0x3fe00000 ;  /* 0x3fe0000000057882 */ /* 0x000fe20000000000 */
[----:B------:R-:W-:-:S05]  /*515e0*/  DFMA R20, -R78, R84, R8 ;  /* 0x000000544e14722b */ /* 0x000fca0000000108 */
[----:B------:R-:W-:-:S03]  /*515f0*/  DFMA R6, R16, R6, UR4 ;  /* 0x0000000410067e2b */ /* 0x000fc60008000006 */
[----:B------:R-:W-:-:S05]  /*51600*/  DFMA R84, R18, R20, R84 ;  /* 0x000000141254722b */ /* 0x000fca0000000054 */
[----:B------:R-:W-:-:S05]  /*51610*/  DFMA R6, R16, R6, 1 ;  /* 0x3ff000001006742b */ /* 0x000fca0000000006 */
[----:B------:R-:W-:-:S03]  /*51620*/  FFMA R0, RZ, R79, R85 ;  /* 0x0000004fff007223 */ /* 0x000fc60000000055 */
[----:B------:R-:W-:Y:S02]  /*51630*/  DFMA R6, R16, R6, 1 ;  /* 0x3ff000001006742b */ /* 0x000fe40000000006 */
[----:B------:R-:W-:-:S08]  /*51640*/  FSETP.GT.AND P0, PT, |R0|, 1.469367938527859385e-39, PT ;  /* 0x001000000000780b */ /* 0x000fd00003f04200 */
[----:B------:R-:W-:-:S05]  /*51650*/  VIADD R7, R7, 0x700000 ;  /* 0x0070000007077836 */ /* 0x000fca0000000000 */
[----:B------:R-:W-:Y:S05]  /*51660*/  @P0 BRA P1, `(.L_x_2137) ;  /* 0x0000000000140947 */ /* 0x000fea0000800000 */
[----:B------:R-:W-:Y:S01]  /*51670*/  IMAD.MOV.U32 R82, RZ, RZ, R78 ;  /* 0x000000ffff527224 */ /* 0x000fe200078e004e */
[----:B------:R-:W-:Y:S01]  /*51680*/  MOV R76, R8 ;  /* 0x00000008004c7202 */ /* 0x000fe20000000f00 */
[----:B------:R-:W-:Y:S01]  /*51690*/  IMAD.MOV.U32 R77, RZ, RZ, R9 ;  /* 0x000000ffff4d7224 */ /* 0x000fe200078e0009 */
[----:B------:R-:W-:-:S07]  /*516a0*/  MOV R0, 0x516c0 ;  /* 0x000516c000007802 */ /* 0x000fce0000000f00 */
[----:B-----5:R-:W-:Y:S05]  /*516b0*/  CALL.REL.NOINC `($__internal_4_$__cuda_sm20_div_rn_f64_full) ;  /* 0x000003b000447944 */ /* 0x020fea0003c00000 */
.L_x_2137:
[----:B------:R-:W-:Y:S01]  /*516c0*/  IMAD.MOV.U32 R16, RZ, RZ, -0x35dec16 ;  /* 0xfca213eaff107424 */ /* 0x000fe200078e00ff */
[----:B------:R-:W-:Y:S01]  /*516d0*/  UMOV UR4, 0x69ce2bdf ;  /* 0x69ce2bdf00047882 */ /* 0x000fe20000000000 */
[----:B------:R-:W-:Y:S01]  /*516e0*/  IMAD.MOV.U32 R17, RZ, RZ, 0x3e928af3 ;  /* 0x3e928af3ff117424 */ /* 0x000fe200078e00ff */
[----:B------:R-:W-:Y:S01]  /*516f0*/  UMOV UR5, 0x3e5ade15 ;  /* 0x3e5ade1500057882 */ /* 0x000fe20000000000 */
[----:B------:R-:W-:Y:S01]  /*51700*/  MOV R18, 0xfefa39ef ;  /* 0xfefa39ef00127802 */ /* 0x000fe20000000f00 */
[----:B------:R-:W-:Y:S01]  /*51710*/  IMAD.MOV.U32 R19, RZ, RZ, 0x3fe62e42 ;  /* 0x3fe62e42ff137424 */ /* 0x000fe200078e00ff */
[----:B------:R-:W-:Y:S01]  /*51720*/  UMOV UR8, 0xa4741b81 ;  /* 0xa4741b8100087882 */ /* 0x000fe20000000000 */
[----:B------:R-:W-:Y:S01]  /*51730*/  IMAD.MOV.U32 R20, RZ, RZ, 0x0 ;  /* 0x00000000ff147424 */ /* 0x000fe200078e00ff */
[----:B------:R-:W-:Y:S01]  /*51740*/  DFMA R16, R14, UR4, R16 ;  /* 0x000000040e107c2b */ /* 0x000fe20008000010 */
[----:B------:R-:W-:Y:S01]  /*51750*/  IMAD.MOV.U32 R21, RZ, RZ, 0x402c0000 ;  /* 0x402c0000ff157424 */ /* 0x000fe200078e00ff */
[----:B------:R-:W-:Y:S01]  /*51760*/  UMOV UR4, 0x62401315 ;  /* 0x6240131500047882 */ /* 0x000fe20000000000 */
[----:B------:R-:W-:Y:S01]  /*51770*/  UMOV UR5, 0x3ec71dee ;  /* 0x3ec71dee00057882 */ /* 0x000fe20000000000 */
[----:B------:R-:W-:Y:S01]  /*51780*/  UMOV UR9, 0x3e5ae904 ;  /* 0x3e5ae90400097882 */ /* 0x000fe20000000000 */
[----:B------:R-:W-:Y:S01]  /*51790*/  DADD R26, R8, R84 ;  /* 0x00000000081a7229 */ /* 0x000fe20000000054 */
[C---:B------:R-:W-:Y:S01]  /*517a0*/  LOP3.LUT R33, R2.reuse, 0x3, RZ, 0xc0, !PT ;  /* 0x0000000302217812 */ /* 0x040fe200078ec0ff */
[----:B------:R-:W-:Y:S01]  /*517b0*/  DFMA R18, -R18, R20, 10 ;  /* 0x402400001212742b */ /* 0x000fe20000000114 */
[----:B------:R-:W-:Y:S01]  /*517c0*/  LOP3.LUT R35, R2, 0xffffffc, RZ, 0xc0, !PT ;  /* 0x0ffffffc02237812 */ /* 0x000fe200078ec0ff */
[----:B------:R-:W-:Y:S01]  /*517d0*/  IMAD.MOV.U32 R21, RZ, RZ, 0x3e928a27 ;  /* 0x3e928a27ff157424 */ /* 0x000fe200078e00ff */
[----:B------:R-:W-:Y:S01]  /*517e0*/  MOV R20, 0xf89b6999 ;  /* 0xf89b699900147802 */ /* 0x000fe20000000f00 */
[----:B------:R-:W-:Y:S01]  /*517f0*/  DFMA R16, R14, R16, UR4 ;  /* 0x000000040e107e2b */ /* 0x000fe20008000010 */
[----:B------:R-:W-:Y:S01]  /*51800*/  UMOV UR4, 0x7c89eb71 ;  /* 0x7c89eb7100047882 */ /* 0x000fe20000000000 */
[----:B------:R-:W-:Y:S01]  /*51810*/  UMOV UR5, 0x3efa0199 ;  /* 0x3efa019900057882 */ /* 0x000fe20000000000 */
[----:B-----5:R-:W-:Y:S01]  /*51820*/  DMUL R40, R44, R44 ;  /* 0x0000002c2c287228 */ /* 0x020fe20000000000 */
[----:B------:R-:W-:Y:S01]  /*51830*/  CS2R R54, SRZ ;  /* 0x0000000000367805 */ /* 0x000fe2000001ff00 */
[----:B------:R-:W-:Y:S01]  /*51840*/  DFMA R20, R18, UR8, R20 ;  /* 0x0000000812147c2b */ /* 0x000fe20008000014 */
[----:B------:R-:W-:Y:S01]  /*51850*/  UMOV UR8, 0x15ff7e07 ;  /* 0x15ff7e0700087882 */ /* 0x000fe20000000000 */
[----:B------:R-:W-:Y:S01]  /*51860*/  UMOV UR9, 0x3ec71de7 ;  /* 0x3ec71de700097882 */ /* 0x000fe20000000000 */
[----:B------:R-:W-:Y:S01]  /*51870*/  DFMA R16, R14, R16, UR4 ;  /* 0x000000040e107e2b */ /* 0x000fe20008000010 */
[----:B------:R-:W-:Y:S01]  /*51880*/  UMOV UR4, 0x14761f65 ;  /* 0x14761f6500047882 */ /* 0x000fe20000000000 */
[----:B------:R-:W-:Y:S01]  /*51890*/  UMOV UR5, 0x3f2a01a0 ;  /* 0x3f2a01a000057882 */ /* 0x000fe20000000000 */
[----:B------:R-:W-:-:S02]  /*518a0*/  DMUL R26, |R26|, 0.5 ;  /* 0x3fe000001a1a7828 */ /* 0x000fc40000000200 */
[----:B------:R-:W-:Y:S01]  /*518b0*/  DFMA R20, R18, R20, UR8 ;  /* 0x0000000812147e2b */ /* 0x000fe20008000014 */
[----:B------:R-:W-:Y:S01]  /*518c0*/  UMOV UR8, 0x6b0ac45a ;  /* 0x6b0ac45a00087882 */ /* 0x000fe20000000000 */
[----:B------:R-:W-:Y:S01]  /*518d0*/  UMOV UR9, 0x3efa019a ;  /* 0x3efa019a00097882 */ /* 0x000fe20000000000 */
[----:B------:R-:W-:Y:S01]  /*518e0*/  DFMA R16, R14, R16, UR4 ;  /* 0x000000040e107e2b */ /* 0x000fe20008000010 */
[----:B------:R-:W-:Y:S01]  /*518f0*/  UMOV UR4, 0x1852b7af ;  /* 0x1852b7af00047882 */ /* 0x000fe20000000000 */
[----:B------:R-:W-:-:S03]  /*51900*/  UMOV UR5, 0x3f56c16c ;  /* 0x3f56c16c00057882 */ /* 0x000fc60000000000 */
        /* <DEDUP_REMOVED lines=28> */
[----:B------:R-:W-:-:S04]  /*51ad0*/  UMOV UR4, 0x5 ;  /* 0x0000000500047882 */ /* 0x000fc80000000000 */
[----:B------:R-:W-:-:S03]  /*51ae0*/  DFMA R20, R18, R20, UR8 ;  /* 0x0000000812147e2b */ /* 0x000fc60008000014 */
[----:B------:R-:W-:-:S05]  /*51af0*/  DFMA R16, R14, R16, 1 ;  /* 0x3ff000000e10742b */ /* 0x000fca0000000010 */
[----:B------:R-:W-:-:S03]  /*51b00*/  DFMA R20, R18, R20, UR4 ;  /* 0x0000000412147e2b */ /* 0x000fc60008000014 */
[----:B------:R-:W-:-:S05]  /*51b10*/  DFMA R16, R14, R16, 1 ;  /* 0x3ff000000e10742b */ /* 0x000fca0000000010 */
[----:B------:R-:W-:-:S05]  /*51b20*/  DMUL R20, R18, R20 ;  /* 0x0000001412147228 */ /* 0x000fca0000000000 */
[----:B------:R-:W-:-:S03]  /*51b30*/  IMAD R10, R10, 0x100000, R17 ;  /* 0x001000000a0a7824 */ /* 0x000fc600078e0211 */
[----:B------:R-:W-:Y:S01]  /*51b40*/  DFMA R8, R18, R20, R18 ;  /* 0x000000141208722b */ /* 0x000fe20000000012 */
[----:B------:R-:W-:Y:S01]  /*51b50*/  VIADD R11, R10, 0xffe00000 ;  /* 0xffe000000a0b7836 */ /* 0x000fe20000000000 */
[----:B------:R-:W-:-:S09]  /*51b60*/  MOV R10, R16 ;  /* 0x00000010000a7202 */ /* 0x000fd20000000f00 */
.L_x_2957:
[----:B------:R-:W0:Y:S08]  /*51b70*/  LDC R17, c[0x0][0x3b0] ;  /* 0x0000ec00ff117b82 */ /* 0x000e300000000800 */
[----:B------:R-:W1:Y:S01]  /*51b80*/  LDC.64 R14, c[0x0][0x390] ;  /* 0x0000e400ff0e7b82 */ /* 0x000e620000000a00 */
[----:B0-----:R-:W-:-:S04]  /*51b90*/  IMAD R16, R17, 0x64, R22 ;  /* 0x0000006411107824 */ /* 0x001fc800078e0216 */
[----:B-1----:R-:W-:-:S06]  /*51ba0*/  IMAD.WIDE.U32 R14, R16, 0x8, R14 ;  /* 0x00000008100e7825 */ /* 0x002fcc00078e000e */
[----:B------:R-:W2:Y:S01]  /*51bb0*/  LDG.E.64 R14, desc[UR6][R14.64] ;  /* 0x000000060e0e7981 */ /* 0x000ea2000c1e1b00 */
[----:B------:R-:W-:Y:S01]  /*51bc0*/  IMAD.MOV.U32 R24, RZ, RZ, 0x0 ;  /* 0x00000000ff187424 */ /* 0x000fe200078e00ff */
[----:B------:R-:W-:Y:S01]  /*51bd0*/  IADD3 R22, PT, PT, R22, 0x1, RZ ;  /* 0x0000000116167810 */ /* 0x000fe20007ffe0ff */
[----:B------:R-:W-:Y:S01]  /*51be0*/  IMAD.MOV.U32 R25, RZ, RZ, 0x3fd80000 ;  /* 0x3fd80000ff197424 */ /* 0x000fe200078e00ff */
[----:B------:R-:W-:Y:S02]  /*51bf0*/  BSSY.RECONVERGENT B2, `(.L_x_2138) ;  /* 0x000001f000027945 */ /* 0x000fe40003800200 */
[----:B------:R-:W-:Y:S01]  /*51c00*/  ISETP.NE.AND P5, PT, R22, R17, PT ;  /* 0x000000111600720c */ /* 0x000fe20003fa5270 */
[----:B--2---:R-:W-:-:S08]  /*51c10*/  DADD R18, R14, 1 ;  /* 0x3ff000000e127429 */ /* 0x004fd00000000000 */
[----:B------:R-:W-:-:S08]  /*51c20*/  DMUL R18, R38, R18 ;  /* 0x0000001226127228 */ /* 0x000fd00000000000 */
[----:B------:R-:W-:-:S08]  /*51c30*/  DMUL R56, R18, R18 ;  /* 0x0000001212387228 */ /* 0x000fd00000000000 */
[----:B------:R-:W-:Y:S02]  /*51c40*/  DADD R30, R36, -R56 ;  /* 0x00000000241e7229 */ /* 0x000fe40000000838 */
[----:B------:R-:W-:-:S04]  /*51c50*/  DADD R14, -R56, R40 ;  /* 0x00000000380e7229 */ /* 0x000fc80000000128 */
        /* <DEDUP_REMOVED lines=21> */
[----:B------:R-:W-:Y:S05]  /*51db0*/  CALL.REL.NOINC `($__internal_5_$__cuda_sm20_dsqrt_rn_f64_mediumpath_v1) ;  /* 0x000003ac00f47944 */ /* 0x000fea0003c00000 */
[----:B------:R-:W-:Y:S01]  /*51dc0*/  MOV R20, R0 ;  /* 0x0000000000147202 */ /* 0x000fe20000000f00 */
[----:B------:R-:W-:-:S07]  /*51dd0*/  IMAD.MOV.U32 R21, RZ, RZ, R23 ;  /* 0x000000ffff157224 */ /* 0x000fce00078e0017 */
.L_x_2139:
[----:B------:R-:W-:Y:S05]  /*51de0*/  BSYNC.RECONVERGENT B2 ;  /* 0x0000000000027941 */ /* 0x000fea0003800200 */
.L_x_2138:
[----:B------:R-:W0:Y:S01]  /*51df0*/  MUFU.RSQ64H R19, R15 ;  /* 0x0000000f00137308 */ /* 0x000e220000001c00 */
        /* <DEDUP_REMOVED lines=29> */
[----:B------:R-:W-:Y:S05]  /*51fd0*/  CALL.REL.NOINC `($__internal_5_$__cuda_sm20_dsqrt_rn_f64_mediumpath_v1) ;  /* 0x000003ac006c7944 */ /* 0x000fea0003c00000 */
[----:B------:R-:W-:Y:S01]  /*51fe0*/  MOV R24, R0 ;  /* 0x0000000000187202 */ /* 0x000fe20000000f00 */
[----:B------:R-:W-:-:S07]  /*51ff0*/  IMAD.MOV.U32 R25, RZ, RZ, R23 ;  /* 0x000000ffff197224 */ /* 0x000fce00078e0017 */
.L_x_2141:
[----:B------:R-:W-:Y:S05]  /*52000*/  BSYNC.RECONVERGENT B2 ;  /* 0x0000000000027941 */ /* 0x000fea0003800200 */
.L_x_2140:
[----:B------:R-:W0:Y:S02]  /*52010*/  LDC.64 R18, c[0x0][0x398] ;  /* 0x0000e600ff127b82 */ /* 0x000e240000000a00 */
[----:B0-----:R-:W-:-:S06]  /*52020*/  IMAD.WIDE.U32 R18, R16, 0x8, R18 ;  /* 0x0000000810127825 */ /* 0x001fcc00078e0012 */
[----:B------:R-:W2:Y:S01]  /*52030*/  LDG.E.64 R18, desc[UR6][R18.64] ;  /* 0x0000000612127981 */ /* 0x000ea2000c1e1b00 */
[----:B------:R-:W-:Y:S01]  /*52040*/  FSEL R14, R24, RZ, P0 ;  /* 0x000000ff180e7208 */ /* 0x000fe20000000000 */
[----:B------:R-:W-:Y:S01]  /*52050*/  BSSY.RECONVERGENT B2, `(.L_x_2142) ;  /* 0x0000b15000027945 */ /* 0x000fe20003800200 */
[----:B------:R-:W-:-:S06]  /*52060*/  FSEL R15, R25, RZ, P0 ;  /* 0x000000ff190f7208 */ /* 0x000fcc0000000000 */
[----:B------:R-:W-:-:S08]  /*52070*/  DADD R20, R14, -R20 ;  /* 0x000000000e147229 */ /* 0x000fd00000000814 */
[----:B------:R-:W-:-:S08]  /*52080*/  DMUL R52, R42, R20 ;  /* 0x000000142a347228 */ /* 0x000fd00000000000 */
[C---:B------:R-:W-:Y:S02]  /*52090*/  DSETP.GT.AND P0, PT, R52.reuse, 8, PT ;  /* 0x402000003400742a */ /* 0x040fe40003f04000 */
[C---:B------:R-:W-:Y:S02]  /*520a0*/  DADD R20, R52.reuse, R52 ;  /* 0x0000000034147229 */ /* 0x040fe40000000034 */
[----:B------:R-:W-:Y:S02]  /*520b0*/  DMUL R46, R52, 0.5 ;  /* 0x3fe00000342e7828 */ /* 0x000fe40000000000 */
[----:B--2---:R-:W-:-:S04]  /*520c0*/  DADD R16, R18, R18 ;  /* 0x0000000012107229 */ /* 0x004fc80000000012 */
[----:B------:R-:W-:-:S04]  /*520d0*/  DFMA R54, R20, R18, R54 ;  /* 0x000000121436722b */ /* 0x000fc80000000036 */
[----:B------:R-:W-:Y:S07]  /*520e0*/  @!P0 BRA `(.L_x_2143) ;  /* 0x0000000800d48947 */ /* 0x000fee0003800000 */
        /* <DEDUP_REMOVED lines=51> */
[----:B------:R-:W-:Y:S01]  /*52420*/  IMAD R15, R46, 0x100000, R25 ;  /* 0x001000002e0f7824 */ /* 0x000fe200078e0219 */
[----:B------:R-:W-:Y:S01]  /*52430*/  MOV R14, R24 ;  /* 0x00000018000e7202 */ /* 0x000fe20000000f00 */
        /* <DEDUP_REMOVED lines=8> */
[----:B------:R-:W-:-:S06]  /*524c0*/  @!P0 IMAD.MOV.U32 R28, RZ, RZ, RZ ;  /* 0x000000ffff1c8224 */ /* 0x000fcc00078e00ff */
[----:B------:R-:W-:-:S11]  /*524d0*/  @!P0 DMUL R14, R24, R28 ;  /* 0x0000001c180e8228 */ /* 0x000fd60000000000 */
.L_x_2145:
[----:B------:R-:W-:Y:S05]  /*524e0*/  BSYNC.RECONVERGENT B0 ;  /* 0x0000000000007941 */ /* 0x000fea0003800200 */
.L_x_2144:
        /* <DEDUP_REMOVED lines=14> */
[----:B------:R-:W-:Y:S05]  /*525d0*/  CALL.REL.NOINC `($__internal_4_$__cuda_sm20_div_rn_f64_full) ;  /* 0x000003a0007c7944 */ /* 0x000fea0003c00000 */
.L_x_2147:
[----:B------:R-:W-:Y:S05]  /*525e0*/  BSYNC.RECONVERGENT B3 ;  /* 0x0000000000037941 */ /* 0x000fea0003800200 */
.L_x_2146:
        /* <DEDUP_REMOVED lines=25> */
[----:B------:R-:W-:Y:S05]  /*52780*/  CALL.REL.NOINC `($__internal_5_$__cuda_sm20_dsqrt_rn_f64_mediumpath_v1) ;  /* 0x000003a400807944 */ /* 0x000fea0003c00000 */
[----:B------:R-:W-:Y:S01]  /*52790*/  MOV R64, R0 ;  /* 0x0000000000407202 */ /* 0x000fe20000000f00 */
[----:B------:R-:W-:-:S07]  /*527a0*/  IMAD.MOV.U32 R65, RZ, RZ, R23 ;  /* 0x000000ffff417224 */ /* 0x000fce00078e0017 */
.L_x_2149:
[----:B------:R-:W-:Y:S05]  /*527b0*/  BSYNC.RECONVERGENT B3 ;  /* 0x0000000000037941 */ /* 0x000fea0003800200 */
.L_x_2148:
        /* <DEDUP_REMOVED lines=20> */
[----:B------:R-:W-:Y:S05]  /*52900*/  CALL.REL.NOINC `($__internal_4_$__cuda_sm20_div_rn_f64_full) ;  /* 0x0000039c00b07944 */ /* 0x000fea0003c00000 */
.L_x_2151:
[----:B------:R-:W-:Y:S05]  /*52910*/  BSYNC.RECONVERGENT B3 ;  /* 0x0000000000037941 */ /* 0x000fea0003800200 */
.L_x_2150:
[----:B------:R-:W-:Y:S01]  /*52920*/  DMUL R14, R52, R52 ;  /* 0x00000034340e7228 */ /* 0x000fe20000000000 */
[----:B------:R-:W-:Y:S01]  /*52930*/  IMAD.MOV.U32 R24, RZ, RZ, 0x1 ;  /* 0x00000001ff187424 */ /* 0x000fe200078e00ff */
[----:B------:R-:W-:Y:S04]  /*52940*/  BSSY.RECONVERGENT B3, `(.L_x_2152) ;  /* 0x0000016000037945 */ /* 0x000fe80003800200 */
        /* <DEDUP_REMOVED lines=18> */
[----:B------:R-:W-:Y:S05]  /*52a70*/  CALL.REL.NOINC `($__internal_4_$__cuda_sm20_div_rn_f64_full) ;  /* 0x0000039c00547944 */ /* 0x000fea0003c00000 */
[----:B------:R-:W-:Y:S01]  /*52a80*/  MOV R24, R84 ;  /* 0x0000005400187202 */ /* 0x000fe20000000f00 */
[----:B------:R-:W-:-:S07]  /*52a90*/  IMAD.MOV.U32 R25, RZ, RZ, R85 ;  /* 0x000000ffff197224 */ /* 0x000fce00078e0055 */
.L_x_2153:
[----:B------:R-:W-:Y:S05]  /*52aa0*/  BSYNC.RECONVERGENT B3 ;  /* 0x0000000000037941 */ /* 0x000fea0003800200 */
.L_x_2152:
[----:B------:R-:W-:Y:S01]  /*52ab0*/  DMUL R78, R52, R14 ;  /* 0x0000000e344e7228 */ /* 0x000fe20000000000 */
[----:B------:R-:W-:Y:S01]  /*52ac0*/  BSSY.RECONVERGENT B3, `(.L_x_2154) ;  /* 0x0000014000037945 */ /* 0x000fe20003800200 */
[----:B------:R-:W-:Y:S01]  /*52ad0*/  IMAD.MOV.U32 R14, RZ, RZ, 0x1 ;  /* 0x00000001ff0e7424 */ /* 0x000fe200078e00ff */
        /* <DEDUP_REMOVED lines=14> */
[----:B------:R-:W-:Y:S01]  /*52bc0*/  MOV R76, RZ ;  /* 0x000000ff004c7202 */ /* 0x000fe20000000f00 */
[----:B------:R-:W-:Y:S01]  /*52bd0*/  IMAD.MOV.U32 R77, RZ, RZ, -0x3fc9d640 ;  /* 0xc03629c0ff4d7424 */ /* 0x000fe200078e00ff */
[----:B------:R-:W-:-:S07]  /*52be0*/  MOV R0, 0x52c00 ;  /* 0x00052c0000007802 */ /* 0x000fce0000000f00 */
[----:B------:R-:W-:Y:S05]  /*52bf0*/  CALL.REL.NOINC `($__internal_4_$__cuda_sm20_div_rn_f64_full) ;  /* 0x0000039800f47944 */ /* 0x000fea0003c00000 */
.L_x_2155:
[----:B------:R-:W-:Y:S05]  /*52c00*/  BSYNC.RECONVERGENT B3 ;  /* 0x0000000000037941 */ /* 0x000fea0003800200 */
.L_x_2154:
[----:B------:R-:W-:-:S08]  /*52c10*/  DADD R28, R28, R84 ;  /* 0x000000001c1c7229 */ /* 0x000fd00000000054 */
[----:B------:R-:W-:Y:S01]  /*52c20*/  DMUL R64, R64, R28 ;  /* 0x0000001c40407228 */ /* 0x000fe20000000000 */
[----:B------:R-:W-:Y:S10]  /*52c30*/  BRA `(.L_x_2156) ;  /* 0x000000a400587947 */ /* 0x000ff40003800000 */
.L_x_2143:
        /* <DEDUP_REMOVED lines=9> */
[----:B------:R-:W0:Y:S01]  /*52cd0*/  MUFU.RCP64H R15, R15 ;  /* 0x0000000f000f7308 */ /* 0x000e220000001800 */
[----:B------:R-:W-:Y:S01]  /*52ce0*/  MOV R14, RZ ;  /* 0x000000ff000e7202 */ /* 0x000fe20000000f00 */
[----:B------:R-:W-:-:S05]  /*52cf0*/  DSETP.NEU.AND P0, PT, |R6|, +INF , PT ;  /* 0x7ff000000600742a */ /* 0x000fca0003f0d200 */
[----:B0-----:R-:W-:-:S08]  /*52d00*/  DFMA R24, -|R6|, R14, 1 ;  /* 0x3ff000000618742b */ /* 0x001fd0000000030e */
[----:B------:R-:W-:-:S08]  /*52d10*/  DFMA R24, R24, R24, R24 ;  /* 0x000000181818722b */ /* 0x000fd00000000018 */
[----:B------:R-:W-:-:S10]  /*52d20*/  DFMA R24, R14, R24, R14 ;  /* 0x000000180e18722b */ /* 0x000fd4000000000e */
[----:B------:R-:W-:Y:S02]  /*52d30*/  FSEL R24, R24, RZ, P0 ;  /* 0x000000ff18187208 */ /* 0x000fe40000000000 */
[----:B------:R-:W-:-:S07]  /*52d40*/  FSEL R25, R25, RZ, P0 ;  /* 0x000000ff19197208 */ /* 0x000fce0000000000 */
.L_x_2158:
[----:B------:R-:W-:Y:S01]  /*52d50*/  DMUL R28, R24, R24 ;  /* 0x00000018181c7228 */ /* 0x000fe20000000000 */
[----:B------:R-:W-:Y:S01]  /*52d60*/  IMAD.MOV.U32 R14, RZ, RZ, -0x2449a4b7 ;  /* 0xdbb65b49ff0e7424 */ /* 0x000fe200078e00ff */
[----:B------:R-:W-:Y:S01]  /*52d70*/  UMOV UR4, 0x2a25ff7e ;  /* 0x2a25ff7e00047882 */ /* 0x000fe20000000000 */
[----:B------:R-:W-:Y:S01]  /*52d80*/  IMAD.MOV.U32 R15, RZ, RZ, 0x3f2d3b63 ;  /* 0x3f2d3b63ff0f7424 */ /* 0x000fe200078e00ff */
[----:B------:R-:W-:Y:S01]  /*52d90*/  UMOV UR5, 0x3ef53e1d ;  /* 0x3ef53e1d00057882 */ /* 0x000fe20000000000 */
[----:B------:R-:W0:Y:S01]  /*52da0*/  MUFU.RCP64H R31, R11 ;  /* 0x0000000b001f7308 */ /* 0x000e220000001800 */
        /* <DEDUP_REMOVED lines=38> */
[----:B------:R-:W-:-:S04]  /*53010*/  MOV R46, 0x1 ;  /* 0x00000001002e7802 */ /* 0x000fc80000000f00 */
[----:B------:R-:W-:Y:S01]  /*53020*/  DFMA R30, R28, R30, UR4 ;  /* 0x000000041c1e7e2b */ /* 0x000fe2000800001e */
[----:B------:R-:W0:Y:S01]  /*53030*/  MUFU.RCP64H R47, R15 ;  /* 0x0000000f002f7308 */ /* 0x000e220000001800 */
[----:B------:R-:W-:Y:S01]  /*53040*/  UMOV UR4, 0xca9a5bcd ;  /* 0xca9a5bcd00047882 */ /* 0x000fe20000000000 */
[----:B------:R-:W-:-:S05]  /*53050*/  UMOV UR5, 0x3fb11089 ;  /* 0x3fb1108900057882 */ /* 0x000fca0000000000 */
[----:B------:R-:W-:Y:S01]  /*53060*/  DFMA R30, R28, R30, -UR4 ;  /* 0x800000041c1e7e2b */ /* 0x000fe2000800001e */
[----:B------:R-:W-:Y:S01]  /*53070*/  UMOV UR4, 0x2db51738 ;  /* 0x2db5173800047882 */ /* 0x000fe20000000000 */
[----:B------:R-:W-:-:S06]  /*53080*/  UMOV UR5, 0x3fb3b12b ;  /* 0x3fb3b12b00057882 */ /* 0x000fcc0000000000 */
[----:B------:R-:W-:Y:S01]  /*53090*/  DFMA R30, R28, R30, UR4 ;  /* 0x000000041c1e7e2b */ /* 0x000fe2000800001e */
[----:B------:R-:W-:Y:S01]  /*530a0*/  UMOV UR4, 0x22f8dc5c ;  /* 0x22f8dc5c00047882 */ /* 0x000fe20000000000 */
[----:B0-----:R-:W-:Y:S01]  /*530b0*/  DFMA R48, -R14, R46, 1 ;  /* 0x3ff000000e30742b */ /* 0x001fe2000000012e */
        /* <DEDUP_REMOVED lines=22> */
[----:B------:R-:W-:-:S06]  /*53220*/  DFMA R28, R84, -R14, R26 ;  /* 0x8000000e541c722b */ /* 0x000fcc000000001a */
        /* <DEDUP_REMOVED lines=14> */
[----:B------:R-:W-:Y:S05]  /*53310*/  CALL.REL.NOINC `($__internal_4_$__cuda_sm20_div_rn_f64_full) ;  /* 0x00000394002c7944 */ /* 0x000fea0003c00000 */
.L_x_2160:
[----:B------:R-:W-:Y:S05]  /*53320*/  BSYNC.RECONVERGENT B3 ;  /* 0x0000000000037941 */ /* 0x000fea0003800200 */
.L_x_2159:
        /* <DEDUP_REMOVED lines=20> */
[----:B------:R-:W-:Y:S05]  /*53470*/  CALL.REL.NOINC `($__internal_4_$__cuda_sm20_div_rn_f64_full) ;  /* 0x0000039000d47944 */ /* 0x000fea0003c00000 */
[----:B------:R-:W-:Y:S02]  /*53480*/  IMAD.MOV.U32 R24, RZ, RZ, R84 ;  /* 0x000000ffff187224 */ /* 0x000fe400078e0054 */
[----:B------:R-:W-:-:S07]  /*53490*/  IMAD.MOV.U32 R25, RZ, RZ, R85 ;  /* 0x000000ffff197224 */ /* 0x000fce00078e0055 */
.L_x_2162:
[----:B------:R-:W-:Y:S05]  /*534a0*/  BSYNC.RECONVERGENT B3 ;  /* 0x0000000000037941 */ /* 0x000fea0003800200 */
.L_x_2161:
[----:B------:R-:W0:Y:S01]  /*534b0*/  MUFU.RCP64H R49, 6 ;  /* 0x4018000000317908 */ /* 0x000e220000001800 */
[----:B------:R-:W-:Y:S01]  /*534c0*/  MOV R58, 0x0 ;  /* 0x00000000003a7802 */ /* 0x000fe20000000f00 */
[----:B------:R-:W-:Y:S01]  /*534d0*/  IMAD.MOV.U32 R59, RZ, RZ, 0x40180000 ;  /* 0x40180000ff3b7424 */ /* 0x000fe200078e00ff */
[----:B------:R-:W-:Y:S01]  /*534e0*/  MOV R15, 0x40d00000 ;  /* 0x40d00000000f7802 */ /* 0x000fe20000000f00 */
        /* <DEDUP_REMOVED lines=9> */
[----:B------:R-:W-:Y:S02]  /*53580*/  DADD R24, R24, -UR4 ;  /* 0x8000000418187e29 */ /* 0x000fe40008000000 */
[----:B0-----:R-:W-:-:S04]  /*53590*/  DFMA R46, R48, -R58, 1 ;  /* 0x3ff00000302e742b */ /* 0x001fc8000000083a */
[----:B------:R-:W-:-:S04]  /*535a0*/  DMUL R62, R52, R14 ;  /* 0x0000000e343e7228 */ /* 0x000fc80000000000 */
[----:B------:R-:W-:Y:S02]  /*535b0*/  DFMA R60, R46, R46, R46 ;  /* 0x0000002e2e3c722b */ /* 0x000fe4000000002e */
[----:B------:R-:W-:Y:S02]  /*535c0*/  DADD R46, -R30, 2 ;  /* 0x400000001e2e7429 */ /* 0x000fe40000000100 */
[----:B------:R-:W-:-:S04]  /*535d0*/  DMUL R76, R62, -5 ;  /* 0xc01400003e4c7828 */ /* 0x000fc80000000000 */
[----:B------:R-:W-:Y:S01]  /*535e0*/  DFMA R60, R48, R60, R48 ;  /* 0x0000003c303c722b */ /* 0x000fe20000000030 */
[----:B------:R-:W0:Y:S01]  /*535f0*/  MUFU.RCP64H R49, R47 ;  /* 0x0000002f00317308 */ /* 0x000e220000001800 */
[----:B------:R-:W-:-:S04]  /*53600*/  IMAD.MOV.U32 R48, RZ, RZ, RZ ;  /* 0x000000ffff307224 */ /* 0x000fc800078e00ff */
[----:B------:R-:W-:Y:S02]  /*53610*/  FSETP.GEU.AND P1, PT, |R77|, 6.5827683646048100446e-37, PT ;  /* 0x036000004d00780b */ /* 0x000fe40003f2e200 */
        /* <DEDUP_REMOVED lines=13> */
[----:B------:R-:W-:-:S09]  /*536f0*/  DFMA R64, -R52, |R30|, R24 ;  /* 0x4000001e3440722b */ /* 0x000fd20000000118 */
[----:B------:R-:W-:Y:S05]  /*53700*/  @P0 BRA P1, `(.L_x_2164) ;  /* 0x0000000000100947 */ /* 0x000fea0000800000 */
[----:B------:R-:W-:Y:S01]  /*53710*/  MOV R82, RZ ;  /* 0x000000ff00527202 */ /* 0x000fe20000000f00 */
[----:B------:R-:W-:Y:S01]  /*53720*/  IMAD.MOV.U32 R79, RZ, RZ, 0x40180000 ;  /* 0x40180000ff4f7424 */ /* 0x000fe200078e00ff */
[----:B------:R-:W-:-:S07]  /*53730*/  MOV R0, 0x53750 ;  /* 0x0005375000007802 */ /* 0x000fce0000000f00 */
[----:B------:R-:W-:Y:S05]  /*53740*/  CALL.REL.NOINC `($__internal_4_$__cuda_sm20_div_rn_f64_full) ;  /* 0x0000039000207944 */ /* 0x000fea0003c00000 */
.L_x_2164:
[----:B------:R-:W-:Y:S05]  /*53750*/  BSYNC.RECONVERGENT B3 ;  /* 0x0000000000037941 */ /* 0x000fea0003800200 */
.L_x_2163:
[----:B------:R-:W-:Y:S01]  /*53760*/  DFMA R28, R14, R28, R84 ;  /* 0x0000001c0e1c722b */ /* 0x000fe20000000054 */
[----:B------:R-:W-:Y:S02]  /*53770*/  HFMA2 R59, -RZ, RZ, 2.046875, 0 ;  /* 0x40180000ff3b7431 */ /* 0x000fe400000001ff */
[----:B------:R-:W-:Y:S01]  /*53780*/  IMAD.MOV.U32 R14, RZ, RZ, 0x1 ;  /* 0x00000001ff0e7424 */ /* 0x000fe200078e00ff */
[----:B------:R-:W-:Y:S01]  /*53790*/  MOV R15, RZ ;  /* 0x000000ff000f7202 */ /* 0x000fe20000000f00 */
[----:B------:R-:W-:Y:S02]  /*537a0*/  IMAD.MOV.U32 R30, RZ, RZ, 0x2 ;  /* 0x00000002ff1e7424 */ /* 0x000fe400078e00ff */
[----:B------:R-:W-:Y:S01]  /*537b0*/  IMAD.MOV.U32 R60, RZ, RZ, 0x0 ;  /* 0x00000000ff3c7424 */ /* 0x000fe200078e00ff */
[----:B------:R-:W-:Y:S01]  /*537c0*/  DADD R64, R64, R28 ;  /* 0x0000000040407229 */ /* 0x000fe2000000001c */
[----:B------:R-:W-:Y:S02]  /*537d0*/  IMAD.MOV.U32 R61, RZ, RZ, -0x40100000 ;  /* 0xbff00000ff3d7424 */ /* 0x000fe400078e00ff */
[----:B------:R-:W-:-:S08]  /*537e0*/  IMAD.MOV.U32 R58, RZ, RZ, 0x0 ;  /* 0x00000000ff3a7424 */ /* 0x000fd000078e00ff */
.L_x_2263:
[C---:B------:R-:W-:Y:S01]  /*537f0*/  VIADD R24, R14.reuse, 0x3 ;  /* 0x000000030e187836 */ /* 0x040fe20000000000 */
[----:B------:R-:W-:Y:S01]  /*53800*/  LOP3.LUT R0, R14, 0x1, RZ, 0xc0, !PT ;  /* 0x000000010e007812 */ /* 0x000fe200078ec0ff */
[----:B------:R-:W-:Y:S01]  /*53810*/  DMUL R62, R52, R62 ;  /* 0x0000003e343e7228 */ /* 0x000fe20000000000 */
        /* <DEDUP_REMOVED lines=10> */
.L_x_2201:
        /* <DEDUP_REMOVED lines=12> */
.L_x_2183:
        /* <DEDUP_REMOVED lines=24> */
[----:B------:R-:W-:Y:S05]  /*53b00*/  CALL.REL.NOINC `($__internal_4_$__cuda_sm20_div_rn_f64_full) ;  /* 0x0000038c00307944 */ /* 0x000fea0003c00000 */
.L_x_2168:
[----:B------:R-:W-:Y:S05]  /*53b10*/  BSYNC.RECONVERGENT B3 ;  /* 0x0000000000037941 */ /* 0x000fea0003800200 */
.L_x_2167:
        /* <DEDUP_REMOVED lines=24> */
.L_x_2170:
[----:B------:R-:W-:Y:S05]  /*53ca0*/  BSYNC.RECONVERGENT B3 ;  /* 0x0000000000037941 */ /* 0x000fea0003800200 */
.L_x_2169:
        /* <DEDUP_REMOVED lines=28> */
.L_x_2172:
[----:B------:R-:W-:Y:S05]  /*53e70*/  BSYNC.RECONVERGENT B3 ;  /* 0x0000000000037941 */ /* 0x000fea0003800200 */
.L_x_2171:
        /* <DEDUP_REMOVED lines=24> */
.L_x_2174:
[----:B------:R-:W-:Y:S05]  /*54000*/  BSYNC.RECONVERGENT B3 ;  /* 0x0000000000037941 */ /* 0x000fea0003800200 */
.L_x_2173:
        /* <DEDUP_REMOVED lines=28> */
.L_x_2176:
[----:B------:R-:W-:Y:S05]  /*541d0*/  BSYNC.RECONVERGENT B3 ;  /* 0x0000000000037941 */ /* 0x000fea0003800200 */
.L_x_2175:
        /* <DEDUP_REMOVED lines=24> */
.L_x_2178:
[----:B------:R-:W-:Y:S05]  /*54360*/  BSYNC.RECONVERGENT B3 ;  /* 0x0000000000037941 */ /* 0x000fea0003800200 */
.L_x_2177:
        /* <DEDUP_REMOVED lines=28> */
.L_x_2180:
[----:B------:R-:W-:Y:S05]  /*54530*/  BSYNC.RECONVERGENT B3 ;  /* 0x0000000000037941 */ /* 0x000fea0003800200 */
.L_x_2179:
        /* <DEDUP_REMOVED lines=24> */
.L_x_2182:
[----:B------:R-:W-:Y:S05]  /*546c0*/  BSYNC.RECONVERGENT B3 ;  /* 0x0000000000037941 */ /* 0x000fea0003800200 */
.L_x_2181:
[----:B------:R-:W-:Y:S01]  /*546d0*/  ISETP.NE.AND P1, PT, R34, R29, PT ;  /* 0x0000001d2200720c */ /* 0x000fe20003f25270 */
[----:B------:R-:W-:Y:S01]  /*546e0*/  VIADD R47, R47, 0x4 ;  /* 0x000000042f2f7836 */ /* 0x000fe20000000000 */
[----:B------:R-:W-:Y:S02]  /*546f0*/  FSEL R24, R72, R84, P0 ;  /* 0x0000005448187208 */ /* 0x000fe40000000000 */
[----:B------:R-:W-:-:S09]  /*54700*/  FSEL R25, R73, R85, P0 ;  /* 0x0000005549197208 */ /* 0x000fd20000000000 */
[----:B------:R-:W-:Y:S05]  /*54710*/  @P1 BRA `(.L_x_2183) ;  /* 0xfffffff000981947 */ /* 0x000fea000383ffff */
.L_x_2166:
        /* <DEDUP_REMOVED lines=26> */
.L_x_2185:
[----:B------:R-:W-:Y:S05]  /*548c0*/  BSYNC.RECONVERGENT B3 ;  /* 0x0000000000037941 */ /* 0x000fea0003800200 */
.L_x_2184:
        /* <DEDUP_REMOVED lines=24> */
.L_x_2187:
[----:B------:R-:W-:Y:S05]  /*54a50*/  BSYNC.RECONVERGENT B3 ;  /* 0x0000000000037941 */ /* 0x000fea0003800200 */
.L_x_2186:
        /* <DEDUP_REMOVED lines=29> */
.L_x_2190:
[----:B------:R-:W-:Y:S05]  /*54c30*/  BSYNC.RECONVERGENT B3 ;  /* 0x0000000000037941 */ /* 0x000fea0003800200 */
.L_x_2189:
        /* <DEDUP_REMOVED lines=24> */
.L_x_2192:
[----:B------:R-:W-:Y:S05]  /*54dc0*/  BSYNC.RECONVERGENT B3 ;  /* 0x0000000000037941 */ /* 0x000fea0003800200 */
.L_x_2191:
        /* <DEDUP_REMOVED lines=28> */
.L_x_2194:
[----:B------:R-:W-:Y:S05]  /*54f90*/  BSYNC.RECONVERGENT B3 ;  /* 0x0000000000037941 */ /* 0x000fea0003800200 */
.L_x_2193:
        /* <DEDUP_REMOVED lines=24> */
.L_x_2196:
[----:B------:R-:W-:Y:S05]  /*55120*/  BSYNC.RECONVERGENT B3 ;  /* 0x0000000000037941 */ /* 0x000fea0003800200 */
.L_x_2195:
[----:B------:R-:W-:Y:S02]  /*55130*/  FSEL R48, R48, R84, P0 ;  /* 0x0000005430307208 */ /* 0x000fe40000000000 */
[----:B------:R-:W-:-:S07]  /*55140*/  FSEL R49, R49, R85, P0 ;  /* 0x0000005531317208 */ /* 0x000fce0000000000 */
.L_x_2188:
[----:B------:R-:W-:Y:S01]  /*55150*/  IMAD.MOV.U32 R24, RZ, RZ, 0x652b82fe ;  /* 0x652b82feff187424 */ /* 0x000fe200078e00ff */
[----:B------:R-:W-:Y:S01]  /*55160*/  MOV R25, 0x3ff71547 ;  /* 0x3ff7154700197802 */ /* 0x000fe20000000f00 */
[----:B------:R-:W-:Y:S01]  /*55170*/  UMOV UR4, 0xfefa39ef ;  /* 0xfefa39ef00047882 */ /* 0x000fe20000000000 */
[----:B------:R-:W-:Y:S01]  /*55180*/  UMOV UR5, 0x3fe62e42 ;  /* 0x3fe62e4200057882 */ /* 0x000fe20000000000 */
[----:B------:R-:W0:Y:S01]  /*55190*/  MUFU.RCP64H R77, R69 ;  /* 0x00000045004d7308 */ /* 0x000e220000001800 */
[----:B------:R-:W-:Y:S01]  /*551a0*/  IMAD.MOV.U32 R76, RZ, RZ, 0x1 ;  /* 0x00000001ff4c7424 */ /* 0x000fe200078e00ff */
[----:B------:R-:W-:Y:S01]  /*551b0*/  FSETP.GEU.AND P0, PT, |R67|, 4.1917929649353027344, PT ;  /* 0x4086232b4300780b */ /* 0x000fe20003f0e200 */
        /* <DEDUP_REMOVED lines=41> */
[----:B------:R-:W-:Y:S01]  /*55450*/  LEA R73, R24, R81, 0x14 ;  /* 0x0000005118497211 */ /* 0x000fe200078ea0ff */
        /* <DEDUP_REMOVED lines=8> */
[----:B------:R-:W-:Y:S02]  /*554e0*/  LEA.HI R0, R24, R24, RZ, 0x1 ;  /* 0x0000001818007211 */ /* 0x000fe400078f08ff */
[----:B------:R-:W-:Y:S02]  /*554f0*/  MOV R72, R80 ;  /* 0x0000005000487202 */ /* 0x000fe40000000f00 */
[----:B------:R-:W-:-:S05]  /*55500*/  SHF.R.S32.HI R73, RZ, 0x1, R0 ;  /* 0x00000001ff497819 */ /* 0x000fca0000011400 */
[----:B------:R-:W-:Y:S02]  /*55510*/  IMAD.IADD R24, R24, 0x1, -R73 ;  /* 0x0000000118187824 */ /* 0x000fe400078e0a49 */
[----:B------:R-:W-:-:S03]  /*55520*/  IMAD R73, R73, 0x100000, R81 ;  /* 0x0010000049497824 */ /* 0x000fc600078e0251 */
[----:B------:R-:W-:Y:S01]  /*55530*/  LEA R25, R24, 0x3ff00000, 0x14 ;  /* 0x3ff0000018197811 */ /* 0x000fe200078ea0ff */
[----:B------:R-:W-:-:S06]  /*55540*/  IMAD.MOV.U32 R24, RZ, RZ, RZ ;  /* 0x000000ffff187224 */ /* 0x000fcc00078e00ff */
[----:B------:R-:W-:-:S11]  /*55550*/  DMUL R72, R72, R24 ;  /* 0x0000001848487228 */ /* 0x000fd60000000000 */
.L_x_2197:
        /* <DEDUP_REMOVED lines=14> */
[----:B------:R-:W-:Y:S05]  /*55640*/  CALL.REL.NOINC `($__internal_4_$__cuda_sm20_div_rn_f64_full) ;  /* 0x0000037000607944 */ /* 0x000fea0003c00000 */
.L_x_2199:
[----:B------:R-:W-:Y:S05]  /*55650*/  BSYNC.RECONVERGENT B3 ;  /* 0x0000000000037941 */ /* 0x000fea0003800200 */
.L_x_2198:
[----:B------:R-:W-:Y:S01]  /*55660*/  IADD3 R46, PT, PT, R46, 0x1, RZ ;  /* 0x000000012e2e7810 */ /* 0x000fe20007ffe0ff */
[----:B------:R-:W-:-:S03]  /*55670*/  DADD R70, R84, R70 ;  /* 0x0000000054467229 */ /* 0x000fc60000000046 */
[----:B------:R-:W-:-:S13]  /*55680*/  ISETP.NE.AND P0, PT, R46, R30, PT ;  /* 0x0000001e2e00720c */ /* 0x000fda0003f05270 */
[----:B------:R-:W-:Y:S05]  /*55690*/  @!P0 BRA `(.L_x_2200) ;  /* 0x0000003000848947 */ /* 0x000fea0003800000 */
[----:B------:R-:W-:Y:S05]  /*556a0*/  BRA `(.L_x_2201) ;  /* 0xffffffe000847947 */ /* 0x000fea000383ffff */
.L_x_2165:
[----:B------:R-:W-:Y:S01]  /*556b0*/  LOP3.LUT R30, R14, 0x7ffffffc, RZ, 0xc0, !PT ;  /* 0x7ffffffc0e1e7812 */ /* 0x000fe200078ec0ff */
[----:B------:R-:W-:Y:S01]  /*556c0*/  IMAD.MOV.U32 R47, RZ, RZ, RZ ;  /* 0x000000ffff2f7224 */ /* 0x000fe200078e00ff */
[----:B------:R-:W-:Y:S02]  /*556d0*/  VIMNMX.U32 R31, PT, PT, R29, 0x1, !PT ;  /* 0x000000011d1f7848 */ /* 0x000fe40007fe0000 */
[----:B------:R-:W-:-:S07]  /*556e0*/  CS2R R66, SRZ ;  /* 0x0000000000427805 */ /* 0x000fce000001ff00 */
.L_x_2233:
        /* <DEDUP_REMOVED lines=12> */
.L_x_2219:
        /* <DEDUP_REMOVED lines=25> */
.L_x_2204:
[----:B------:R-:W-:Y:S05]  /*55940*/  BSYNC.RECONVERGENT B3 ;  /* 0x0000000000037941 */ /* 0x000fea0003800200 */
.L_x_2203:
        /* <DEDUP_REMOVED lines=24> */
.L_x_2206:
[----:B------:R-:W-:Y:S05]  /*55ad0*/  BSYNC.RECONVERGENT B3 ;  /* 0x0000000000037941 */ /* 0x000fea0003800200 */
.L_x_2205:
        /* <DEDUP_REMOVED lines=28> */
.L_x_2208:
[----:B------:R-:W-:Y:S05]  /*55ca0*/  BSYNC.RECONVERGENT B3 ;  /* 0x0000000000037941 */ /* 0x000fea0003800200 */
.L_x_2207:
        /* <DEDUP_REMOVED lines=24> */
.L_x_2210:
[----:B------:R-:W-:Y:S05]  /*55e30*/  BSYNC.RECONVERGENT B3 ;  /* 0x0000000000037941 */ /* 0x000fea0003800200 */
.L_x_2209:
        /* <DEDUP_REMOVED lines=28> */
.L_x_2212:
[----:B------:R-:W-:Y:S05]  /*56000*/  BSYNC.RECONVERGENT B3 ;  /* 0x0000000000037941 */ /* 0x000fea0003800200 */
.L_x_2211:
        /* <DEDUP_REMOVED lines=24> */
.L_x_2214:
[----:B------:R-:W-:Y:S05]  /*56190*/  BSYNC.RECONVERGENT B3 ;  /* 0x0000000000037941 */ /* 0x000fea0003800200 */
.L_x_2213:
        /* <DEDUP_REMOVED lines=28> */
.L_x_2216:
[----:B------:R-:W-:Y:S05]  /*56360*/  BSYNC.RECONVERGENT B3 ;  /* 0x0000000000037941 */ /* 0x000fea0003800200 */
.L_x_2215:
        /* <DEDUP_REMOVED lines=24> */
.L_x_2218:
[----:B------:R-:W-:Y:S05]  /*564f0*/  BSYNC.RECONVERGENT B3 ;  /* 0x0000000000037941 */ /* 0x000fea0003800200 */
.L_x_2217:
[----:B------:R-:W-:Y:S02]  /*56500*/  ISETP.NE.AND P2, PT, R49, R30, PT ;  /* 0x0000001e3100720c */ /* 0x000fe40003f45270 */
[----:B------:R-:W-:Y:S02]  /*56510*/  FSEL R24, R72, R84, P0 ;  /* 0x0000005448187208 */ /* 0x000fe40000000000 */
[----:B------:R-:W-:Y:S02]  /*56520*/  FSEL R25, R73, R85, P0 ;  /* 0x0000005549197208 */ /* 0x000fe40000000000 */
[----:B------:R-:W-:-:S07]  /*56530*/  IADD3 R34, PT, PT, R34, 0x4, RZ ;  /* 0x0000000422227810 */ /* 0x000fce0007ffe0ff */
[----:B------:R-:W-:Y:S05]  /*56540*/  @P2 BRA `(.L_x_2219) ;  /* 0xfffffff000982947 */ /* 0x000fea000383ffff */
.L_x_2202:
        /* <DEDUP_REMOVED lines=27> */
.L_x_2222:
[----:B------:R-:W-:Y:S05]  /*56700*/  BSYNC.RECONVERGENT B3 ;  /* 0x0000000000037941 */ /* 0x000fea0003800200 */
.L_x_2221:
        /* <DEDUP_REMOVED lines=24> */
.L_x_2224:
[----:B------:R-:W-:Y:S05]  /*56890*/  BSYNC.RECONVERGENT B3 ;  /* 0x0000000000037941 */ /* 0x000fea0003800200 */
.L_x_2223:
        /* <DEDUP_REMOVED lines=28> */
.L_x_2226:
[----:B------:R-:W-:Y:S05]  /*56a60*/  BSYNC.RECONVERGENT B3 ;  /* 0x0000000000037941 */ /* 0x000fea0003800200 */
.L_x_2225:
        /* <DEDUP_REMOVED lines=24> */
.L_x_2228:
[----:B------:R-:W-:Y:S05]  /*56bf0*/  BSYNC.RECONVERGENT B3 ;  /* 0x0000000000037941 */ /* 0x000fea0003800200 */
.L_x_2227:
[----:B------:R-:W-:Y:S02]  /*56c00*/  FSEL R24, R84, R48, !P0 ;  /* 0x0000003054187208 */ /* 0x000fe40004000000 */
[----:B------:R-:W-:-:S07]  /*56c10*/  FSEL R25, R85, R49, !P0 ;  /* 0x0000003155197208 */ /* 0x000fce0004000000 */
.L_x_2220:
        /* <DEDUP_REMOVED lines=27> */
[----:B------:R-:W0:Y:S01]  /*56dd0*/  MUFU.RCP64H R83, R71 ;  /* 0x0000004700537308 */ /* 0x000e220000001800 */
        /* <DEDUP_REMOVED lines=34> */
[----:B------:R-:W-:-:S06]  /*57000*/  DFMA R80, R76, R80, 1 ;  /* 0x3ff000004c50742b */ /* 0x000fcc0000000050 */
[----:B------:R-:W-:Y:S02]  /*57010*/  DFMA R86, R74, R78, 1 ;  /* 0x3ff000004a56742b */ /* 0x000fe4000000004e */
[----:B------:R-:W-:Y:S02]  /*57020*/  DFMA R74, R82, R84, R82 ;  /* 0x00000054524a722b */ /* 0x000fe40000000052 */
[----:B------:R-:W-:-:S06]  /*57030*/  DFMA R80, R76, R80, 1 ;  /* 0x3ff000004c50742b */ /* 0x000fcc0000000050 */
        /* <DEDUP_REMOVED lines=12> */
[----:B------:R-:W-:-:S03]  /*57100*/  IMAD.MOV.U32 R76, RZ, RZ, R86 ;  /* 0x000000ffff4c7224 */ /* 0x000fc600078e0056 */
[----:B------:R-:W-:-:S04]  /*57110*/  SHF.R.S32.HI R77, RZ, 0x1, R0 ;  /* 0x00000001ff4d7819 */ /* 0x000fc80000011400 */
[----:B------:R-:W-:Y:S01]  /*57120*/  IADD3 R72, PT, PT, R72, -R77, RZ ;  /* 0x8000004d48487210 */ /* 0x000fe20007ffe0ff */
[----:B------:R-:W-:-:S03]  /*57130*/  IMAD R77, R77, 0x100000, R87 ;  /* 0x001000004d4d7824 */ /* 0x000fc600078e0257 */
[----:B------:R-:W-:Y:S01]  /*57140*/  LEA R73, R72, 0x3ff00000, 0x14 ;  /* 0x3ff0000048497811 */ /* 0x000fe200078ea0ff */
[----:B------:R-:W-:-:S06]  /*57150*/  IMAD.MOV.U32 R72, RZ, RZ, RZ ;  /* 0x000000ffff487224 */ /* 0x000fcc00078e00ff */
[----:B------:R-:W-:-:S11]  /*57160*/  DMUL R76, R76, R72 ;  /* 0x000000484c4c7228 */ /* 0x000fd60000000000 */
.L_x_2229:
        /* <DEDUP_REMOVED lines=17> */
.L_x_2230:
        /* <DEDUP_REMOVED lines=15> */
.L_x_2232:
[----:B------:R-:W-:Y:S05]  /*57370*/  BSYNC.RECONVERGENT B3 ;  /* 0x0000000000037941 */ /* 0x000fea0003800200 */
.L_x_2231:
[----:B------:R-:W-:Y:S01]  /*57380*/  IADD3 R47, PT, PT, R47, 0x1, RZ ;  /* 0x000000012f2f7810 */ /* 0x000fe20007ffe0ff */
[----:B------:R-:W-:-:S03]  /*57390*/  DADD R66, R84, R66 ;  /* 0x0000000054427229 */ /* 0x000fc60000000042 */
        /* <DEDUP_REMOVED lines=10> */
.L_x_2251:
        /* <DEDUP_REMOVED lines=25> */
.L_x_2236:
[----:B------:R-:W-:Y:S05]  /*575d0*/  BSYNC.RECONVERGENT B3 ;  /* 0x0000000000037941 */ /* 0x000fea0003800200 */
.L_x_2235:
        /* <DEDUP_REMOVED lines=24> */
.L_x_2238:
[----:B------:R-:W-:Y:S05]  /*57760*/  BSYNC.RECONVERGENT B3 ;  /* 0x0000000000037941 */ /* 0x000fea0003800200 */
.L_x_2237:
        /* <DEDUP_REMOVED lines=28> */
.L_x_2240:
[----:B------:R-:W-:Y:S05]  /*57930*/  BSYNC.RECONVERGENT B3 ;  /* 0x0000000000037941 */ /* 0x000fea0003800200 */
.L_x_2239:
        /* <DEDUP_REMOVED lines=24> */
.L_x_2242:
[----:B------:R-:W-:Y:S05]  /*57ac0*/  BSYNC.RECONVERGENT B3 ;  /* 0x0000000000037941 */ /* 0x000fea0003800200 */
.L_x_2241:
        /* <DEDUP_REMOVED lines=28> */
.L_x_2244:
[----:B------:R-:W-:Y:S05]  /*57c90*/  BSYNC.RECONVERGENT B3 ;  /* 0x0000000000037941 */ /* 0x000fea0003800200 */
.L_x_2243:
        /* <DEDUP_REMOVED lines=24> */
.L_x_2246:
[----:B------:R-:W-:Y:S05]  /*57e20*/  BSYNC.RECONVERGENT B3 ;  /* 0x0000000000037941 */ /* 0x000fea0003800200 */
.L_x_2245:
        /* <DEDUP_REMOVED lines=28> */
.L_x_2248:
[----:B------:R-:W-:Y:S05]  /*57ff0*/  BSYNC.RECONVERGENT B3 ;  /* 0x0000000000037941 */ /* 0x000fea0003800200 */
.L_x_2247:
        /* <DEDUP_REMOVED lines=24> */
.L_x_2250:
[----:B------:R-:W-:Y:S05]  /*58180*/  BSYNC.RECONVERGENT B3 ;  /* 0x0000000000037941 */ /* 0x000fea0003800200 */
.L_x_2249:
[----:B------:R-:W-:Y:S01]  /*58190*/  ISETP.NE.AND P1, PT, R34, R30, PT ;  /* 0x0000001e2200720c */ /* 0x000fe20003f25270 */
[----:B------:R-:W-:Y:S01]  /*581a0*/  VIADD R32, R32, 0x4 ;  /* 0x0000000420207836 */ /* 0x000fe20000000000 */
[----:B------:R-:W-:Y:S02]  /*581b0*/  FSEL R70, R46, R84, P0 ;  /* 0x000000542e467208 */ /* 0x000fe40000000000 */
[----:B------:R-:W-:-:S09]  /*581c0*/  FSEL R71, R47, R85, P0 ;  /* 0x000000552f477208 */ /* 0x000fd20000000000 */
[----:B------:R-:W-:Y:S05]  /*581d0*/  @P1 BRA `(.L_x_2251) ;  /* 0xfffffff000981947 */ /* 0x000fea000383ffff */
.L_x_2234:
[----:B------:R-:W-:Y:S05]  /*581e0*/  @!P4 BRA `(.L_x_2252) ;  /* 0x0000000400acc947 */ /* 0x000fea0003800000 */
        /* <DEDUP_REMOVED lines=25> */
.L_x_2254:
[----:B------:R-:W-:Y:S05]  /*58380*/  BSYNC.RECONVERGENT B3 ;  /* 0x0000000000037941 */ /* 0x000fea0003800200 */
.L_x_2253:
        /* <DEDUP_REMOVED lines=24> */
.L_x_2256:
[----:B------:R-:W-:Y:S05]  /*58510*/  BSYNC.RECONVERGENT B3 ;  /* 0x0000000000037941 */ /* 0x000fea0003800200 */
.L_x_2255:
        /* <DEDUP_REMOVED lines=28> */
.L_x_2258:
[----:B------:R-:W-:Y:S05]  /*586e0*/  BSYNC.RECONVERGENT B3 ;  /* 0x0000000000037941 */ /* 0x000fea0003800200 */
.L_x_2257:
        /* <DEDUP_REMOVED lines=24> */
.L_x_2260:
[----:B------:R-:W-:Y:S05]  /*58870*/  BSYNC.RECONVERGENT B3 ;  /* 0x0000000000037941 */ /* 0x000fea0003800200 */
.L_x_2259:
[----:B------:R-:W-:Y:S02]  /*58880*/  FSEL R70, R84, R30, !P0 ;  /* 0x0000001e54467208 */ /* 0x000fe40004000000 */
[----:B------:R-:W-:-:S07]  /*58890*/  FSEL R71, R85, R31, !P0 ;  /* 0x0000001f55477208 */ /* 0x000fce0004000000 */
.L_x_2252:
[----:B------:R-:W-:-:S11]  /*588a0*/  DFMA R70, R70, 5, R66 ;  /* 0x401400004646782b */ /* 0x000fd60000000042 */
.L_x_2200:
        /* <DEDUP_REMOVED lines=21> */
.L_x_2262:
[----:B------:R-:W-:Y:S05]  /*58a00*/  BSYNC.RECONVERGENT B3 ;  /* 0x0000000000037941 */ /* 0x000fea0003800200 */
.L_x_2261:
        /* <DEDUP_REMOVED lines=9> */
.L_x_2157:
        /* <DEDUP_REMOVED lines=8> */
[----:B------:R-:W-:-:S05]  /*58b20*/  DMUL R24, R52, UR4 ;  /* 0x0000000434187c28 */ /* 0x000fca0008000000 */
[----:B------:R-:W-:-:S03]  /*58b30*/  @!P0 DMUL R28, R46, 1.80143985094819840000e+16 ;  /* 0x435000002e1c8828 */ /* 0x000fc60000000000 */
[----:B------:R-:W-:Y:S01]  /*58b40*/  DFMA R14, R52, R24, R14 ;  /* 0x00000018340e722b */ /* 0x000fe2000000000e */
[----:B------:R-:W-:-:S06]  /*58b50*/  IMAD.MOV.U32 R24, RZ, RZ, R46 ;  /* 0x000000ffff187224 */ /* 0x000fcc00078e002e */
[----:B------:R-:W-:Y:S01]  /*58b60*/  @!P0 MOV R0, R29 ;  /* 0x0000001d00008202 */ /* 0x000fe20000000f00 */
[----:B------:R-:W-:-:S04]  /*58b70*/  @!P0 IMAD.MOV.U32 R24, RZ, RZ, R28 ;  /* 0x000000ffff188224 */ /* 0x000fc800078e001c */
[----:B------:R-:W-:-:S05]  /*58b80*/  VIADD R23, R0, 0xffffffff ;  /* 0xffffffff00177836 */ /* 0x000fca0000000000 */
[----:B------:R-:W-:Y:S01]  /*58b90*/  ISETP.GT.U32.AND P1, PT, R23, 0x7feffffe, PT ;  /* 0x7feffffe1700780c */ /* 0x000fe20003f24070 */
[----:B------:R-:W-:Y:S01]  /*58ba0*/  IMAD.MOV.U32 R23, RZ, RZ, -0x3ff ;  /* 0xfffffc01ff177424 */ /* 0x000fe200078e00ff */
[----:B------:R-:W-:-:S11]  /*58bb0*/  @!P0 MOV R23, 0xfffffbcb ;  /* 0xfffffbcb00178802 */ /* 0x000fd60000000f00 */
[----:B------:R-:W-:Y:S05]  /*58bc0*/  @P1 BRA `(.L_x_2265) ;  /* 0x0000000400001947 */ /* 0x000fea0003800000 */
[C---:B------:R-:W-:Y:S01]  /*58bd0*/  LOP3.LUT R25, R0.reuse, 0xfffff, RZ, 0xc0, !PT ;  /* 0x000fffff00197812 */ /* 0x040fe200078ec0ff */
[----:B------:R-:W-:Y:S01]  /*58be0*/  IMAD.MOV.U32 R60, RZ, RZ, -0x748574fc ;  /* 0x8b7a8b04ff3c7424 */ /* 0x000fe200078e00ff */
[----:B------:R-:W-:Y:S01]  /*58bf0*/  MOV R30, RZ ;  /* 0x000000ff001e7202 */ /* 0x000fe20000000f00 */
[----:B------:R-:W-:Y:S01]  /*58c00*/  IMAD.MOV.U32 R61, RZ, RZ, 0x3ed0ee25 ;  /* 0x3ed0ee25ff3d7424 */ /* 0x000fe200078e00ff */
[----:B------:R-:W-:Y:S01]  /*58c10*/  LOP3.LUT R25, R25, 0x3ff00000, RZ, 0xfc, !PT ;  /* 0x3ff0000019197812 */ /* 0x000fe200078efcff */
[----:B------:R-:W-:Y:S01]  /*58c20*/  UMOV UR4, 0x3ae80f1e ;  /* 0x3ae80f1e00047882 */ /* 0x000fe20000000000 */
[----:B------:R-:W-:Y:S01]  /*58c30*/  UMOV UR5, 0x3eb1380b ;  /* 0x3eb1380b00057882 */ /* 0x000fe20000000000 */
[----:B------:R-:W-:Y:S01]  /*58c40*/  LEA.HI R23, R0, R23, RZ, 0xc ;  /* 0x0000001700177211 */ /* 0x000fe200078f60ff */
[----:B------:R-:W-:Y:S01]  /*58c50*/  UMOV UR8, 0x80000000 ;  /* 0x8000000000087882 */ /* 0x000fe20000000000 */
[----:B------:R-:W-:Y:S01]  /*58c60*/  ISETP.GE.U32.AND P0, PT, R25, 0x3ff6a09f, PT ;  /* 0x3ff6a09f1900780c */ /* 0x000fe20003f06070 */
[----:B------:R-:W-:Y:S01]  /*58c70*/  UMOV UR9, 0x43300000 ;  /* 0x4330000000097882 */ /* 0x000fe20000000000 */
[----:B------:R-:W-:-:S11]  /*58c80*/  MOV R63, 0x43300000 ;  /* 0x43300000003f7802 */ /* 0x000fd60000000f00 */
        /* <DEDUP_REMOVED lines=52> */
.L_x_2265:
[----:B------:R-:W-:Y:S01]  /*58fd0*/  IMAD.MOV.U32 R24, RZ, RZ, 0x0 ;  /* 0x00000000ff187424 */ /* 0x000fe200078e00ff */
[----:B------:R-:W-:Y:S01]  /*58fe0*/  LOP3.LUT P0, RZ, R29, 0x7fffffff, RZ, 0xc0, !PT ;  /* 0x7fffffff1dff7812 */ /* 0x000fe2000780c0ff */
[----:B------:R-:W-:-:S06]  /*58ff0*/  IMAD.MOV.U32 R25, RZ, RZ, 0x7ff00000 ;  /* 0x7ff00000ff197424 */ /* 0x000fcc00078e00ff */
[----:B------:R-:W-:-:S10]  /*59000*/  DFMA R24, R28, R24, +INF ;  /* 0x7ff000001c18742b */ /* 0x000fd40000000018 */
[----:B------:R-:W-:Y:S02]  /*59010*/  FSEL R30, R24, RZ, P0 ;  /* 0x000000ff181e7208 */ /* 0x000fe40000000000 */
[----:B------:R-:W-:-:S07]  /*59020*/  FSEL R31, R25, -QNAN , P0 ;  /* 0xfff00000191f7808 */ /* 0x000fce0000000000 */
.L_x_2266:
[----:B------:R-:W-:Y:S05]  /*59030*/  BSYNC.RECONVERGENT B0 ;  /* 0x0000000000007941 */ /* 0x000fea0003800200 */
.L_x_2264:
[----:B------:R-:W0:Y:S01]  /*59040*/  MUFU.RCP64H R25, 6 ;  /* 0x4018000000197908 */ /* 0x000e220000001800 */
[----:B------:R-:W-:Y:S01]  /*59050*/  IMAD.MOV.U32 R28, RZ, RZ, 0x0 ;  /* 0x00000000ff1c7424 */ /* 0x000fe200078e00ff */
[----:B------:R-:W-:Y:S01]  /*59060*/  MOV R29, 0x40180000 ;  /* 0x40180000001d7802 */ /* 0x000fe20000000f00 */
[----:B------:R-:W-:Y:S01]  /*59070*/  IMAD.MOV.U32 R24, RZ, RZ, 0x1 ;  /* 0x00000001ff187424 */ /* 0x000fe200078e00ff */
[C---:B------:R-:W-:Y:S01]  /*59080*/  DMUL R76, R52.reuse, R52 ;  /* 0x00000034344c7228 */ /* 0x040fe20000000000 */
[----:B------:R-:W-:Y:S07]  /*59090*/  BSSY.RECONVERGENT B3, `(.L_x_2267) ;  /* 0x0000012000037945 */ /* 0x000fee0003800200 */
[----:B------:R-:W-:-:S02]  /*590a0*/  DMUL R76, R52, R76 ;  /* 0x0000004c344c7228 */ /* 0x000fc40000000000 */
[----:B0-----:R-:W-:-:S08]  /*590b0*/  DFMA R48, R24, -R28, 1 ;  /* 0x3ff000001830742b */ /* 0x001fd0000000081c */
[----:B------:R-:W-:Y:S01]  /*590c0*/  FSETP.GEU.AND P1, PT, |R77|, 6.5827683646048100446e-37, PT ;  /* 0x036000004d00780b */ /* 0x000fe20003f2e200 */
[----:B------:R-:W-:-:S08]  /*590d0*/  DFMA R48, R48, R48, R48 ;  /* 0x000000303030722b */ /* 0x000fd00000000030 */
        /* <DEDUP_REMOVED lines=12> */
[----:B------:R-:W-:Y:S05]  /*591a0*/  CALL.REL.NOINC `($__internal_4_$__cuda_sm20_div_rn_f64_full) ;  /* 0x0000033400887944 */ /* 0x000fea0003c00000 */
.L_x_2268:
[----:B------:R-:W-:Y:S05]  /*591b0*/  BSYNC.RECONVERGENT B3 ;  /* 0x0000000000037941 */ /* 0x000fea0003800200 */
.L_x_2267:
[----:B------:R-:W0:Y:S01]  /*591c0*/  MUFU.RCP64H R29, 60 ;  /* 0x404e0000001d7908 */ /* 0x000e220000001800 */
[----:B------:R-:W-:Y:S01]  /*591d0*/  MOV R58, 0x0 ;  /* 0x00000000003a7802 */ /* 0x000fe20000000f00 */
[----:B------:R-:W-:Y:S01]  /*591e0*/  IMAD.MOV.U32 R59, RZ, RZ, 0x404e0000 ;  /* 0x404e0000ff3b7424 */ /* 0x000fe200078e00ff */
[C---:B------:R-:W-:Y:S01]  /*591f0*/  DMUL R24, R46.reuse, R46 ;  /* 0x0000002e2e187228 */ /* 0x040fe20000000000 */
[----:B------:R-:W-:Y:S01]  /*59200*/  IMAD.MOV.U32 R28, RZ, RZ, 0x1 ;  /* 0x00000001ff1c7424 */ /* 0x000fe200078e00ff */
[----:B------:R-:W-:Y:S01]  /*59210*/  UMOV UR4, 0xc97ca310 ;  /* 0xc97ca31000047882 */ /* 0x000fe20000000000 */
[----:B------:R-:W-:Y:S01]  /*59220*/  UMOV UR5, 0x3fcacc13 ;  /* 0x3fcacc1300057882 */ /* 0x000fe20000000000 */
[----:B------:R-:W-:Y:S04]  /*59230*/  BSSY.RECONVERGENT B3, `(.L_x_2269) ;  /* 0x000001b000037945 */ /* 0x000fe80003800200 */
[----:B------:R-:W-:-:S02]  /*59240*/  DMUL R24, R46, R24 ;  /* 0x000000182e187228 */ /* 0x000fc40000000000 */
[----:B0-----:R-:W-:-:S06]  /*59250*/  DFMA R48, R28, -R58, 1 ;  /* 0x3ff000001c30742b */ /* 0x001fcc000000083a */
[----:B------:R-:W-:Y:S02]  /*59260*/  DMUL R24, R46, R24 ;  /* 0x000000182e187228 */ /* 0x000fe40000000000 */
[----:B------:R-:W-:-:S06]  /*59270*/  DFMA R48, R48, R48, R48 ;  /* 0x000000303030722b */ /* 0x000fcc0000000030 */
[----:B------:R-:W-:Y:S02]  /*59280*/  DMUL R76, R46, R24 ;  /* 0x000000182e4c7228 */ /* 0x000fe40000000000 */
[----:B------:R-:W-:Y:S02]  /*59290*/  DMUL R24, R52, -UR4 ;  /* 0x8000000434187c28 */ /* 0x000fe40008000000 */
[----:B------:R-:W-:-:S06]  /*592a0*/  DFMA R48, R28, R48, R28 ;  /* 0x000000301c30722b */ /* 0x000fcc000000001c */
[----:B------:R-:W-:Y:S02]  /*592b0*/  FSETP.GEU.AND P1, PT, |R77|, 6.5827683646048100446e-37, PT ;  /* 0x036000004d00780b */ /* 0x000fe40003f2e200 */
[----:B------:R-:W-:-:S08]  /*592c0*/  DFMA R28, R48, -R58, 1 ;  /* 0x3ff00000301c742b */ /* 0x000fd0000000083a */
[----:B------:R-:W-:Y:S02]  /*592d0*/  DFMA R48, R48, R28, R48 ;  /* 0x0000001c3030722b */ /* 0x000fe40000000030 */
[----:B------:R-:W-:-:S06]  /*592e0*/  DMUL R28, R52, R24 ;  /* 0x00000018341c7228 */ /* 0x000fcc0000000000 */
[----:B------:R-:W-:Y:S02]  /*592f0*/  DMUL R58, R76, R48 ;  /* 0x000000304c3a7228 */ /* 0x000fe40000000000 */
[----:B------:R-:W-:-:S06]  /*59300*/  DFMA R14, R52, R28, R14 ;  /* 0x0000001c340e722b */ /* 0x000fcc000000000e */
[----:B------:R-:W-:Y:S02]  /*59310*/  DFMA R60, R58, -60, R76 ;  /* 0xc04e00003a3c782b */ /* 0x000fe4000000004c */
[----:B------:R-:W-:Y:S02]  /*59320*/  DFMA R14, R84, R30, R14 ;  /* 0x0000001e540e722b */ /* 0x000fe4000000000e */
[----:B------:R-:W-:-:S04]  /*59330*/  DMUL R30, R30, 8 ;  /* 0x402000001e1e7828 */ /* 0x000fc80000000000 */
[----:B------:R-:W-:-:S10]  /*59340*/  DFMA R24, R48, R60, R58 ;  /* 0x0000003c3018722b */ /* 0x000fd4000000003a */
[----:B------:R-:W-:-:S05]  /*59350*/  FFMA R0, RZ, 3.21875, R25 ;  /* 0x404e0000ff007823 */ /* 0x000fca0000000019 */
[----:B------:R-:W-:-:S13]  /*59360*/  FSETP.GT.AND P0, PT, |R0|, 1.469367938527859385e-39, PT ;  /* 0x001000000000780b */ /* 0x000fda0003f04200 */
[----:B------:R-:W-:Y:S05]  /*59370*/  @P0 BRA P1, `(.L_x_2270) ;  /* 0x0000000000180947 */ /* 0x000fea0000800000 */
[----:B------:R-:W-:Y:S01]  /*59380*/  IMAD.MOV.U32 R82, RZ, RZ, RZ ;  /* 0x000000ffff527224 */ /* 0x000fe200078e00ff */
[----:B------:R-:W-:Y:S02]  /*59390*/  MOV R79, 0x404e0000 ;  /* 0x404e0000004f7802 */ /* 0x000fe40000000f00 */
[----:B------:R-:W-:-:S07]  /*593a0*/  MOV R0, 0x593c0 ;  /* 0x000593c000007802 */ /* 0x000fce0000000f00 */
[----:B------:R-:W-:Y:S05]  /*593b0*/  CALL.REL.NOINC `($__internal_4_$__cuda_sm20_div_rn_f64_full) ;  /* 0x0000033400047944 */ /* 0x000fea0003c00000 */
[----:B------:R-:W-:Y:S02]  /*593c0*/  IMAD.MOV.U32 R24, RZ, RZ, R84 ;  /* 0x000000ffff187224 */ /* 0x000fe400078e0054 */
[----:B------:R-:W-:-:S07]  /*593d0*/  IMAD.MOV.U32 R25, RZ, RZ, R85 ;  /* 0x000000ffff197224 */ /* 0x000fce00078e0055 */
.L_x_2270:
[----:B------:R-:W-:Y:S05]  /*593e0*/  BSYNC.RECONVERGENT B3 ;  /* 0x0000000000037941 */ /* 0x000fea0003800200 */
.L_x_2269:
[----:B------:R-:W0:Y:S01]  /*593f0*/  MUFU.RCP64H R59, 210 ;  /* 0x406a4000003b7908 */ /* 0x000e220000001800 */
[----:B------:R-:W-:Y:S01]  /*59400*/  DMUL R28, R46, 0.5 ;  /* 0x3fe000002e1c7828 */ /* 0x000fe20000000000 */
[----:B------:R-:W-:Y:S01]  /*59410*/  IMAD.MOV.U32 R62, RZ, RZ, 0x0 ;  /* 0x00000000ff3e7424 */ /* 0x000fe200078e00ff */
[----:B------:R-:W-:Y:S01]  /*59420*/  MOV R63, 0x406a4000 ;  /* 0x406a4000003f7802 */ /* 0x000fe20000000f00 */
[----:B------:R-:W-:Y:S01]  /*59430*/  IMAD.MOV.U32 R58, RZ, RZ, 0x1 ;  /* 0x00000001ff3a7424 */ /* 0x000fe200078e00ff */
[----:B------:R-:W-:Y:S01]  /*59440*/  DFMA R14, R30, R24, R14 ;  /* 0x000000181e0e722b */ /* 0x000fe2000000000e */
[----:B------:R-:W-:Y:S01]  /*59450*/  UMOV UR4, 0xa50ad80 ;  /* 0x0a50ad8000047882 */ /* 0x000fe20000000000 */
[----:B------:R-:W-:Y:S01]  /*59460*/  UMOV UR5, 0x40234c42 ;  /* 0x40234c4200057882 */ /* 0x000fe20000000000 */
[----:B------:R-:W-:Y:S01]  /*59470*/  BSSY.RECONVERGENT B3, `(.L_x_2271) ;  /* 0x0000017000037945 */ /* 0x000fe20003800200 */
[----:B------:R-:W-:-:S04]  /*59480*/  DMUL R28, R46, R28 ;  /* 0x0000001c2e1c7228 */ /* 0x000fc80000000000 */
[----:B------:R-:W-:Y:S02]  /*59490*/  DFMA R14, R24, -UR4, R14 ;  /* 0x80000004180e7c2b */ /* 0x000fe4000800000e */
[----:B0-----:R-:W-:Y:S02]  /*594a0*/  DFMA R60, R58, -R62, 1 ;  /* 0x3ff000003a3c742b */ /* 0x001fe4000000083e */
[----:B------:R-:W-:-:S06]  /*594b0*/  DMUL R48, R28, R28 ;  /* 0x0000001c1c307228 */ /* 0x000fcc0000000000 */
[----:B------:R-:W-:Y:S02]  /*594c0*/  DFMA R60, R60, R60, R60 ;  /* 0x0000003c3c3c722b */ /* 0x000fe4000000003c */
[----:B------:R-:W-:-:S06]  /*594d0*/  DMUL R48, R46, R48 ;  /* 0x000000302e307228 */ /* 0x000fcc0000000000 */
[----:B------:R-:W-:Y:S02]  /*594e0*/  DFMA R60, R58, R60, R58 ;  /* 0x0000003c3a3c722b */ /* 0x000fe4000000003a */
[----:B------:R-:W-:-:S06]  /*594f0*/  DMUL R48, R46, R48 ;  /* 0x000000302e307228 */ /* 0x000fcc0000000000 */
[----:B------:R-:W-:Y:S02]  /*59500*/  DFMA R58, R60, -R62, 1 ;  /* 0x3ff000003c3a742b */ /* 0x000fe4000000083e */
[----:B------:R-:W-:-:S06]  /*59510*/  DMUL R76, R46, R48 ;  /* 0x000000302e4c7228 */ /* 0x000fcc0000000000 */
[----:B------:R-:W-:-:S04]  /*59520*/  DFMA R58, R60, R58, R60 ;  /* 0x0000003a3c3a722b */ /* 0x000fc8000000003c */
[----:B------:R-:W-:-:S04]  /*59530*/  FSETP.GEU.AND P1, PT, |R77|, 6.5827683646048100446e-37, PT ;  /* 0x036000004d00780b */ /* 0x000fc80003f2e200 */
[----:B------:R-:W-:-:S08]  /*59540*/  DMUL R84, R76, R58 ;  /* 0x0000003a4c547228 */ /* 0x000fd00000000000 */
[----:B------:R-:W-:-:S08]  /*59550*/  DFMA R48, R84, -210, R76 ;  /* 0xc06a40005430782b */ /* 0x000fd0000000004c */
[----:B------:R-:W-:-:S10]  /*59560*/  DFMA R84, R58, R48, R84 ;  /* 0x000000303a54722b */ /* 0x000fd40000000054 */
[----:B------:R-:W-:-:S05]  /*59570*/  FFMA R0, RZ, 3.66015625, R85 ;  /* 0x406a4000ff007823 */ /* 0x000fca0000000055 */
[----:B------:R-:W-:-:S13]  /*59580*/  FSETP.GT.AND P0, PT, |R0|, 1.469367938527859385e-39, PT ;  /* 0x001000000000780b */ /* 0x000fda0003f04200 */
[----:B------:R-:W-:Y:S05]  /*59590*/  @P0 BRA P1, `(.L_x_2272) ;  /* 0x0000000000100947 */ /* 0x000fea0000800000 */
[----:B------:R-:W-:Y:S01]  /*595a0*/  IMAD.MOV.U32 R82, RZ, RZ, RZ ;  /* 0x000000ffff527224 */ /* 0x000fe200078e00ff */
[----:B------:R-:W-:Y:S01]  /*595b0*/  MOV R0, 0x595e0 ;  /* 0x000595e000007802 */ /* 0x000fe20000000f00 */
[----:B------:R-:W-:-:S07]  /*595c0*/  IMAD.MOV.U32 R79, RZ, RZ, 0x406a4000 ;  /* 0x406a4000ff4f7424 */ /* 0x000fce00078e00ff */
[----:B------:R-:W-:Y:S05]  /*595d0*/  CALL.REL.NOINC `($__internal_4_$__cuda_sm20_div_rn_f64_full) ;  /* 0x00000330007c7944 */ /* 0x000fea0003c00000 */
.L_x_2272:
[----:B------:R-:W-:Y:S05]  /*595e0*/  BSYNC.RECONVERGENT B3 ;  /* 0x0000000000037941 */ /* 0x000fea0003800200 */
.L_x_2271:
[----:B------:R-:W0:Y:S01]  /*595f0*/  MUFU.RCP64H R25, 3 ;  /* 0x4008000000197908 */ /* 0x000e220000001800 */
[----:B------:R-:W-:Y:S01]  /*59600*/  MOV R58, 0x0 ;  /* 0x00000000003a7802 */ /* 0x000fe20000000f00 */
[----:B------:R-:W-:Y:S01]  /*59610*/  IMAD.MOV.U32 R59, RZ, RZ, 0x40080000 ;  /* 0x40080000ff3b7424 */ /* 0x000fe200078e00ff */
[----:B------:R-:W-:Y:S01]  /*59620*/  FSETP.GEU.AND P1, PT, |R47|, 6.5827683646048100446e-37, PT ;  /* 0x036000002f00780b */ /* 0x000fe20003f2e200 */
[----:B------:R-:W-:Y:S01]  /*59630*/  IMAD.MOV.U32 R24, RZ, RZ, 0x1 ;  /* 0x00000001ff187424 */ /* 0x000fe200078e00ff */
[----:B------:R-:W-:Y:S01]  /*59640*/  DFMA R14, R30, R84, R14 ;  /* 0x000000541e0e722b */ /* 0x000fe2000000000e */
[----:B------:R-:W-:Y:S01]  /*59650*/  UMOV UR4, 0xf1ef2768 ;  /* 0xf1ef276800047882 */ /* 0x000fe20000000000 */
[----:B------:R-:W-:Y:S01]  /*59660*/  UMOV UR5, 0x4026eabb ;  /* 0x4026eabb00057882 */ /* 0x000fe20000000000 */
[----:B------:R-:W-:Y:S05]  /*59670*/  BSSY.RECONVERGENT B3, `(.L_x_2273) ;  /* 0x0000015000037945 */ /* 0x000fea0003800200 */
[----:B------:R-:W-:-:S02]  /*59680*/  DFMA R14, R84, -UR4, R14 ;  /* 0x80000004540e7c2b */ /* 0x000fc4000800000e */
[----:B0-----:R-:W-:-:S08]  /*59690*/  DFMA R48, R24, -R58, 1 ;  /* 0x3ff000001830742b */ /* 0x001fd0000000083a */
[----:B------:R-:W-:-:S08]  /*596a0*/  DFMA R48, R48, R48, R48 ;  /* 0x000000303030722b */ /* 0x000fd00000000030 */
[----:B------:R-:W-:-:S08]  /*596b0*/  DFMA R48, R24, R48, R24 ;  /* 0x000000301830722b */ /* 0x000fd00000000018 */
[----:B------:R-:W-:-:S08]  /*596c0*/  DFMA R24, R48, -R58, 1 ;  /* 0x3ff000003018742b */ /* 0x000fd0000000083a */
[----:B------:R-:W-:-:S08]  /*596d0*/  DFMA R24, R48, R24, R48 ;  /* 0x000000183018722b */ /* 0x000fd00000000030 */
[----:B------:R-:W-:-:S08]  /*596e0*/  DMUL R48, R46, R24 ;  /* 0x000000182e307228 */ /* 0x000fd00000000000 */
[----:B------:R-:W-:-:S08]  /*596f0*/  DFMA R58, R48, -3, R46 ;  /* 0xc0080000303a782b */ /* 0x000fd0000000002e */
[----:B------:R-:W-:-:S10]  /*59700*/  DFMA R24, R24, R58, R48 ;  /* 0x0000003a1818722b */ /* 0x000fd40000000030 */
[----:B------:R-:W-:-:S05]  /*59710*/  FFMA R0, RZ, 2.125, R25 ;  /* 0x40080000ff007823 */ /* 0x000fca0000000019 */
[----:B------:R-:W-:-:S13]  /*59720*/  FSETP.GT.AND P0, PT, |R0|, 1.469367938527859385e-39, PT ;  /* 0x001000000000780b */ /* 0x000fda0003f04200 */
[----:B------:R-:W-:Y:S05]  /*59730*/  @P0 BRA P1, `(.L_x_2274) ;  /* 0x0000000000200947 */ /* 0x000fea0000800000 */
[----:B------:R-:W-:Y:S01]  /*59740*/  IMAD.MOV.U32 R76, RZ, RZ, R46 ;  /* 0x000000ffff4c7224 */ /* 0x000fe200078e002e */
[----:B------:R-:W-:Y:S01]  /*59750*/  MOV R77, R47 ;  /* 0x0000002f004d7202 */ /* 0x000fe20000000f00 */
[----:B------:R-:W-:Y:S01]  /*59760*/  IMAD.MOV.U32 R82, RZ, RZ, RZ ;  /* 0x000000ffff527224 */ /* 0x000fe200078e00ff */
[----:B------:R-:W-:Y:S01]  /*59770*/  MOV R0, 0x597a0 ;  /* 0x000597a000007802 */ /* 0x000fe20000000f00 */
[----:B------:R-:W-:-:S07]  /*59780*/  IMAD.MOV.U32 R79, RZ, RZ, 0x40080000 ;  /* 0x40080000ff4f7424 */ /* 0x000fce00078e00ff */
[----:B------:R-:W-:Y:S05]  /*59790*/  CALL.REL.NOINC `($__internal_4_$__cuda_sm20_div_rn_f64_full) ;  /* 0x00000330000c7944 */ /* 0x000fea0003c00000 */
[----:B------:R-:W-:Y:S01]  /*597a0*/  IMAD.MOV.U32 R24, RZ, RZ, R84 ;  /* 0x000000ffff187224 */ /* 0x000fe200078e0054 */
[----:B------:R-:W-:-:S07]  /*597b0*/  MOV R25, R85 ;  /* 0x0000005500197202 */ /* 0x000fce0000000f00 */
.L_x_2274:
[----:B------:R-:W-:Y:S05]  /*597c0*/  BSYNC.RECONVERGENT B3 ;  /* 0x0000000000037941 */ /* 0x000fea0003800200 */
.L_x_2273:
[----:B------:R-:W0:Y:S01]  /*597d0*/  MUFU.RCP64H R49, 504 ;  /* 0x407f800000317908 */ /* 0x000e220000001800 */
[----:B------:R-:W-:Y:S01]  /*597e0*/  IMAD.MOV.U32 R60, RZ, RZ, 0x0 ;  /* 0x00000000ff3c7424 */ /* 0x000fe200078e00ff */
[----:B------:R-:W-:Y:S01]  /*597f0*/  DMUL R28, R28, R24 ;  /* 0x000000181c1c7228 */ /* 0x000fe20000000000 */
[----:B------:R-:W-:Y:S01]  /*59800*/  IMAD.MOV.U32 R61, RZ, RZ, 0x407f8000 ;  /* 0x407f8000ff3d7424 */ /* 0x000fe200078e00ff */
[----:B------:R-:W-:Y:S01]  /*59810*/  BSSY.RECONVERGENT B3, `(.L_x_2275) ;  /* 0x0000016000037945 */ /* 0x000fe20003800200 */
[----:B------:R-:W-:-:S05]  /*59820*/  IMAD.MOV.U32 R48, RZ, RZ, 0x1 ;  /* 0x00000001ff307424 */ /* 0x000fca00078e00ff */
[----:B------:R-:W-:Y:S02]  /*59830*/  DMUL R24, R28, R28 ;  /* 0x0000001c1c187228 */ /* 0x000fe40000000000 */
[----:B0-----:R-:W-:-:S06]  /*59840*/  DFMA R58, R48, -R60, 1 ;  /* 0x3ff00000303a742b */ /* 0x001fcc000000083c */
[----:B------:R-:W-:Y:S02]  /*59850*/  DMUL R24, R46, R24 ;  /* 0x000000182e187228 */ /* 0x000fe40000000000 */
[----:B------:R-:W-:-:S06]  /*59860*/  DFMA R58, R58, R58, R58 ;  /* 0x0000003a3a3a722b */ /* 0x000fcc000000003a */
[----:B------:R-:W-:Y:S02]  /*59870*/  DMUL R24, R46, R24 ;  /* 0x000000182e187228 */ /* 0x000fe40000000000 */
[----:B------:R-:W-:-:S06]  /*59880*/  DFMA R58, R48, R58, R48 ;  /* 0x0000003a303a722b */ /* 0x000fcc0000000030 */
[----:B------:R-:W-:Y:S02]  /*59890*/  DMUL R76, R46, R24 ;  /* 0x000000182e4c7228 */ /* 0x000fe40000000000 */
[----:B------:R-:W-:-:S08]  /*598a0*/  DFMA R48, R58, -R60, 1 ;  /* 0x3ff000003a30742b */ /* 0x000fd0000000083c */
[----:B------:R-:W-:Y:S01]  /*598b0*/  FSETP.GEU.AND P1, PT, |R77|, 6.5827683646048100446e-37, PT ;  /* 0x036000004d00780b */ /* 0x000fe20003f2e200 */
[----:B------:R-:W-:-:S08]  /*598c0*/  DFMA R48, R58, R48, R58 ;  /* 0x000000303a30722b */ /* 0x000fd0000000003a */
[----:B------:R-:W-:-:S08]  /*598d0*/  DMUL R84, R76, R48 ;  /* 0x000000304c547228 */ /* 0x000fd00000000000 */
[----:B------:R-:W-:-:S08]  /*598e0*/  DFMA R24, R84, -504, R76 ;  /* 0xc07f80005418782b */ /* 0x000fd0000000004c */
[----:B------:R-:W-:-:S10]  /*598f0*/  DFMA R84, R48, R24, R84 ;  /* 0x000000183054722b */ /* 0x000fd40000000054 */
[----:B------:R-:W-:-:S05]  /*59900*/  FFMA R0, RZ, 3.9921875, R85 ;  /* 0x407f8000ff007823 */ /* 0x000fca0000000055 */
[----:B------:R-:W-:-:S13]  /*59910*/  FSETP.GT.AND P0, PT, |R0|, 1.469367938527859385e-39, PT ;  /* 0x001000000000780b */ /* 0x000fda0003f04200 */
[----:B------:R-:W-:Y:S05]  /*59920*/  @P0 BRA P1, `(.L_x_2276) ;  /* 0x0000000000100947 */ /* 0x000fea0000800000 */
[----:B------:R-:W-:Y:S01]  /*59930*/  MOV R82, RZ ;  /* 0x000000ff00527202 */ /* 0x000fe20000000f00 */
[----:B------:R-:W-:Y:S01]  /*59940*/  IMAD.MOV.U32 R79, RZ, RZ, 0x407f8000 ;  /* 0x407f8000ff4f7424 */ /* 0x000fe200078e00ff */
[----:B------:R-:W-:-:S07]  /*59950*/  MOV R0, 0x59970 ;  /* 0x0005997000007802 */ /* 0x000fce0000000f00 */
[----:B------:R-:W-:Y:S05]  /*59960*/  CALL.REL.NOINC `($__internal_4_$__cuda_sm20_div_rn_f64_full) ;  /* 0x0000032c00987944 */ /* 0x000fea0003c00000 */
.L_x_2276:
[----:B------:R-:W-:Y:S05]  /*59970*/  BSYNC.RECONVERGENT B3 ;  /* 0x0000000000037941 */ /* 0x000fea0003800200 */
.L_x_2275:
[----:B------:R-:W0:Y:S01]  /*59980*/  MUFU.RCP64H R49, 990 ;  /* 0x408ef00000317908 */ /* 0x000e220000001800 */
[----:B------:R-:W-:Y:S01]  /*59990*/  DMUL R24, R46, 0.25 ;  /* 0x3fd000002e187828 */ /* 0x000fe20000000000 */
        /* <DEDUP_REMOVED lines=22> */
[----:B------:R-:W-:-:S05]  /*59b00*/  FFMA R0, RZ, 4.466796875, R25 ;  /* 0x408ef000ff007823 */ /* 0x000fca0000000019 */
[----:B------:R-:W-:-:S13]  /*59b10*/  FSETP.GT.AND P0, PT, |R0|, 1.469367938527859385e-39, PT ;  /* 0x001000000000780b */ /* 0x000fda0003f04200 */
[----:B------:R-:W-:Y:S05]  /*59b20*/  @P0 BRA P1, `(.L_x_2278) ;  /* 0x0000000000180947 */ /* 0x000fea0000800000 */
[----:B------:R-:W-:Y:S01]  /*59b30*/  IMAD.MOV.U32 R82, RZ, RZ, RZ ;  /* 0x000000ffff527224 */ /* 0x000fe200078e00ff */
[----:B------:R-:W-:Y:S01]  /*59b40*/  MOV R0, 0x59b70 ;  /* 0x00059b7000007802 */ /* 0x000fe20000000f00 */
[----:B------:R-:W-:-:S07]  /*59b50*/  IMAD.MOV.U32 R79, RZ, RZ, 0x408ef000 ;  /* 0x408ef000ff4f7424 */ /* 0x000fce00078e00ff */
[----:B------:R-:W-:Y:S05]  /*59b60*/  CALL.REL.NOINC `($__internal_4_$__cuda_sm20_div_rn_f64_full) ;  /* 0x0000032c00187944 */ /* 0x000fea0003c00000 */
[----:B------:R-:W-:Y:S01]  /*59b70*/  IMAD.MOV.U32 R24, RZ, RZ, R84 ;  /* 0x000000ffff187224 */ /* 0x000fe200078e0054 */
[----:B------:R-:W-:-:S07]  /*59b80*/  MOV R25, R85 ;  /* 0x0000005500197202 */ /* 0x000fce0000000f00 */
.L_x_2278:
[----:B------:R-:W-:Y:S05]  /*59b90*/  BSYNC.RECONVERGENT B3 ;  /* 0x0000000000037941 */ /* 0x000fea0003800200 */
.L_x_2277:
[----:B------:R-:W0:Y:S01]  /*59ba0*/  MUFU.RCP64H R49, 5 ;  /* 0x4014000000317908 */ /* 0x000e220000001800 */
[----:B------:R-:W-:Y:S01]  /*59bb0*/  IMAD.MOV.U32 R60, RZ, RZ, 0x0 ;  /* 0x00000000ff3c7424 */ /* 0x000fe200078e00ff */
[----:B------:R-:W-:Y:S01]  /*59bc0*/  FSETP.GEU.AND P1, PT, |R47|, 6.5827683646048100446e-37, PT ;  /* 0x036000002f00780b */ /* 0x000fe20003f2e200 */
[----:B------:R-:W-:Y:S01]  /*59bd0*/  IMAD.MOV.U32 R61, RZ, RZ, 0x40140000 ;  /* 0x40140000ff3d7424 */ /* 0x000fe200078e00ff */
[----:B------:R-:W-:Y:S01]  /*59be0*/  DFMA R14, R30, R24, R14 ;  /* 0x000000181e0e722b */ /* 0x000fe2000000000e */
[----:B------:R-:W-:Y:S01]  /*59bf0*/  IMAD.MOV.U32 R48, RZ, RZ, 0x1 ;  /* 0x00000001ff307424 */ /* 0x000fe200078e00ff */
[----:B------:R-:W-:Y:S01]  /*59c00*/  UMOV UR4, 0xf9c401cc ;  /* 0xf9c401cc00047882 */ /* 0x000fe20000000000 */
[----:B------:R-:W-:Y:S01]  /*59c10*/  UMOV UR5, 0x402cee21 ;  /* 0x402cee2100057882 */ /* 0x000fe20000000000 */
[----:B------:R-:W-:Y:S04]  /*59c20*/  BSSY.RECONVERGENT B3, `(.L_x_2279) ;  /* 0x0000013000037945 */ /* 0x000fe80003800200 */
        /* <DEDUP_REMOVED lines=9> */
[----:B------:R-:W-:-:S05]  /*59cc0*/  FFMA R0, RZ, 2.3125, R85 ;  /* 0x40140000ff007823 */ /* 0x000fca0000000055 */
[----:B------:R-:W-:-:S13]  /*59cd0*/  FSETP.GT.AND P0, PT, |R0|, 1.469367938527859385e-39, PT ;  /* 0x001000000000780b */ /* 0x000fda0003f04200 */
[----:B------:R-:W-:Y:S05]  /*59ce0*/  @P0 BRA P1, `(.L_x_2280) ;  /* 0x0000000000180947 */ /* 0x000fea0000800000 */
[----:B------:R-:W-:Y:S01]  /*59cf0*/  MOV R76, R46 ;  /* 0x0000002e004c7202 */ /* 0x000fe20000000f00 */
[----:B------:R-:W-:Y:S01]  /*59d00*/  IMAD.MOV.U32 R77, RZ, RZ, R47 ;  /* 0x000000ffff4d7224 */ /* 0x000fe200078e002f */
[----:B------:R-:W-:Y:S01]  /*59d10*/  MOV R0, 0x59d50 ;  /* 0x00059d5000007802 */ /* 0x000fe20000000f00 */
[----:B------:R-:W-:Y:S02]  /*59d20*/  IMAD.MOV.U32 R82, RZ, RZ, RZ ;  /* 0x000000ffff527224 */ /* 0x000fe400078e00ff */
[----:B------:R-:W-:-:S07]  /*59d30*/  IMAD.MOV.U32 R79, RZ, RZ, 0x40140000 ;  /* 0x40140000ff4f7424 */ /* 0x000fce00078e00ff */
[----:B------:R-:W-:Y:S05]  /*59d40*/  CALL.REL.NOINC `($__internal_4_$__cuda_sm20_div_rn_f64_full) ;  /* 0x0000032800a07944 */ /* 0x000fea0003c00000 */
.L_x_2280:
[----:B------:R-:W-:Y:S05]  /*59d50*/  BSYNC.RECONVERGENT B3 ;  /* 0x0000000000037941 */ /* 0x000fea0003800200 */
.L_x_2279:
[----:B------:R-:W0:Y:S01]  /*59d60*/  MUFU.RCP64H R49, 1716 ;  /* 0x409ad00000317908 */ /* 0x000e220000001800 */
[----:B------:R-:W-:Y:S01]  /*59d70*/  MOV R60, 0x0 ;  /* 0x00000000003c7802 */ /* 0x000fe20000000f00 */
[----:B------:R-:W-:Y:S01]  /*59d80*/  IMAD.MOV.U32 R61, RZ, RZ, 0x409ad000 ;  /* 0x409ad000ff3d7424 */ /* 0x000fe200078e00ff */
[----:B------:R-:W-:Y:S01]  /*59d90*/  DMUL R28, R28, R84 ;  /* 0x000000541c1c7228 */ /* 0x000fe20000000000 */
[----:B------:R-:W-:Y:S01]  /*59da0*/  IMAD.MOV.U32 R48, RZ, RZ, 0x1 ;  /* 0x00000001ff307424 */ /* 0x000fe200078e00ff */
[----:B------:R-:W-:Y:S06]  /*59db0*/  BSSY.RECONVERGENT B3, `(.L_x_2281) ;  /* 0x0000015000037945 */ /* 0x000fec0003800200 */
[----:B------:R-:W-:-:S02]  /*59dc0*/  DMUL R24, R28, R28 ;  /* 0x0000001c1c187228 */ /* 0x000fc40000000000 */
        /* <DEDUP_REMOVED lines=12> */
[----:B------:R-:W-:-:S05]  /*59e90*/  FFMA R0, RZ, 4.837890625, R85 ;  /* 0x409ad000ff007823 */ /* 0x000fca0000000055 */
[----:B------:R-:W-:-:S13]  /*59ea0*/  FSETP.GT.AND P0, PT, |R0|, 1.469367938527859385e-39, PT ;  /* 0x001000000000780b */ /* 0x000fda0003f04200 */
[----:B------:R-:W-:Y:S05]  /*59eb0*/  @P0 BRA P1, `(.L_x_2282) ;  /* 0x0000000000100947 */ /* 0x000fea0000800000 */
[----:B------:R-:W-:Y:S01]  /*59ec0*/  IMAD.MOV.U32 R82, RZ, RZ, RZ ;  /* 0x000000ffff527224 */ /* 0x000fe200078e00ff */
[----:B------:R-:W-:Y:S02]  /*59ed0*/  MOV R79, 0x409ad000 ;  /* 0x409ad000004f7802 */ /* 0x000fe40000000f00 */
[----:B------:R-:W-:-:S07]  /*59ee0*/  MOV R0, 0x59f00 ;  /* 0x00059f0000007802 */ /* 0x000fce0000000f00 */
[----:B------:R-:W-:Y:S05]  /*59ef0*/  CALL.REL.NOINC `($__internal_4_$__cuda_sm20_div_rn_f64_full) ;  /* 0x0000032800347944 */ /* 0x000fea0003c00000 */
.L_x_2282:
[----:B------:R-:W-:Y:S05]  /*59f00*/  BSYNC.RECONVERGENT B3 ;  /* 0x0000000000037941 */ /* 0x000fea0003800200 */
.L_x_2281:
        /* <DEDUP_REMOVED lines=27> */
[----:B------:R-:W-:Y:S01]  /*5a0c0*/  MOV R24, R84 ;  /* 0x0000005400187202 */ /* 0x000fe20000000f00 */
[----:B------:R-:W-:-:S07]  /*5a0d0*/  IMAD.MOV.U32 R25, RZ, RZ, R85 ;  /* 0x000000ffff197224 */ /* 0x000fce00078e0055 */
.L_x_2284:
[----:B------:R-:W-:Y:S05]  /*5a0e0*/  BSYNC.RECONVERGENT B3 ;  /* 0x0000000000037941 */ /* 0x000fea0003800200 */
.L_x_2283:
[----:B------:R-:W0:Y:S01]  /*5a0f0*/  MUFU.RCP64H R49, 2730 ;  /* 0x40a5540000317908 */ /* 0x000e220000001800 */
[----:B------:R-:W-:Y:S01]  /*5a100*/  IMAD.MOV.U32 R60, RZ, RZ, 0x0 ;  /* 0x00000000ff3c7424 */ /* 0x000fe200078e00ff */
[----:B------:R-:W-:Y:S01]  /*5a110*/  MOV R48, 0x1 ;  /* 0x0000000100307802 */ /* 0x000fe20000000f00 */
[----:B------:R-:W-:Y:S01]  /*5a120*/  IMAD.MOV.U32 R61, RZ, RZ, 0x40a55400 ;  /* 0x40a55400ff3d7424 */ /* 0x000fe200078e00ff */
[----:B------:R-:W-:Y:S01]  /*5a130*/  DMUL R28, R28, R24 ;  /* 0x000000181c1c7228 */ /* 0x000fe20000000000 */
[----:B------:R-:W-:Y:S07]  /*5a140*/  BSSY.RECONVERGENT B3, `(.L_x_2285) ;  /* 0x0000015000037945 */ /* 0x000fee0003800200 */
        /* <DEDUP_REMOVED lines=13> */
[----:B------:R-:W-:-:S05]  /*5a220*/  FFMA R0, RZ, 5.16650390625, R85 ;  /* 0x40a55400ff007823 */ /* 0x000fca0000000055 */
[----:B------:R-:W-:-:S13]  /*5a230*/  FSETP.GT.AND P0, PT, |R0|, 1.469367938527859385e-39, PT ;  /* 0x001000000000780b */ /* 0x000fda0003f04200 */
[----:B------:R-:W-:Y:S05]  /*5a240*/  @P0 BRA P1, `(.L_x_2286) ;  /* 0x0000000000100947 */ /* 0x000fea0000800000 */
[----:B------:R-:W-:Y:S01]  /*5a250*/  IMAD.MOV.U32 R82, RZ, RZ, RZ ;  /* 0x000000ffff527224 */ /* 0x000fe200078e00ff */
[----:B------:R-:W-:Y:S01]  /*5a260*/  MOV R0, 0x5a290 ;  /* 0x0005a29000007802 */ /* 0x000fe20000000f00 */
[----:B------:R-:W-:-:S07]  /*5a270*/  IMAD.MOV.U32 R79, RZ, RZ, 0x40a55400 ;  /* 0x40a55400ff4f7424 */ /* 0x000fce00078e00ff */
[----:B------:R-:W-:Y:S05]  /*5a280*/  CALL.REL.NOINC `($__internal_4_$__cuda_sm20_div_rn_f64_full) ;  /* 0x0000032400507944 */ /* 0x000fea0003c00000 */
.L_x_2286:
[----:B------:R-:W-:Y:S05]  /*5a290*/  BSYNC.RECONVERGENT B3 ;  /* 0x0000000000037941 */ /* 0x000fea0003800200 */
.L_x_2285:
[----:B------:R-:W0:Y:S01]  /*5a2a0*/  MUFU.RCP64H R25, 7 ;  /* 0x401c000000197908 */ /* 0x000e220000001800 */
[----:B------:R-:W-:Y:S01]  /*5a2b0*/  IMAD.MOV.U32 R58, RZ, RZ, 0x0 ;  /* 0x00000000ff3a7424 */ /* 0x000fe200078e00ff */
[----:B------:R-:W-:Y:S01]  /*5a2c0*/  MOV R59, 0x401c0000 ;  /* 0x401c0000003b7802 */ /* 0x000fe20000000f00 */
[----:B------:R-:W-:Y:S01]  /*5a2d0*/  IMAD.MOV.U32 R24, RZ, RZ, 0x1 ;  /* 0x00000001ff187424 */ /* 0x000fe200078e00ff */
[----:B------:R-:W-:Y:S01]  /*5a2e0*/  FSETP.GEU.AND P1, PT, |R47|, 6.5827683646048100446e-37, PT ;  /* 0x036000002f00780b */ /* 0x000fe20003f2e200 */
        /* <DEDUP_REMOVED lines=13> */
[----:B------:R-:W-:-:S05]  /*5a3c0*/  FFMA R0, RZ, 2.4375, R25 ;  /* 0x401c0000ff007823 */ /* 0x000fca0000000019 */
[----:B------:R-:W-:-:S13]  /*5a3d0*/  FSETP.GT.AND P0, PT, |R0|, 1.469367938527859385e-39, PT ;  /* 0x001000000000780b */ /* 0x000fda0003f04200 */
[----:B------:R-:W-:Y:S05]  /*5a3e0*/  @P0 BRA P1, `(.L_x_2288) ;  /* 0x0000000000200947 */ /* 0x000fea0000800000 */
[----:B------:R-:W-:Y:S01]  /*5a3f0*/  IMAD.MOV.U32 R76, RZ, RZ, R46 ;  /* 0x000000ffff4c7224 */ /* 0x000fe200078e002e */
[----:B------:R-:W-:Y:S01]  /*5a400*/  MOV R82, RZ ;  /* 0x000000ff00527202 */ /* 0x000fe20000000f00 */
[----:B------:R-:W-:Y:S01]  /*5a410*/  IMAD.MOV.U32 R77, RZ, RZ, R47 ;  /* 0x000000ffff4d7224 */ /* 0x000fe200078e002f */
[----:B------:R-:W-:Y:S01]  /*5a420*/  MOV R0, 0x5a450 ;  /* 0x0005a45000007802 */ /* 0x000fe20000000f00 */
[----:B------:R-:W-:-:S07]  /*5a430*/  IMAD.MOV.U32 R79, RZ, RZ, 0x401c0000 ;  /* 0x401c0000ff4f7424 */ /* 0x000fce00078e00ff */
[----:B------:R-:W-:Y:S05]  /*5a440*/  CALL.REL.NOINC `($__internal_4_$__cuda_sm20_div_rn_f64_full) ;  /* 0x0000032000e07944 */ /* 0x000fea0003c00000 */
[----:B------:R-:W-:Y:S02]  /*5a450*/  IMAD.MOV.U32 R24, RZ, RZ, R84 ;  /* 0x000000ffff187224 */ /* 0x000fe400078e0054 */
[----:B------:R-:W-:-:S07]  /*5a460*/  IMAD.MOV.U32 R25, RZ, RZ, R85 ;  /* 0x000000ffff197224 */ /* 0x000fce00078e0055 */
.L_x_2288:
[----:B------:R-:W-:Y:S05]  /*5a470*/  BSYNC.RECONVERGENT B3 ;  /* 0x0000000000037941 */ /* 0x000fea0003800200 */
.L_x_2287:
        /* <DEDUP_REMOVED lines=19> */
[----:B------:R-:W-:-:S05]  /*5a5b0*/  FFMA R0, RZ, 5.49609375, R85 ;  /* 0x40afe000ff007823 */ /* 0x000fca0000000055 */
[----:B------:R-:W-:-:S13]  /*5a5c0*/  FSETP.GT.AND P0, PT, |R0|, 1.469367938527859385e-39, PT ;  /* 0x001000000000780b */ /* 0x000fda0003f04200 */
[----:B------:R-:W-:Y:S05]  /*5a5d0*/  @P0 BRA P1, `(.L_x_2290) ;  /* 0x0000000000100947 */ /* 0x000fea0000800000 */
[----:B------:R-:W-:Y:S01]  /*5a5e0*/  IMAD.MOV.U32 R82, RZ, RZ, RZ ;  /* 0x000000ffff527224 */ /* 0x000fe200078e00ff */
[----:B------:R-:W-:Y:S02]  /*5a5f0*/  MOV R79, 0x40afe000 ;  /* 0x40afe000004f7802 */ /* 0x000fe40000000f00 */
[----:B------:R-:W-:-:S07]  /*5a600*/  MOV R0, 0x5a620 ;  /* 0x0005a62000007802 */ /* 0x000fce0000000f00 */
[----:B------:R-:W-:Y:S05]  /*5a610*/  CALL.REL.NOINC `($__internal_4_$__cuda_sm20_div_rn_f64_full) ;  /* 0x00000320006c7944 */ /* 0x000fea0003c00000 */
.L_x_2290:
[----:B------:R-:W-:Y:S05]  /*5a620*/  BSYNC.RECONVERGENT B3 ;  /* 0x0000000000037941 */ /* 0x000fea0003800200 */
.L_x_2289:
[----:B------:R-:W0:Y:S01]  /*5a630*/  MUFU.RCP64H R49, 5814 ;  /* 0x40b6b60000317908 */ /* 0x000e220000001800 */
[----:B------:R-:W-:Y:S01]  /*5a640*/  DMUL R24, R46, 0.125 ;  /* 0x3fc000002e187828 */ /* 0x000fe20000000000 */
[----:B------:R-:W-:Y:S01]  /*5a650*/  IMAD.MOV.U32 R60, RZ, RZ, 0x0 ;  /* 0x00000000ff3c7424 */ /* 0x000fe200078e00ff */
[----:B------:R-:W-:Y:S01]  /*5a660*/  DFMA R14, R30, R84, R14 ;  /* 0x000000541e0e722b */ /* 0x000fe2000000000e */
[----:B------:R-:W-:Y:S01]  /*5a670*/  IMAD.MOV.U32 R61, RZ, RZ, 0x40b6b600 ;  /* 0x40b6b600ff3d7424 */ /* 0x000fe200078e00ff */
[----:B------:R-:W-:Y:S01]  /*5a680*/  UMOV UR4, 0xa4a33f5f ;  /* 0xa4a33f5f00047882 */ /* 0x000fe20000000000 */
[----:B------:R-:W-:Y:S01]  /*5a690*/  IMAD.MOV.U32 R48, RZ, RZ, 0x1 ;  /* 0x00000001ff307424 */ /* 0x000fe200078e00ff */
[----:B------:R-:W-:Y:S01]  /*5a6a0*/  UMOV UR5, 0x4031a109 ;  /* 0x4031a10900057882 */ /* 0x000fe20000000000 */
[----:B------:R-:W-:Y:S01]  /*5a6b0*/  BSSY.RECONVERGENT B3, `(.L_x_2291) ;  /* 0x0000019000037945 */ /* 0x000fe20003800200 */
[----:B------:R-:W-:Y:S02]  /*5a6c0*/  DMUL R28, R28, R24 ;  /* 0x000000181c1c7228 */ /* 0x000fe40000000000 */
[----:B------:R-:W-:-:S02]  /*5a6d0*/  DFMA R14, R84, -UR4, R14 ;  /* 0x80000004540e7c2b */ /* 0x000fc4000800000e */
[----:B0-----:R-:W-:-:S04]  /*5a6e0*/  DFMA R58, R48, -R60, 1 ;  /* 0x3ff00000303a742b */ /* 0x001fc8000000083c */
[----:B------:R-:W-:-:S04]  /*5a6f0*/  DMUL R24, R28, R28 ;  /* 0x0000001c1c187228 */ /* 0x000fc80000000000 */
[----:B------:R-:W-:-:S04]  /*5a700*/  DFMA R58, R58, R58, R58 ;  /* 0x0000003a3a3a722b */ /* 0x000fc8000000003a */
[----:B------:R-:W-:-:S04]  /*5a710*/  DMUL R24, R46, R24 ;  /* 0x000000182e187228 */ /* 0x000fc80000000000 */
[----:B------:R-:W-:-:S04]  /*5a720*/  DFMA R58, R48, R58, R48 ;  /* 0x0000003a303a722b */ /* 0x000fc80000000030 */
[----:B------:R-:W-:-:S04]  /*5a730*/  DMUL R24, R46, R24 ;  /* 0x000000182e187228 */ /* 0x000fc80000000000 */
[----:B------:R-:W-:-:S04]  /*5a740*/  DFMA R48, R58, -R60, 1 ;  /* 0x3ff000003a30742b */ /* 0x000fc8000000083c */
[----:B------:R-:W-:-:S04]  /*5a750*/  DMUL R76, R46, R24 ;  /* 0x000000182e4c7228 */ /* 0x000fc80000000000 */
[----:B------:R-:W-:-:S06]  /*5a760*/  DFMA R48, R58, R48, R58 ;  /* 0x000000303a30722b */ /* 0x000fcc000000003a */
[----:B------:R-:W-:Y:S02]  /*5a770*/  FSETP.GEU.AND P1, PT, |R77|, 6.5827683646048100446e-37, PT ;  /* 0x036000004d00780b */ /* 0x000fe40003f2e200 */
[----:B------:R-:W-:-:S08]  /*5a780*/  DMUL R24, R76, R48 ;  /* 0x000000304c187228 */ /* 0x000fd00000000000 */
[----:B------:R-:W-:-:S08]  /*5a790*/  DFMA R58, R24, -5814, R76 ;  /* 0xc0b6b600183a782b */ /* 0x000fd0000000004c */
[----:B------:R-:W-:-:S10]  /*5a7a0*/  DFMA R24, R48, R58, R24 ;  /* 0x0000003a3018722b */ /* 0x000fd40000000018 */
[----:B------:R-:W-:-:S05]  /*5a7b0*/  FFMA R0, RZ, 5.709716796875, R25 ;  /* 0x40b6b600ff007823 */ /* 0x000fca0000000019 */
[----:B------:R-:W-:-:S13]  /*5a7c0*/  FSETP.GT.AND P0, PT, |R0|, 1.469367938527859385e-39, PT ;  /* 0x001000000000780b */ /* 0x000fda0003f04200 */
[----:B------:R-:W-:Y:S05]  /*5a7d0*/  @P0 BRA P1, `(.L_x_2292) ;  /* 0x0000000000180947 */ /* 0x000fea0000800000 */
[----:B------:R-:W-:Y:S01]  /*5a7e0*/  MOV R82, RZ ;  /* 0x000000ff00527202 */ /* 0x000fe20000000f00 */
[----:B------:R-:W-:Y:S01]  /*5a7f0*/  IMAD.MOV.U32 R79, RZ, RZ, 0x40b6b600 ;  /* 0x40b6b600ff4f7424 */ /* 0x000fe200078e00ff */
[----:B------:R-:W-:-:S07]  /*5a800*/  MOV R0, 0x5a820 ;  /* 0x0005a82000007802 */ /* 0x000fce0000000f00 */
[----:B------:R-:W-:Y:S05]  /*5a810*/  CALL.REL.NOINC `($__internal_4_$__cuda_sm20_div_rn_f64_full) ;  /* 0x0000031c00ec7944 */ /* 0x000fea0003c00000 */
[----:B------:R-:W-:Y:S02]  /*5a820*/  IMAD.MOV.U32 R24, RZ, RZ, R84 ;  /* 0x000000ffff187224 */ /* 0x000fe400078e0054 */
[----:B------:R-:W-:-:S07]  /*5a830*/  IMAD.MOV.U32 R25, RZ, RZ, R85 ;  /* 0x000000ffff197224 */ /* 0x000fce00078e0055 */
.L_x_2292:
[----:B------:R-:W-:Y:S05]  /*5a840*/  BSYNC.RECONVERGENT B3 ;  /* 0x0000000000037941 */ /* 0x000fea0003800200 */
.L_x_2291:
        /* <DEDUP_REMOVED lines=18> */
[----:B------:R-:W-:-:S05]  /*5a970*/  FFMA R0, RZ, 2.53125, R85 ;  /* 0x40220000ff007823 */ /* 0x000fca0000000055 */
        /* <DEDUP_REMOVED lines=8> */
.L_x_2294:
[----:B------:R-:W-:Y:S05]  /*5aa00*/  BSYNC.RECONVERGENT B3 ;  /* 0x0000000000037941 */ /* 0x000fea0003800200 */
.L_x_2293:
        /* <DEDUP_REMOVED lines=19> */
[----:B------:R-:W-:-:S05]  /*5ab40*/  FFMA R0, RZ, 5.97412109375, R85 ;  /* 0x40bf2c00ff007823 */ /* 0x000fca0000000055 */
[----:B------:R-:W-:-:S13]  /*5ab50*/  FSETP.GT.AND P0, PT, |R0|, 1.469367938527859385e-39, PT ;  /* 0x001000000000780b */ /* 0x000fda0003f04200 */
[----:B------:R-:W-:Y:S05]  /*5ab60*/  @P0 BRA P1, `(.L_x_2296) ;  /* 0x0000000000100947 */ /* 0x000fea0000800000 */
[----:B------:R-:W-:Y:S01]  /*5ab70*/  IMAD.MOV.U32 R82, RZ, RZ, RZ ;  /* 0x000000ffff527224 */ /* 0x000fe200078e00ff */
[----:B------:R-:W-:Y:S01]  /*5ab80*/  MOV R0, 0x5abb0 ;  /* 0x0005abb000007802 */ /* 0x000fe20000000f00 */
[----:B------:R-:W-:-:S07]  /*5ab90*/  IMAD.MOV.U32 R79, RZ, RZ, 0x40bf2c00 ;  /* 0x40bf2c00ff4f7424 */ /* 0x000fce00078e00ff */
[----:B------:R-:W-:Y:S05]  /*5aba0*/  CALL.REL.NOINC `($__internal_4_$__cuda_sm20_div_rn_f64_full) ;  /* 0x0000031c00087944 */ /* 0x000fea0003c00000 */
.L_x_2296:
[----:B------:R-:W-:Y:S05]  /*5abb0*/  BSYNC.RECONVERGENT B3 ;  /* 0x0000000000037941 */ /* 0x000fea0003800200 */
.L_x_2295:
        /* <DEDUP_REMOVED lines=18> */
[----:B------:R-:W-:-:S05]  /*5ace0*/  FFMA R0, RZ, 2.5625, R25 ;  /* 0x40240000ff007823 */ /* 0x000fca0000000019 */
        /* <DEDUP_REMOVED lines=10> */
.L_x_2298:
[----:B------:R-:W-:Y:S05]  /*5ad90*/  BSYNC.RECONVERGENT B3 ;  /* 0x0000000000037941 */ /* 0x000fea0003800200 */
.L_x_2297:
        /* <DEDUP_REMOVED lines=19> */
[----:B------:R-:W-:-:S05]  /*5aed0*/  FFMA R0, RZ, 6.1485595703125, R85 ;  /* 0x40c4c100ff007823 */ /* 0x000fca0000000055 */
[----:B------:R-:W-:-:S13]  /*5aee0*/  FSETP.GT.AND P0, PT, |R0|, 1.469367938527859385e-39, PT ;  /* 0x001000000000780b */ /* 0x000fda0003f04200 */
[----:B------:R-:W-:Y:S05]  /*5aef0*/  @P0 BRA P1, `(.L_x_2300) ;  /* 0x0000000000100947 */ /* 0x000fea0000800000 */
[----:B------:R-:W-:Y:S01]  /*5af00*/  MOV R82, RZ ;  /* 0x000000ff00527202 */ /* 0x000fe20000000f00 */
[----:B------:R-:W-:Y:S01]  /*5af10*/  IMAD.MOV.U32 R79, RZ, RZ, 0x40c4c100 ;  /* 0x40c4c100ff4f7424 */ /* 0x000fe200078e00ff */
[----:B------:R-:W-:-:S07]  /*5af20*/  MOV R0, 0x5af40 ;  /* 0x0005af4000007802 */ /* 0x000fce0000000f00 */
[----:B------:R-:W-:Y:S05]  /*5af30*/  CALL.REL.NOINC `($__internal_4_$__cuda_sm20_div_rn_f64_full) ;  /* 0x0000031800247944 */ /* 0x000fea0003c00000 */
.L_x_2300:
[----:B------:R-:W-:Y:S05]  /*5af40*/  BSYNC.RECONVERGENT B3 ;  /* 0x0000000000037941 */ /* 0x000fea0003800200 */
.L_x_2299:
        /* <DEDUP_REMOVED lines=18> */
[----:B------:R-:W-:-:S05]  /*5b070*/  FFMA R0, RZ, 2.59375, R25 ;  /* 0x40260000ff007823 */ /* 0x000fca0000000019 */
[----:B------:R-:W-:-:S13]  /*5b080*/  FSETP.GT.AND P0, PT, |R0|, 1.469367938527859385e-39, PT ;  /* 0x001000000000780b */ /* 0x000fda0003f04200 */
[----:B------:R-:W-:Y:S05]  /*5b090*/  @P0 BRA P1, `(.L_x_2302) ;  /* 0x0000000000200947 */ /* 0x000fea0000800000 */
[----:B------:R-:W-:Y:S01]  /*5b0a0*/  IMAD.MOV.U32 R76, RZ, RZ, R46 ;  /* 0x000000ffff4c7224 */ /* 0x000fe200078e002e */
[----:B------:R-:W-:Y:S01]  /*5b0b0*/  MOV R79, 0x40260000 ;  /* 0x40260000004f7802 */ /* 0x000fe20000000f00 */
[----:B------:R-:W-:Y:S01]  /*5b0c0*/  IMAD.MOV.U32 R77, RZ, RZ, R47 ;  /* 0x000000ffff4d7224 */ /* 0x000fe200078e002f */
[----:B------:R-:W-:Y:S01]  /*5b0d0*/  MOV R0, 0x5b100 ;  /* 0x0005b10000007802 */ /* 0x000fe20000000f00 */
[----:B------:R-:W-:-:S07]  /*5b0e0*/  IMAD.MOV.U32 R82, RZ, RZ, RZ ;  /* 0x000000ffff527224 */ /* 0x000fce00078e00ff */
[----:B------:R-:W-:Y:S05]  /*5b0f0*/  CALL.REL.NOINC `($__internal_4_$__cuda_sm20_div_rn_f64_full) ;  /* 0x0000031400b47944 */ /* 0x000fea0003c00000 */
[----:B------:R-:W-:Y:S02]  /*5b100*/  IMAD.MOV.U32 R24, RZ, RZ, R84 ;  /* 0x000000ffff187224 */ /* 0x000fe400078e0054 */
[----:B------:R-:W-:-:S07]  /*5b110*/  IMAD.MOV.U32 R25, RZ, RZ, R85 ;  /* 0x000000ffff197224 */ /* 0x000fce00078e0055 */
.L_x_2302:
[----:B------:R-:W-:Y:S05]  /*5b120*/  BSYNC.RECONVERGENT B3 ;  /* 0x0000000000037941 */ /* 0x000fea0003800200 */
.L_x_2301:
        /* <DEDUP_REMOVED lines=19> */
[----:B------:R-:W-:-:S05]  /*5b260*/  FFMA R0, RZ, 6.34228515625, R85 ;  /* 0x40caf400ff007823 */ /* 0x000fca0000000055 */
[----:B------:R-:W-:-:S13]  /*5b270*/  FSETP.GT.AND P0, PT, |R0|, 1.469367938527859385e-39, PT ;  /* 0x001000000000780b */ /* 0x000fda0003f04200 */
[----:B------:R-:W-:Y:S05]  /*5b280*/  @P0 BRA P1, `(.L_x_2304) ;  /* 0x0000000000100947 */ /* 0x000fea0000800000 */
[----:B------:R-:W-:Y:S01]  /*5b290*/  IMAD.MOV.U32 R82, RZ, RZ, RZ ;  /* 0x000000ffff527224 */ /* 0x000fe200078e00ff */
[----:B------:R-:W-:Y:S01]  /*5b2a0*/  MOV R0, 0x5b2d0 ;  /* 0x0005b2d000007802 */ /* 0x000fe20000000f00 */
[----:B------:R-:W-:-:S07]  /*5b2b0*/  IMAD.MOV.U32 R79, RZ, RZ, 0x40caf400 ;  /* 0x40caf400ff4f7424 */ /* 0x000fce00078e00ff */
[----:B------:R-:W-:Y:S05]  /*5b2c0*/  CALL.REL.NOINC `($__internal_4_$__cuda_sm20_div_rn_f64_full) ;  /* 0x0000031400407944 */ /* 0x000fea0003c00000 */
.L_x_2304:
[----:B------:R-:W-:Y:S05]  /*5b2d0*/  BSYNC.RECONVERGENT B3 ;  /* 0x0000000000037941 */ /* 0x000fea0003800200 */
.L_x_2303:
        /* <DEDUP_REMOVED lines=18> */
[----:B------:R-:W-:-:S05]  /*5b400*/  FFMA R0, RZ, 2.625, R25 ;  /* 0x40280000ff007823 */ /* 0x000fca0000000019 */
        /* <DEDUP_REMOVED lines=10> */
.L_x_2306:
[----:B------:R-:W-:Y:S05]  /*5b4b0*/  BSYNC.RECONVERGENT B3 ;  /* 0x0000000000037941 */ /* 0x000fea0003800200 */
.L_x_2305:
        /* <DEDUP_REMOVED lines=19> */
[----:B------:R-:W-:-:S05]  /*5b5f0*/  FFMA R0, RZ, 6.53558349609375, R85 ;  /* 0x40d12380ff007823 */ /* 0x000fca0000000055 */
[----:B------:R-:W-:-:S13]  /*5b600*/  FSETP.GT.AND P0, PT, |R0|, 1.469367938527859385e-39, PT ;  /* 0x001000000000780b */ /* 0x000fda0003f04200 */
[----:B------:R-:W-:Y:S05]  /*5b610*/  @P0 BRA P1, `(.L_x_2308) ;  /* 0x0000000000100947 */ /* 0x000fea0000800000 */
[----:B------:R-:W-:Y:S01]  /*5b620*/  MOV R82, RZ ;  /* 0x000000ff00527202 */ /* 0x000fe20000000f00 */
[----:B------:R-:W-:Y:S01]  /*5b630*/  IMAD.MOV.U32 R79, RZ, RZ, 0x40d12380 ;  /* 0x40d12380ff4f7424 */ /* 0x000fe200078e00ff */
[----:B------:R-:W-:-:S07]  /*5b640*/  MOV R0, 0x5b660 ;  /* 0x0005b66000007802 */ /* 0x000fce0000000f00 */
[----:B------:R-:W-:Y:S05]  /*5b650*/  CALL.REL.NOINC `($__internal_4_$__cuda_sm20_div_rn_f64_full) ;  /* 0x00000310005c7944 */ /* 0x000fea0003c00000 */
.L_x_2308:
[----:B------:R-:W-:Y:S05]  /*5b660*/  BSYNC.RECONVERGENT B3 ;  /* 0x0000000000037941 */ /* 0x000fea0003800200 */
.L_x_2307:
        /* <DEDUP_REMOVED lines=18> */
[----:B------:R-:W-:-:S05]  /*5b790*/  FFMA R0, RZ, 2.65625, R25 ;  /* 0x402a0000ff007823 */ /* 0x000fca0000000019 */
        /* <DEDUP_REMOVED lines=10> */
.L_x_2310:
[----:B------:R-:W-:Y:S05]  /*5b840*/  BSYNC.RECONVERGENT B3 ;  /* 0x0000000000037941 */ /* 0x000fea0003800200 */
.L_x_2309:
        /* <DEDUP_REMOVED lines=19> */
[----:B------:R-:W-:-:S05]  /*5b980*/  FFMA R0, RZ, 6.6690673828125, R85 ;  /* 0x40d56900ff007823 */ /* 0x000fca0000000055 */
[----:B------:R-:W-:-:S13]  /*5b990*/  FSETP.GT.AND P0, PT, |R0|, 1.469367938527859385e-39, PT ;  /* 0x001000000000780b */ /* 0x000fda0003f04200 */
[----:B------:R-:W-:Y:S05]  /*5b9a0*/  @P0 BRA P1, `(.L_x_2312) ;  /* 0x0000000000100947 */ /* 0x000fea0000800000 */
[----:B------:R-:W-:Y:S01]  /*5b9b0*/  IMAD.MOV.U32 R82, RZ, RZ, RZ ;  /* 0x000000ffff527224 */ /* 0x000fe200078e00ff */
[----:B------:R-:W-:Y:S01]  /*5b9c0*/  MOV R0, 0x5b9f0 ;  /* 0x0005b9f000007802 */ /* 0x000fe20000000f00 */
[----:B------:R-:W-:-:S07]  /*5b9d0*/  IMAD.MOV.U32 R79, RZ, RZ, 0x40d56900 ;  /* 0x40d56900ff4f7424 */ /* 0x000fce00078e00ff */
[----:B------:R-:W-:Y:S05]  /*5b9e0*/  CALL.REL.NOINC `($__internal_4_$__cuda_sm20_div_rn_f64_full) ;  /* 0x0000030c00787944 */ /* 0x000fea0003c00000 */
.L_x_2312:
[----:B------:R-:W-:Y:S05]  /*5b9f0*/  BSYNC.RECONVERGENT B3 ;  /* 0x0000000000037941 */ /* 0x000fea0003800200 */
.L_x_2311:
        /* <DEDUP_REMOVED lines=18> */
[----:B------:R-:W-:-:S05]  /*5bb20*/  FFMA R0, RZ, 2.6875, R25 ;  /* 0x402c0000ff007823 */ /* 0x000fca0000000019 */
        /* <DEDUP_REMOVED lines=10> */
.L_x_2314:
[----:B------:R-:W-:Y:S05]  /*5bbd0*/  BSYNC.RECONVERGENT B3 ;  /* 0x0000000000037941 */ /* 0x000fea0003800200 */
.L_x_2313:
        /* <DEDUP_REMOVED lines=19> */
[----:B------:R-:W-:-:S05]  /*5bd10*/  FFMA R0, RZ, 6.82305908203125, R85 ;  /* 0x40da5680ff007823 */ /* 0x000fca0000000055 */
[----:B------:R-:W-:-:S13]  /*5bd20*/  FSETP.GT.AND P0, PT, |R0|, 1.469367938527859385e-39, PT ;  /* 0x001000000000780b */ /* 0x000fda0003f04200 */
[----:B------:R-:W-:Y:S05]  /*5bd30*/  @P0 BRA P1, `(.L_x_2316) ;  /* 0x0000000000100947 */ /* 0x000fea0000800000 */
[----:B------:R-:W-:Y:S01]  /*5bd40*/  MOV R82, RZ ;  /* 0x000000ff00527202 */ /* 0x000fe20000000f00 */
[----:B------:R-:W-:Y:S01]  /*5bd50*/  IMAD.MOV.U32 R79, RZ, RZ, 0x40da5680 ;  /* 0x40da5680ff4f7424 */ /* 0x000fe200078e00ff */
[----:B------:R-:W-:-:S07]  /*5bd60*/  MOV R0, 0x5bd80 ;  /* 0x0005bd8000007802 */ /* 0x000fce0000000f00 */
[----:B------:R-:W-:Y:S05]  /*5bd70*/  CALL.REL.NOINC `($__internal_4_$__cuda_sm20_div_rn_f64_full) ;  /* 0x0000030800947944 */ /* 0x000fea0003c00000 */
.L_x_2316:
[----:B------:R-:W-:Y:S05]  /*5bd80*/  BSYNC.RECONVERGENT B3 ;  /* 0x0000000000037941 */ /* 0x000fea0003800200 */
.L_x_2315:
        /* <DEDUP_REMOVED lines=18> */
[----:B------:R-:W-:-:S05]  /*5beb0*/  FFMA R0, RZ, 2.71875, R25 ;  /* 0x402e0000ff007823 */ /* 0x000fca0000000019 */
        /* <DEDUP_REMOVED lines=10> */
.L_x_2318:
[----:B------:R-:W-:Y:S05]  /*5bf60*/  BSYNC.RECONVERGENT B3 ;  /* 0x0000000000037941 */ /* 0x000fea0003800200 */
.L_x_2317:
        /* <DEDUP_REMOVED lines=19> */
[----:B------:R-:W-:-:S05]  /*5c0a0*/  FFMA R0, RZ, 6.9990234375, R85 ;  /* 0x40dff800ff007823 */ /* 0x000fca0000000055 */
[----:B------:R-:W-:-:S13]  /*5c0b0*/  FSETP.GT.AND P0, PT, |R0|, 1.469367938527859385e-39, PT ;  /* 0x001000000000780b */ /* 0x000fda0003f04200 */
[----:B------:R-:W-:Y:S05]  /*5c0c0*/  @P0 BRA P1, `(.L_x_2320) ;  /* 0x0000000000100947 */ /* 0x000fea0000800000 */
[----:B------:R-:W-:Y:S01]  /*5c0d0*/  IMAD.MOV.U32 R82, RZ, RZ, RZ ;  /* 0x000000ffff527224 */ /* 0x000fe200078e00ff */
[----:B------:R-:W-:Y:S01]  /*5c0e0*/  MOV R0, 0x5c110 ;  /* 0x0005c11000007802 */ /* 0x000fe20000000f00 */
[----:B------:R-:W-:-:S07]  /*5c0f0*/  IMAD.MOV.U32 R79, RZ, RZ, 0x40dff800 ;  /* 0x40dff800ff4f7424 */ /* 0x000fce00078e00ff */
[----:B------:R-:W-:Y:S05]  /*5c100*/  CALL.REL.NOINC `($__internal_4_$__cuda_sm20_div_rn_f64_full) ;  /* 0x0000030400b07944 */ /* 0x000fea0003c00000 */
.L_x_2320:
[----:B------:R-:W-:Y:S05]  /*5c110*/  BSYNC.RECONVERGENT B3 ;  /* 0x0000000000037941 */ /* 0x000fea0003800200 */
.L_x_2319:
[----:B------:R-:W0:Y:S01]  /*5c120*/  MUFU.RCP64H R49, 39270 ;  /* 0x40e32cc000317908 */ /* 0x000e220000001800 */
[----:B------:R-:W-:Y:S01]  /*5c130*/  DMUL R24, R46, 0.0625 ;  /* 0x3fb000002e187828 */ /* 0x000fe20000000000 */
[----:B------:R-:W-:Y:S01]  /*5c140*/  MOV R60, 0x0 ;  /* 0x00000000003c7802 */ /* 0x000fe20000000f00 */
[----:B------:R-:W-:Y:S01]  /*5c150*/  IMAD.MOV.U32 R61, RZ, RZ, 0x40e32cc0 ;  /* 0x40e32cc0ff3d7424 */ /* 0x000fe200078e00ff */
[----:B------:R-:W-:Y:S01]  /*5c160*/  DFMA R14, R30, R84, R14 ;  /* 0x000000541e0e722b */ /* 0x000fe2000000000e */
[----:B------:R-:W-:Y:S01]  /*5c170*/  IMAD.MOV.U32 R48, RZ, RZ, 0x1 ;  /* 0x00000001ff307424 */ /* 0x000fe200078e00ff */
[----:B------:R-:W-:Y:S01]  /*5c180*/  UMOV UR4, 0x6d5a88d0 ;  /* 0x6d5a88d000047882 */ /* 0x000fe20000000000 */
[----:B------:R-:W-:Y:S01]  /*5c190*/  UMOV UR5, 0x4036adb8 ;  /* 0x4036adb800057882 */ /* 0x000fe20000000000 */
[----:B------:R-:W-:Y:S01]  /*5c1a0*/  BSSY.RECONVERGENT B3, `(.L_x_2321) ;  /* 0x0000019000037945 */ /* 0x000fe20003800200 */
[----:B------:R-:W-:-:S03]  /*5c1b0*/  DMUL R28, R28, R24 ;  /* 0x000000181c1c7228 */ /* 0x000fc60000000000 */
[----:B------:R-:W-:Y:S02]  /*5c1c0*/  DFMA R14, R84, -UR4, R14 ;  /* 0x80000004540e7c2b */ /* 0x000fe4000800000e */
[----:B0-----:R-:W-:-:S03]  /*5c1d0*/  DFMA R58, R48, -R60, 1 ;  /* 0x3ff00000303a742b */ /* 0x001fc6000000083c */
[----:B------:R-:W-:-:S05]  /*5c1e0*/  DMUL R24, R28, R28 ;  /* 0x0000001c1c187228 */ /* 0x000fca0000000000 */
[----:B------:R-:W-:-:S03]  /*5c1f0*/  DFMA R58, R58, R58, R58 ;  /* 0x0000003a3a3a722b */ /* 0x000fc6000000003a */
[----:B------:R-:W-:-:S05]  /*5c200*/  DMUL R24, R46, R24 ;  /* 0x000000182e187228 */ /* 0x000fca0000000000 */
[----:B------:R-:W-:-:S03]  /*5c210*/  DFMA R58, R48, R58, R48 ;  /* 0x0000003a303a722b */ /* 0x000fc60000000030 */
[----:B------:R-:W-:-:S05]  /*5c220*/  DMUL R24, R46, R24 ;  /* 0x000000182e187228 */ /* 0x000fca0000000000 */
[----:B------:R-:W-:-:S03]  /*5c230*/  DFMA R48, R58, -R60, 1 ;  /* 0x3ff000003a30742b */ /* 0x000fc6000000083c */
[----:B------:R-:W-:-:S05]  /*5c240*/  DMUL R76, R46, R24 ;  /* 0x000000182e4c7228 */ /* 0x000fca0000000000 */
[----:B------:R-:W-:-:S05]  /*5c250*/  DFMA R48, R58, R48, R58 ;  /* 0x000000303a30722b */ /* 0x000fca000000003a */
[----:B------:R-:W-:-:S03]  /*5c260*/  FSETP.GEU.AND P1, PT, |R77|, 6.5827683646048100446e-37, PT ;  /* 0x036000004d00780b */ /* 0x000fc60003f2e200 */
[----:B------:R-:W-:-:S08]  /*5c270*/  DMUL R24, R76, R48 ;  /* 0x000000304c187228 */ /* 0x000fd00000000000 */
[----:B------:R-:W-:-:S08]  /*5c280*/  DFMA R58, R24, -39270, R76 ;  /* 0xc0e32cc0183a782b */ /* 0x000fd0000000004c */
[----:B------:R-:W-:-:S10]  /*5c290*/  DFMA R24, R48, R58, R24 ;  /* 0x0000003a3018722b */ /* 0x000fd40000000018 */
[----:B------:R-:W-:-:S05]  /*5c2a0*/  FFMA R0, RZ, 7.099212646484375, R25 ;  /* 0x40e32cc0ff007823 */ /* 0x000fca0000000019 */
        /* <DEDUP_REMOVED lines=8> */
.L_x_2322:
[----:B------:R-:W-:Y:S05]  /*5c330*/  BSYNC.RECONVERGENT B3 ;  /* 0x0000000000037941 */ /* 0x000fea0003800200 */
.L_x_2321:
        /* <DEDUP_REMOVED lines=18> */
[----:B------:R-:W-:-:S05]  /*5c460*/  FFMA R0, RZ, 2.765625, R85 ;  /* 0x40310000ff007823 */ /* 0x000fca0000000055 */
        /* <DEDUP_REMOVED lines=8> */
.L_x_2324:
[----:B------:R-:W-:Y:S05]  /*5c4f0*/  BSYNC.RECONVERGENT B3 ;  /* 0x0000000000037941 */ /* 0x000fea0003800200 */
.L_x_2323:
        /* <DEDUP_REMOVED lines=19> */
[----:B------:R-:W-:-:S05]  /*5c630*/  FFMA R0, RZ, 7.21136474609375, R85 ;  /* 0x40e6c380ff007823 */ /* 0x000fca0000000055 */
[----:B------:R-:W-:-:S13]  /*5c640*/  FSETP.GT.AND P0, PT, |R0|, 1.469367938527859385e-39, PT ;  /* 0x001000000000780b */ /* 0x000fda0003f04200 */
[----:B------:R-:W-:Y:S05]  /*5c650*/  @P0 BRA P1, `(.L_x_2326) ;  /* 0x0000000000100947 */ /* 0x000fea0000800000 */
[----:B------:R-:W-:Y:S01]  /*5c660*/  IMAD.MOV.U32 R82, RZ, RZ, RZ ;  /* 0x000000ffff527224 */ /* 0x000fe200078e00ff */
[----:B------:R-:W-:Y:S01]  /*5c670*/  MOV R0, 0x5c6a0 ;  /* 0x0005c6a000007802 */ /* 0x000fe20000000f00 */
[----:B------:R-:W-:-:S07]  /*5c680*/  IMAD.MOV.U32 R79, RZ, RZ, 0x40e6c380 ;  /* 0x40e6c380ff4f7424 */ /* 0x000fce00078e00ff */
[----:B------:R-:W-:Y:S05]  /*5c690*/  CALL.REL.NOINC `($__internal_4_$__cuda_sm20_div_rn_f64_full) ;  /* 0x00000300004c7944 */ /* 0x000fea0003c00000 */
.L_x_2326:
[----:B------:R-:W-:Y:S05]  /*5c6a0*/  BSYNC.RECONVERGENT B3 ;  /* 0x0000000000037941 */ /* 0x000fea0003800200 */
.L_x_2325:
        /* <DEDUP_REMOVED lines=18> */
[----:B------:R-:W-:-:S05]  /*5c7d0*/  FFMA R0, RZ, 2.78125, R25 ;  /* 0x40320000ff007823 */ /* 0x000fca0000000019 */
        /* <DEDUP_REMOVED lines=10> */
.L_x_2328:
[----:B------:R-:W-:Y:S05]  /*5c880*/  BSYNC.RECONVERGENT B3 ;  /* 0x0000000000037941 */ /* 0x000fea0003800200 */
.L_x_2327:
        /* <DEDUP_REMOVED lines=19> */
[----:B------:R-:W-:-:S05]  /*5c9c0*/  FFMA R0, RZ, 7.336700439453125, R85 ;  /* 0x40eac640ff007823 */ /* 0x000fca0000000055 */
[----:B------:R-:W-:-:S13]  /*5c9d0*/  FSETP.GT.AND P0, PT, |R0|, 1.469367938527859385e-39, PT ;  /* 0x001000000000780b */ /* 0x000fda0003f04200 */
[----:B------:R-:W-:Y:S05]  /*5c9e0*/  @P0 BRA P1, `(.L_x_2330) ;  /* 0x0000000000100947 */ /* 0x000fea0000800000 */
[----:B------:R-:W-:Y:S01]  /*5c9f0*/  IMAD.MOV.U32 R82, RZ, RZ, RZ ;  /* 0x000000ffff527224 */ /* 0x000fe200078e00ff */
[----:B------:R-:W-:Y:S02]  /*5ca00*/  MOV R79, 0x40eac640 ;  /* 0x40eac640004f7802 */ /* 0x000fe40000000f00 */
[----:B------:R-:W-:-:S07]  /*5ca10*/  MOV R0, 0x5ca30 ;  /* 0x0005ca3000007802 */ /* 0x000fce0000000f00 */
[----:B------:R-:W-:Y:S05]  /*5ca20*/  CALL.REL.NOINC `($__internal_4_$__cuda_sm20_div_rn_f64_full) ;  /* 0x000002fc00687944 */ /* 0x000fea0003c00000 */
.L_x_2330:
[----:B------:R-:W-:Y:S05]  /*5ca30*/  BSYNC.RECONVERGENT B3 ;  /* 0x0000000000037941 */ /* 0x000fea0003800200 */
.L_x_2329:
        /* <DEDUP_REMOVED lines=18> */
[----:B------:R-:W-:-:S05]  /*5cb60*/  FFMA R0, RZ, 2.796875, R25 ;  /* 0x40330000ff007823 */ /* 0x000fca0000000019 */
        /* <DEDUP_REMOVED lines=10> */
.L_x_2332:
[----:B------:R-:W-:Y:S05]  /*5cc10*/  BSYNC.RECONVERGENT B3 ;  /* 0x0000000000037941 */ /* 0x000fea0003800200 */
.L_x_2331:
        /* <DEDUP_REMOVED lines=19> */
[----:B------:R-:W-:-:S05]  /*5cd50*/  FFMA R0, RZ, 7.4759521484375, R85 ;  /* 0x40ef3b00ff007823 */ /* 0x000fca0000000055 */
[----:B------:R-:W-:-:S13]  /*5cd60*/  FSETP.GT.AND P0, PT, |R0|, 1.469367938527859385e-39, PT ;  /* 0x001000000000780b */ /* 0x000fda0003f04200 */
[----:B------:R-:W-:Y:S05]  /*5cd70*/  @P0 BRA P1, `(.L_x_2334) ;  /* 0x0000000000100947 */ /* 0x000fea0000800000 */
[----:B------:R-:W-:Y:S01]  /*5cd80*/  IMAD.MOV.U32 R82, RZ, RZ, RZ ;  /* 0x000000ffff527224 */ /* 0x000fe200078e00ff */
[----:B------:R-:W-:Y:S01]  /*5cd90*/  MOV R0, 0x5cdc0 ;  /* 0x0005cdc000007802 */ /* 0x000fe20000000f00 */
[----:B------:R-:W-:-:S07]  /*5cda0*/  IMAD.MOV.U32 R79, RZ, RZ, 0x40ef3b00 ;  /* 0x40ef3b00ff4f7424 */ /* 0x000fce00078e00ff */
[----:B------:R-:W-:Y:S05]  /*5cdb0*/  CALL.REL.NOINC `($__internal_4_$__cuda_sm20_div_rn_f64_full) ;  /* 0x000002f800847944 */ /* 0x000fea0003c00000 */
.L_x_2334:
[----:B------:R-:W-:Y:S05]  /*5cdc0*/  BSYNC.RECONVERGENT B3 ;  /* 0x0000000000037941 */ /* 0x000fea0003800200 */
.L_x_2333:
        /* <DEDUP_REMOVED lines=18> */
[----:B------:R-:W-:-:S05]  /*5cef0*/  FFMA R0, RZ, 2.8125, R25 ;  /* 0x40340000ff007823 */ /* 0x000fca0000000019 */
        /* <DEDUP_REMOVED lines=10> */
.L_x_2336:
[----:B------:R-:W-:Y:S05]  /*5cfa0*/  BSYNC.RECONVERGENT B3 ;  /* 0x0000000000037941 */ /* 0x000fea0003800200 */
.L_x_2335:
        /* <DEDUP_REMOVED lines=19> */
[----:B------:R-:W-:-:S05]  /*5d0e0*/  FFMA R0, RZ, 7.5649261474609375, R85 ;  /* 0x40f213e0ff007823 */ /* 0x000fca0000000055 */
[----:B------:R-:W-:-:S13]  /*5d0f0*/  FSETP.GT.AND P0, PT, |R0|, 1.469367938527859385e-39, PT ;  /* 0x001000000000780b */ /* 0x000fda0003f04200 */
[----:B------:R-:W-:Y:S05]  /*5d100*/  @P0 BRA P1, `(.L_x_2338) ;  /* 0x0000000000100947 */ /* 0x000fea0000800000 */
[----:B------:R-:W-:Y:S01]  /*5d110*/  IMAD.MOV.U32 R82, RZ, RZ, RZ ;  /* 0x000000ffff527224 */ /* 0x000fe200078e00ff */
[----:B------:R-:W-:Y:S02]  /*5d120*/  MOV R79, 0x40f213e0 ;  /* 0x40f213e0004f7802 */ /* 0x000fe40000000f00 */
[----:B------:R-:W-:-:S07]  /*5d130*/  MOV R0, 0x5d150 ;  /* 0x0005d15000007802 */ /* 0x000fce0000000f00 */
[----:B------:R-:W-:Y:S05]  /*5d140*/  CALL.REL.NOINC `($__internal_4_$__cuda_sm20_div_rn_f64_full) ;  /* 0x000002f400a07944 */ /* 0x000fea0003c00000 */
.L_x_2338:
[----:B------:R-:W-:Y:S05]  /*5d150*/  BSYNC.RECONVERGENT B3 ;  /* 0x0000000000037941 */ /* 0x000fea0003800200 */
.L_x_2337:
[----:B------:R-:W-:Y:S01]  /*5d160*/  DFMA R14, R30, R84, R14 ;  /* 0x000000541e0e722b */ /* 0x000fe2000000000e */
[----:B------:R-:W-:Y:S01]  /*5d170*/  UMOV UR4, 0xc96eaa51 ;  /* 0xc96eaa5100047882 */ /* 0x000fe20000000000 */
[----:B------:R-:W-:-:S06]  /*5d180*/  UMOV UR5, 0x4038bc5f ;  /* 0x4038bc5f00057882 */ /* 0x000fcc0000000000 */
[----:B------:R-:W-:-:S11]  /*5d190*/  DFMA R64, R84, -UR4, R14 ;  /* 0x8000000454407c2b */ /* 0x000fd6000800000e */
.L_x_2156:
[----:B------:R-:W-:Y:S05]  /*5d1a0*/  BSYNC.RECONVERGENT B2 ;  /* 0x0000000000027941 */ /* 0x000fea0003800200 */
.L_x_2142:
[----:B------:R-:W-:Y:S01]  /*5d1b0*/  ISETP.GE.U32.AND P0, PT, R2, 0x4, PT ;  /* 0x000000040200780c */ /* 0x000fe20003f06070 */
[----:B------:R-:W-:Y:S01]  /*5d1c0*/  BSSY.RECONVERGENT B2, `(.L_x_2339) ;  /* 0x00000d3000027945 */ /* 0x000fe20003800200 */
[----:B------:R-:W-:Y:S01]  /*5d1d0*/  DFMA R54, R16, R64, R54 ;  /* 0x000000401036722b */ /* 0x000fe20000000036 */
[----:B------:R-:W-:Y:S01]  /*5d1e0*/  IMAD.MOV.U32 R60, RZ, RZ, RZ ;  /* 0x000000ffff3c7224 */ /* 0x000fe200078e00ff */
[----:B------:R-:W-:-:S09]  /*5d1f0*/  CS2R R58, SRZ ;  /* 0x00000000003a7805 */ /* 0x000fd2000001ff00 */
[----:B------:R-:W-:Y:S05]  /*5d200*/  @!P0 BRA `(.L_x_2340) ;  /* 0x0000000c00388947 */ /* 0x000fea0003800000 */
[----:B------:R-:W-:Y:S01]  /*5d210*/  BSSY.RECONVERGENT B3, `(.L_x_2341) ;  /* 0x00000cc000037945 */ /* 0x000fe20003800200 */
[----:B------:R-:W-:Y:S01]  /*5d220*/  IMAD.MOV.U32 R62, RZ, RZ, RZ ;  /* 0x000000ffff3e7224 */ /* 0x000fe200078e00ff */
[----:B------:R-:W-:-:S07]  /*5d230*/  CS2R R58, SRZ ;  /* 0x00000000003a7805 */ /* 0x000fce000001ff00 */
.L_x_2353:
        /* <DEDUP_REMOVED lines=38> */
[----:B------:R-:W-:Y:S02]  /*5d4a0*/  IMAD.MOV.U32 R60, RZ, RZ, R0 ;  /* 0x000000ffff3c7224 */ /* 0x000fe400078e0000 */
[----:B------:R-:W-:-:S07]  /*5d4b0*/  IMAD.MOV.U32 R61, RZ, RZ, R23 ;  /* 0x000000ffff3d7224 */ /* 0x000fce00078e0017 */
.L_x_2344:
[----:B------:R-:W-:Y:S05]  /*5d4c0*/  BSYNC.RECONVERGENT B5 ;  /* 0x0000000000057941 */ /* 0x000fea0003800200 */
.L_x_2343:
[----:B------:R-:W-:Y:S05]  /*5d4d0*/  BSYNC.RECONVERGENT B4 ;  /* 0x0000000000047941 */ /* 0x000fea0003800200 */
.L_x_2342:
[----:B------:R-:W-:Y:S01]  /*5d4e0*/  DADD R30, -R56, R46 ;  /* 0x00000000381e7229 */ /* 0x000fe2000000012e */
[----:B------:R-:W-:Y:S01]  /*5d4f0*/  IMAD.MOV.U32 R28, RZ, RZ, 0x0 ;  /* 0x00000000ff1c7424 */ /* 0x000fe200078e00ff */
[----:B------:R-:W-:Y:S01]  /*5d500*/  BSSY.RECONVERGENT B4, `(.L_x_2345) ;  /* 0x000001c000047945 */ /* 0x000fe20003800200 */
[----:B------:R-:W-:-:S03]  /*5d510*/  IMAD.MOV.U32 R29, RZ, RZ, 0x3fd80000 ;  /* 0x3fd80000ff1d7424 */ /* 0x000fc600078e00ff */
[----:B------:R-:W0:Y:S02]  /*5d520*/  MUFU.RSQ64H R47, R31 ;  /* 0x0000001f002f7308 */ /* 0x000e240000001c00 */
[----:B------:R-:W-:Y:S02]  /*5d530*/  DSETP.GT.AND P0, PT, R30, RZ, PT ;  /* 0x000000ff1e00722a */ /* 0x000fe40003f04000 */
[----:B------:R-:W-:-:S04]  /*5d540*/  IADD3 R46, PT, PT, R31, -0x3500000, RZ ;  /* 0xfcb000001f2e7810 */ /* 0x000fc80007ffe0ff */
        /* <DEDUP_REMOVED lines=23> */
.L_x_2346:
[----:B------:R-:W-:Y:S05]  /*5d6c0*/  BSYNC.RECONVERGENT B4 ;  /* 0x0000000000047941 */ /* 0x000fea0003800200 */
.L_x_2345:
        /* <DEDUP_REMOVED lines=41> */
.L_x_2348:
[----:B------:R-:W-:Y:S05]  /*5d960*/  BSYNC.RECONVERGENT B4 ;  /* 0x0000000000047941 */ /* 0x000fea0003800200 */
.L_x_2347:
        /* <DEDUP_REMOVED lines=38> */
.L_x_2350:
[----:B------:R-:W-:Y:S05]  /*5dbd0*/  BSYNC.RECONVERGENT B4 ;  /* 0x0000000000047941 */ /* 0x000fea0003800200 */
.L_x_2349:
[----:B------:R-:W2:Y:S04]  /*5dbe0*/  LDG.E.64 R14, desc[UR6][R14.64+0x18] ;  /* 0x000018060e0e7981 */ /* 0x000ea8000c1e1b00 */
[----:B------:R-:W3:Y:S01]  /*5dbf0*/  LDG.E.64 R28, desc[UR6][R46.64+0x460] ;  /* 0x000460062e1c7981 */ /* 0x000ee2000c1e1b00 */
[----:B------:R-:W-:Y:S01]  /*5dc00*/  IMAD.MOV.U32 R64, RZ, RZ, 0x0 ;  /* 0x00000000ff407424 */ /* 0x000fe200078e00ff */
[----:B------:R-:W-:Y:S01]  /*5dc10*/  MOV R65, 0x3fd80000 ;  /* 0x3fd8000000417802 */ /* 0x000fe20000000f00 */
[----:B------:R-:W-:Y:S01]  /*5dc20*/  BSSY.RECONVERGENT B4, `(.L_x_2351) ;  /* 0x0000022000047945 */ /* 0x000fe20003800200 */
[----:B--2---:R-:W-:Y:S01]  /*5dc30*/  DFMA R66, R14, R14, -R56 ;  /* 0x0000000e0e42722b */ /* 0x004fe20000000838 */
[----:B------:R-:W-:Y:S02]  /*5dc40*/  FSEL R14, R24, RZ, P0 ;  /* 0x000000ff180e7208 */ /* 0x000fe40000000000 */
[----:B------:R-:W-:-:S03]  /*5dc50*/  FSEL R15, R25, RZ, P0 ;  /* 0x000000ff190f7208 */ /* 0x000fc60000000000 */
[----:B------:R-:W0:Y:S02]  /*5dc60*/  MUFU.RSQ64H R49, R67 ;  /* 0x0000004300317308 */ /* 0x000e240000001c00 */
[----:B------:R-:W-:Y:S02]  /*5dc70*/  DSETP.GT.AND P0, PT, R66, RZ, PT ;  /* 0x000000ff4200722a */ /* 0x000fe40003f04000 */
[----:B------:R-:W-:Y:S01]  /*5dc80*/  VIADD R48, R67, 0xfcb00000 ;  /* 0xfcb0000043307836 */ /* 0x000fe20000000000 */
[----:B------:R-:W-:-:S04]  /*5dc90*/  DADD R58, -R58, R14 ;  /* 0x000000003a3a7229 */ /* 0x000fc8000000010e */
[----:B------:R-:W-:-:S04]  /*5dca0*/  ISETP.GE.U32.AND P1, PT, R48, 0x7ca00000, PT ;  /* 0x7ca000003000780c */ /* 0x000fc80003f26070 */
        /* <DEDUP_REMOVED lines=25> */
.L_x_2352:
[----:B------:R-:W-:Y:S05]  /*5de40*/  BSYNC.RECONVERGENT B4 ;  /* 0x0000000000047941 */ /* 0x000fea0003800200 */
.L_x_2351:
[----:B------:R-:W2:Y:S01]  /*5de50*/  LDG.E.64 R46, desc[UR6][R46.64+0x690] ;  /* 0x000690062e2e7981 */ /* 0x000ea2000c1e1b00 */
[----:B------:R-:W-:Y:S01]  /*5de60*/  VIADD R62, R62, 0x4 ;  /* 0x000000043e3e7836 */ /* 0x000fe20000000000 */
[----:B------:R-:W-:Y:S02]  /*5de70*/  FSEL R24, R24, RZ, P0 ;  /* 0x000000ff18187208 */ /* 0x000fe40000000000 */
[----:B------:R-:W-:Y:S02]  /*5de80*/  FSEL R25, R25, RZ, P0 ;  /* 0x000000ff19197208 */ /* 0x000fe40000000000 */
[----:B------:R-:W-:-:S04]  /*5de90*/  ISETP.NE.AND P0, PT, R62, R35, PT ;  /* 0x000000233e00720c */ /* 0x000fc80003f05270 */
[----:B------:R-:W-:-:S08]  /*5dea0*/  DADD R14, -R14, R24 ;  /* 0x000000000e0e7229 */ /* 0x000fd00000000118 */
[----:B--2---:R-:W-:Y:S01]  /*5deb0*/  DFMA R58, R14, R46, R60 ;  /* 0x0000002e0e3a722b */ /* 0x004fe2000000003c */
[----:B------:R-:W-:Y:S10]  /*5dec0*/  @P0 BRA `(.L_x_2353) ;  /* 0xfffffff000dc0947 */ /* 0x000ff4000383ffff */
[----:B------:R-:W-:Y:S05]  /*5ded0*/  BSYNC.RECONVERGENT B3 ;  /* 0x0000000000037941 */ /* 0x000fea0003800200 */
.L_x_2341:
[----:B------:R-:W-:-:S07]  /*5dee0*/  IMAD.MOV.U32 R60, RZ, RZ, R35 ;  /* 0x000000ffff3c7224 */ /* 0x000fce00078e0023 */
.L_x_2340:
[----:B------:R-:W-:Y:S05]  /*5def0*/  BSYNC.RECONVERGENT B2 ;  /* 0x0000000000027941 */ /* 0x000fea0003800200 */
.L_x_2339:
[----:B------:R-:W-:Y:S01]  /*5df00*/  ISETP.NE.AND P0, PT, R33, RZ, PT ;  /* 0x000000ff2100720c */ /* 0x000fe20003f05270 */
[----:B------:R-:W-:-:S12]  /*5df10*/  BSSY.RECONVERGENT B2, `(.L_x_2354) ;  /* 0x00000a3000027945 */ /* 0x000fd80003800200 */
        /* <DEDUP_REMOVED lines=43> */
.L_x_2359:
[----:B------:R-:W-:Y:S05]  /*5e1d0*/  BSYNC.RECONVERGENT B4 ;  /* 0x0000000000047941 */ /* 0x000fea0003800200 */
.L_x_2358:
[----:B------:R-:W-:Y:S01]  /*5e1e0*/  IMAD.MOV.U32 R46, RZ, RZ, R24 ;  /* 0x000000ffff2e7224 */ /* 0x000fe200078e0018 */
[----:B------:R-:W-:-:S07]  /*5e1f0*/  MOV R47, R25 ;  /* 0x00000019002f7202 */ /* 0x000fce0000000f00 */
.L_x_2357:
[----:B------:R-:W-:Y:S05]  /*5e200*/  BSYNC.RECONVERGENT B3 ;  /* 0x0000000000037941 */ /* 0x000fea0003800200 */
.L_x_2356:
        /* <DEDUP_REMOVED lines=30> */
.L_x_2361:
[----:B------:R-:W-:Y:S05]  /*5e3f0*/  BSYNC.RECONVERGENT B3 ;  /* 0x0000000000037941 */ /* 0x000fea0003800200 */
.L_x_2360:
        /* <DEDUP_REMOVED lines=39> */
[----:B------:R-:W-:Y:S05]  /*5e670*/  CALL.REL.NOINC `($__internal_5_$__cuda_sm20_dsqrt_rn_f64_mediumpath_v1) ;  /* 0x000002e400c47944 */ /* 0x000fea0003c00000 */
[----:B------:R-:W-:Y:S01]  /*5e680*/  IMAD.MOV.U32 R24, RZ, RZ, R0 ;  /* 0x000000ffff187224 */ /* 0x000fe200078e0000 */
[----:B------:R-:W-:-:S07]  /*5e690*/  MOV R25, R23 ;  /* 0x0000001700197202 */ /* 0x000fce0000000f00 */
.L_x_2363:
[----:B------:R-:W-:Y:S05]  /*5e6a0*/  BSYNC.RECONVERGENT B3 ;  /* 0x0000000000037941 */ /* 0x000fea0003800200 */
.L_x_2362:
[----:B------:R-:W2:Y:S01]  /*5e6b0*/  LDG.E.64 R28, desc[UR6][R60.64+0x230] ;  /* 0x000230063c1c7981 */ /* 0x000ea2000c1e1b00 */
[----:B------:R-:W-:Y:S02]  /*5e6c0*/  FSEL R46, R24, RZ, P0 ;  /* 0x000000ff182e7208 */ /* 0x000fe40000000000 */
[----:B------:R-:W-:-:S06]  /*5e6d0*/  FSEL R47, R25, RZ, P0 ;  /* 0x000000ff192f7208 */ /* 0x000fcc0000000000 */
[----:B------:R-:W-:-:S08]  /*5e6e0*/  DADD R48, -R48, R46 ;  /* 0x0000000030307229 */ /* 0x000fd0000000012e */
[----:B--2---:R-:W-:Y:S01]  /*5e6f0*/  DFMA R58, R48, R28, R58 ;  /* 0x0000001c303a722b */ /* 0x004fe2000000003a */
[----:B------:R-:W-:Y:S10]  /*5e700*/  @!P1 BRA `(.L_x_2355) ;  /* 0x00000000008c9947 */ /* 0x000ff40003800000 */
        /* <DEDUP_REMOVED lines=27> */
[----:B------:R-:W-:Y:S01]  /*5e8c0*/  IMAD.MOV.U32 R14, RZ, RZ, R0 ;  /* 0x000000ffff0e7224 */ /* 0x000fe200078e0000 */
[----:B------:R-:W-:-:S07]  /*5e8d0*/  MOV R15, R23 ;  /* 0x00000017000f7202 */ /* 0x000fce0000000f00 */
.L_x_2365:
[----:B------:R-:W-:Y:S05]  /*5e8e0*/  BSYNC.RECONVERGENT B3 ;  /* 0x0000000000037941 */ /* 0x000fea0003800200 */
.L_x_2364:
[----:B------:R-:W2:Y:S01]  /*5e8f0*/  LDG.E.64 R60, desc[UR6][R60.64+0x460] ;  /* 0x000460063c3c7981 */ /* 0x000ea2000c1e1b00 */
[----:B------:R-:W-:Y:S02]  /*5e900*/  FSEL R14, R14, RZ, P0 ;  /* 0x000000ff0e0e7208 */ /* 0x000fe40000000000 */
[----:B------:R-:W-:-:S06]  /*5e910*/  FSEL R15, R15, RZ, P0 ;  /* 0x000000ff0f0f7208 */ /* 0x000fcc0000000000 */
[----:B------:R-:W-:-:S08]  /*5e920*/  DADD R46, -R46, R14 ;  /* 0x000000002e2e7229 */ /* 0x000fd0000000010e */
[----:B--2---:R-:W-:-:S11]  /*5e930*/  DFMA R58, R46, R60, R58 ;  /* 0x0000003c2e3a722b */ /* 0x004fd6000000003a */
.L_x_2355:
[----:B------:R-:W-:Y:S05]  /*5e940*/  BSYNC.RECONVERGENT B2 ;  /* 0x0000000000027941 */ /* 0x000fea0003800200 */
.L_x_2354:
[----:B------:R-:W-:Y:S01]  /*5e950*/  DADD R14, R58, R58 ;  /* 0x000000003a0e7229 */ /* 0x000fe2000000003a */
[----:B------:R-:W-:Y:S07]  /*5e960*/  BSSY.RECONVERGENT B2, `(.L_x_2366) ;  /* 0x0000b12000027945 */ /* 0x000fee0003800200 */
        /* <DEDUP_REMOVED lines=60> */
[----:B------:R-:W-:Y:S02]  /*5ed30*/  @!P0 IMAD.MOV.U32 R24, RZ, RZ, R28 ;  /* 0x000000ffff188224 */ /* 0x000fe400078e001c */
[----:B------:R-:W-:Y:S01]  /*5ed40*/  @!P0 IMAD.MOV.U32 R28, RZ, RZ, RZ ;  /* 0x000000ffff1c8224 */ /* 0x000fe200078e00ff */
[----:B------:R-:W-:-:S04]  /*5ed50*/  @!P0 SHF.R.S32.HI R25, RZ, 0x1, R0 ;  /* 0x00000001ff198819 */ /* 0x000fc80000011400 */
[----:B------:R-:W-:Y:S01]  /*5ed60*/  @!P0 IADD3 R48, PT, PT, R48, -R25, RZ ;  /* 0x8000001930308210 */ /* 0x000fe20007ffe0ff */
[----:B------:R-:W-:-:S03]  /*5ed70*/  @!P0 IMAD R25, R25, 0x100000, R29 ;  /* 0x0010000019198824 */ /* 0x000fc600078e021d */
[----:B------:R-:W-:-:S06]  /*5ed80*/  @!P0 LEA R29, R48, 0x3ff00000, 0x14 ;  /* 0x3ff00000301d8811 */ /* 0x000fcc00078ea0ff */
[----:B------:R-:W-:-:S11]  /*5ed90*/  @!P0 DMUL R46, R24, R28 ;  /* 0x0000001c182e8228 */ /* 0x000fd60000000000 */
.L_x_2369:
[----:B------:R-:W-:Y:S05]  /*5eda0*/  BSYNC.RECONVERGENT B0 ;  /* 0x0000000000007941 */ /* 0x000fea0003800200 */
.L_x_2368:
        /* <DEDUP_REMOVED lines=15> */
.L_x_2371:
[----:B------:R-:W-:Y:S05]  /*5eea0*/  BSYNC.RECONVERGENT B3 ;  /* 0x0000000000037941 */ /* 0x000fea0003800200 */
.L_x_2370:
        /* <DEDUP_REMOVED lines=28> */
[----:B------:R-:W-:Y:S02]  /*5f070*/  IMAD.MOV.U32 R24, RZ, RZ, R0 ;  /* 0x000000ffff187224 */ /* 0x000fe400078e0000 */
[----:B------:R-:W-:-:S07]  /*5f080*/  IMAD.MOV.U32 R25, RZ, RZ, R23 ;  /* 0x000000ffff197224 */ /* 0x000fce00078e0017 */
.L_x_2373:
[----:B------:R-:W-:Y:S05]  /*5f090*/  BSYNC.RECONVERGENT B3 ;  /* 0x0000000000037941 */ /* 0x000fea0003800200 */
.L_x_2372:
[----:B------:R-:W0:Y:S01]  /*5f0a0*/  MUFU.RCP64H R29, R15 ;  /* 0x0000000f001d7308 */ /* 0x000e220000001800 */
[----:B------:R-:W-:Y:S01]  /*5f0b0*/  MOV R28, 0x1 ;  /* 0x00000001001c7802 */ /* 0x000fe20000000f00 */
        /* <DEDUP_REMOVED lines=18> */
[----:B------:R-:W-:Y:S05]  /*5f1e0*/  CALL.REL.NOINC `($__internal_4_$__cuda_sm20_div_rn_f64_full) ;  /* 0x000002d400787944 */ /* 0x000fea0003c00000 */
.L_x_2375:
[----:B------:R-:W-:Y:S05]  /*5f1f0*/  BSYNC.RECONVERGENT B3 ;  /* 0x0000000000037941 */ /* 0x000fea0003800200 */
.L_x_2374:
        /* <DEDUP_REMOVED lines=21> */
[----:B------:R-:W-:Y:S05]  /*5f350*/  CALL.REL.NOINC `($__internal_4_$__cuda_sm20_div_rn_f64_full) ;  /* 0x000002d4001c7944 */ /* 0x000fea0003c00000 */
[----:B------:R-:W-:Y:S02]  /*5f360*/  IMAD.MOV.U32 R24, RZ, RZ, R84 ;  /* 0x000000ffff187224 */ /* 0x000fe400078e0054 */
[----:B------:R-:W-:-:S07]  /*5f370*/  IMAD.MOV.U32 R25, RZ, RZ, R85 ;  /* 0x000000ffff197224 */ /* 0x000fce00078e0055 */
.L_x_2377:
[----:B------:R-:W-:Y:S05]  /*5f380*/  BSYNC.RECONVERGENT B3 ;  /* 0x0000000000037941 */ /* 0x000fea0003800200 */
.L_x_2376:
[----:B------:R-:W-:Y:S01]  /*5f390*/  DMUL R78, R14, R28 ;  /* 0x0000001c0e4e7228 */ /* 0x000fe20000000000 */
[----:B------:R-:W-:Y:S01]  /*5f3a0*/  BSSY.RECONVERGENT B3, `(.L_x_2378) ;  /* 0x0000014000037945 */ /* 0x000fe20003800200 */
[----:B------:R-:W-:Y:S01]  /*5f3b0*/  MOV R28, 0x1 ;  /* 0x00000001001c7802 */ /* 0x000fe20000000f00 */
        /* <DEDUP_REMOVED lines=17> */
[----:B------:R-:W-:Y:S05]  /*5f4d0*/  CALL.REL.NOINC `($__internal_4_$__cuda_sm20_div_rn_f64_full) ;  /* 0x000002d000bc7944 */ /* 0x000fea0003c00000 */
.L_x_2379:
[----:B------:R-:W-:Y:S05]  /*5f4e0*/  BSYNC.RECONVERGENT B3 ;  /* 0x0000000000037941 */ /* 0x000fea0003800200 */
.L_x_2378:
[----:B------:R-:W-:-:S08]  /*5f4f0*/  DADD R30, R30, R84 ;  /* 0x000000001e1e7229 */ /* 0x000fd00000000054 */
[----:B------:R-:W-:Y:S01]  /*5f500*/  DMUL R56, R46, R30 ;  /* 0x0000001e2e387228 */ /* 0x000fe20000000000 */
[----:B------:R-:W-:Y:S10]  /*5f510*/  BRA `(.L_x_2380) ;  /* 0x000000a400587947 */ /* 0x000ff40003800000 */
.L_x_2367:
        /* <DEDUP_REMOVED lines=9> */
[----:B------:R-:W0:Y:S01]  /*5f5b0*/  MUFU.RCP64H R29, R29 ;  /* 0x0000001d001d7308 */ /* 0x000e220000001800 */
[----:B------:R-:W-:Y:S01]  /*5f5c0*/  IMAD.MOV.U32 R28, RZ, RZ, RZ ;  /* 0x000000ffff1c7224 */ /* 0x000fe200078e00ff */
[----:B------:R-:W-:-:S05]  /*5f5d0*/  DSETP.NEU.AND P1, PT, |R6|, +INF , PT ;  /* 0x7ff000000600742a */ /* 0x000fca0003f2d200 */
[----:B0-----:R-:W-:-:S08]  /*5f5e0*/  DFMA R24, -|R6|, R28, 1 ;  /* 0x3ff000000618742b */ /* 0x001fd0000000031c */
[----:B------:R-:W-:-:S08]  /*5f5f0*/  DFMA R24, R24, R24, R24 ;  /* 0x000000181818722b */ /* 0x000fd00000000018 */
[----:B------:R-:W-:-:S10]  /*5f600*/  DFMA R24, R28, R24, R28 ;  /* 0x000000181c18722b */ /* 0x000fd4000000001c */
[----:B------:R-:W-:Y:S02]  /*5f610*/  FSEL R24, R24, RZ, P1 ;  /* 0x000000ff18187208 */ /* 0x000fe40000800000 */
[----:B------:R-:W-:-:S07]  /*5f620*/  FSEL R25, R25, RZ, P1 ;  /* 0x000000ff19197208 */ /* 0x000fce0000800000 */
.L_x_2382:
[----:B------:R-:W-:Y:S01]  /*5f630*/  DMUL R30, R24, R24 ;  /* 0x00000018181e7228 */ /* 0x000fe20000000000 */
[----:B------:R-:W-:Y:S01]  /*5f640*/  IMAD.MOV.U32 R28, RZ, RZ, -0x2449a4b7 ;  /* 0xdbb65b49ff1c7424 */ /* 0x000fe200078e00ff */
[----:B------:R-:W-:Y:S01]  /*5f650*/  MOV R29, 0x3f2d3b63 ;  /* 0x3f2d3b63001d7802 */ /* 0x000fe20000000f00 */
[----:B------:R-:W-:Y:S01]  /*5f660*/  UMOV UR4, 0x2a25ff7e ;  /* 0x2a25ff7e00047882 */ /* 0x000fe20000000000 */
[----:B------:R-:W-:Y:S01]  /*5f670*/  UMOV UR5, 0x3ef53e1d ;  /* 0x3ef53e1d00057882 */ /* 0x000fe20000000000 */
[----:B------:R-:W0:Y:S01]  /*5f680*/  MUFU.RCP64H R47, R11 ;  /* 0x0000000b002f7308 */ /* 0x000e220000001800 */
        /* <DEDUP_REMOVED lines=87> */
.L_x_2384:
[----:B------:R-:W-:Y:S05]  /*5fc00*/  BSYNC.RECONVERGENT B3 ;  /* 0x0000000000037941 */ /* 0x000fea0003800200 */
.L_x_2383:
        /* <DEDUP_REMOVED lines=21> */
[----:B------:R-:W-:Y:S01]  /*5fd60*/  MOV R24, R84 ;  /* 0x0000005400187202 */ /* 0x000fe20000000f00 */
[----:B------:R-:W-:-:S07]  /*5fd70*/  IMAD.MOV.U32 R25, RZ, RZ, R85 ;  /* 0x000000ffff197224 */ /* 0x000fce00078e0055 */
.L_x_2386:
[----:B------:R-:W-:Y:S05]  /*5fd80*/  BSYNC.RECONVERGENT B3 ;  /* 0x0000000000037941 */ /* 0x000fea0003800200 */
.L_x_2385:
[----:B------:R-:W0:Y:S01]  /*5fd90*/  MUFU.RCP64H R57, 6 ;  /* 0x4018000000397908 */ /* 0x000e220000001800 */
[----:B------:R-:W-:Y:S02]  /*5fda0*/  HFMA2 R56, -RZ, RZ, 0, 5.9604644775390625e-08 ;  /* 0x00000001ff387431 */ /* 0x000fe400000001ff */
[----:B------:R-:W-:Y:S01]  /*5fdb0*/  IMAD.MOV.U32 R58, RZ, RZ, 0x0 ;  /* 0x00000000ff3a7424 */ /* 0x000fe200078e00ff */
[C---:B------:R-:W-:Y:S01]  /*5fdc0*/  DADD R24, R30.reuse, R24 ;  /* 0x000000001e187229 */ /* 0x040fe20000000018 */
[----:B------:R-:W-:Y:S01]  /*5fdd0*/  IMAD.MOV.U32 R59, RZ, RZ, 0x40180000 ;  /* 0x40180000ff3b7424 */ /* 0x000fe200078e00ff */
[----:B------:R-:W-:Y:S01]  /*5fde0*/  UMOV UR4, 0xf01b866e ;  /* 0xf01b866e00047882 */ /* 0x000fe20000000000 */
[----:B------:R-:W-:Y:S01]  /*5fdf0*/  IMAD.MOV.U32 R28, RZ, RZ, 0x0 ;  /* 0x00000000ff1c7424 */ /* 0x000fe200078e00ff */
[----:B------:R-:W-:Y:S01]  /*5fe00*/  UMOV UR5, 0x3fe921f9 ;  /* 0x3fe921f900057882 */ /* 0x000fe20000000000 */
[----:B------:R-:W-:Y:S01]  /*5fe10*/  IMAD.MOV.U32 R29, RZ, RZ, 0x40d00000 ;  /* 0x40d00000ff1d7424 */ /* 0x000fe200078e00ff */
[----:B------:R-:W-:Y:S01]  /*5fe20*/  DADD R30, R30, -UR4 ;  /* 0x800000041e1e7e29 */ /* 0x000fe20008000000 */
[----:B------:R-:W-:Y:S01]  /*5fe30*/  BSSY.RECONVERGENT B3, `(.L_x_2387) ;  /* 0x0000020000037945 */ /* 0x000fe20003800200 */
[----:B------:R-:W-:-:S03]  /*5fe40*/  DADD R24, R24, -UR4 ;  /* 0x8000000418187e29 */ /* 0x000fc60008000000 */
[----:B------:R-:W-:Y:S02]  /*5fe50*/  DFMA R46, -R8, R28, -16383 ;  /* 0xc0cfff80082e742b */ /* 0x000fe4000000011c */
[----:B------:R-:W-:Y:S02]  /*5fe60*/  DMUL R28, R14, R14 ;  /* 0x0000000e0e1c7228 */ /* 0x000fe40000000000 */
[----:B0-----:R-:W-:-:S06]  /*5fe70*/  DFMA R48, R56, -R58, 1 ;  /* 0x3ff000003830742b */ /* 0x001fcc000000083a */
[----:B------:R-:W-:Y:S02]  /*5fe80*/  DMUL R62, R14, R28 ;  /* 0x0000001c0e3e7228 */ /* 0x000fe40000000000 */
[----:B------:R-:W-:Y:S02]  /*5fe90*/  DFMA R60, R48, R48, R48 ;  /* 0x00000030303c722b */ /* 0x000fe40000000030 */
[----:B------:R-:W-:-:S04]  /*5fea0*/  DADD R48, -R46, 2 ;  /* 0x400000002e307429 */ /* 0x000fc80000000100 */
[----:B------:R-:W-:Y:S02]  /*5feb0*/  DMUL R76, R62, -5 ;  /* 0xc01400003e4c7828 */ /* 0x000fe40000000000 */
[----:B------:R-:W-:Y:S01]  /*5fec0*/  DFMA R60, R56, R60, R56 ;  /* 0x0000003c383c722b */ /* 0x000fe20000000038 */
[----:B------:R-:W0:Y:S01]  /*5fed0*/  MUFU.RCP64H R57, R49 ;  /* 0x0000003100397308 */ /* 0x000e220000001800 */
[----:B------:R-:W-:-:S06]  /*5fee0*/  IMAD.MOV.U32 R56, RZ, RZ, RZ ;  /* 0x000000ffff387224 */ /* 0x000fcc00078e00ff */
[----:B------:R-:W-:Y:S01]  /*5fef0*/  DFMA R58, R60, -R58, 1 ;  /* 0x3ff000003c3a742b */ /* 0x000fe2000000083a */
[----:B------:R-:W-:-:S07]  /*5ff00*/  FSETP.GEU.AND P1, PT, |R77|, 6.5827683646048100446e-37, PT ;  /* 0x036000004d00780b */ /* 0x000fce0003f2e200 */
[----:B------:R-:W-:Y:S02]  /*5ff10*/  DFMA R60, R60, R58, R60 ;  /* 0x0000003a3c3c722b */ /* 0x000fe4000000003c */
[----:B0-----:R-:W-:-:S06]  /*5ff20*/  DFMA R46, -R48, R56, 1 ;  /* 0x3ff00000302e742b */ /* 0x001fcc0000000138 */
[----:B------:R-:W-:Y:S02]  /*5ff30*/  DMUL R84, R76, R60 ;  /* 0x0000003c4c547228 */ /* 0x000fe40000000000 */
[----:B------:R-:W-:-:S06]  /*5ff40*/  DFMA R58, R46, R46, R46 ;  /* 0x0000002e2e3a722b */ /* 0x000fcc000000002e */
[----:B------:R-:W-:Y:S02]  /*5ff50*/  DFMA R46, R84, -6, R76 ;  /* 0xc0180000542e782b */ /* 0x000fe4000000004c */
[----:B------:R-:W-:-:S06]  /*5ff60*/  DFMA R58, R56, R58, R56 ;  /* 0x0000003a383a722b */ /* 0x000fcc0000000038 */
[----:B------:R-:W-:Y:S01]  /*5ff70*/  DFMA R84, R46, R60, R84 ;  /* 0x0000003c2e54722b */ /* 0x000fe20000000054 */
[----:B------:R-:W-:Y:S01]  /*5ff80*/  MOV R46, 0x0 ;  /* 0x00000000002e7802 */ /* 0x000fe20000000f00 */
[----:B------:R-:W-:-:S06]  /*5ff90*/  IMAD.MOV.U32 R47, RZ, RZ, 0x40000000 ;  /* 0x40000000ff2f7424 */ /* 0x000fcc00078e00ff */
[----:B------:R-:W-:Y:S02]  /*5ffa0*/  DFMA R46, R58, -R46, 1 ;  /* 0x3ff000003a2e742b */ /* 0x000fe4000000082e */
[----:B------:R-:W-:-:S05]  /*5ffb0*/  FFMA R0, RZ, 2.375, R85 ;  /* 0x40180000ff007823 */ /* 0x000fca0000000055 */
[----:B------:R-:W-:Y:S01]  /*5ffc0*/  FSETP.GT.AND P0, PT, |R0|, 1.469367938527859385e-39, PT ;  /* 0x001000000000780b */ /* 0x000fe20003f04200 */
[----:B------:R-:W-:-:S12]  /*5ffd0*/  DFMA R56, -R14, |R46|, R24 ;  /* 0x4000002e0e38722b */ /* 0x000fd80000000118 */
[----:B------:R-:W-:Y:S05]  /*5ffe0*/  @P0 BRA P1, `(.L_x_2388) ;  /* 0x0000000000100947 */ /* 0x000fea0000800000 */
[----:B------:R-:W-:Y:S01]  /*5fff0*/  IMAD.MOV.U32 R82, RZ, RZ, RZ ;  /* 0x000000ffff527224 */ /* 0x000fe200078e00ff */
[----:B------:R-:W-:Y:S01]  /*60000*/  MOV R0, 0x60030 ;  /* 0x0006003000007802 */ /* 0x000fe20000000f00 */
[----:B------:R-:W-:-:S07]  /*60010*/  IMAD.MOV.U32 R79, RZ, RZ, 0x40180000 ;  /* 0x40180000ff4f7424 */ /* 0x000fce00078e00ff */
[----:B------:R-:W-:Y:S05]  /*60020*/  CALL.REL.NOINC `($__internal_4_$__cuda_sm20_div_rn_f64_full) ;  /* 0x000002c400e87944 */ /* 0x000fea0003c00000 */
.L_x_2388:
[----:B------:R-:W-:Y:S05]  /*60030*/  BSYNC.RECONVERGENT B3 ;  /* 0x0000000000037941 */ /* 0x000fea0003800200 */
.L_x_2387:
[----:B------:R-:W-:Y:S01]  /*60040*/  DFMA R28, R28, R30, R84 ;  /* 0x0000001e1c1c722b */ /* 0x000fe20000000054 */
[----:B------:R-:W-:Y:S01]  /*60050*/  IMAD.MOV.U32 R60, RZ, RZ, 0x0 ;  /* 0x00000000ff3c7424 */ /* 0x000fe200078e00ff */
[----:B------:R-:W-:Y:S01]  /*60060*/  MOV R30, 0x1 ;  /* 0x00000001001e7802 */ /* 0x000fe20000000f00 */
[----:B------:R-:W-:Y:S01]  /*60070*/  IMAD.MOV.U32 R31, RZ, RZ, 0x2 ;  /* 0x00000002ff1f7424 */ /* 0x000fe200078e00ff */
[----:B------:R-:W-:Y:S01]  /*60080*/  MOV R61, 0xbff00000 ;  /* 0xbff00000003d7802 */ /* 0x000fe20000000f00 */
[----:B------:R-:W-:Y:S02]  /*60090*/  IMAD.MOV.U32 R58, RZ, RZ, 0x0 ;  /* 0x00000000ff3a7424 */ /* 0x000fe400078e00ff */
[----:B------:R-:W-:Y:S01]  /*600a0*/  IMAD.MOV.U32 R59, RZ, RZ, 0x40180000 ;  /* 0x40180000ff3b7424 */ /* 0x000fe200078e00ff */
[----:B------:R-:W-:Y:S01]  /*600b0*/  DADD R56, R56, R28 ;  /* 0x0000000038387229 */ /* 0x000fe2000000001c */
[----:B------:R-:W-:-:S10]  /*600c0*/  IMAD.MOV.U32 R29, RZ, RZ, RZ ;  /* 0x000000ffff1d7224 */ /* 0x000fd400078e00ff */
.L_x_2487:
[C---:B------:R-:W-:Y:S01]  /*600d0*/  VIADD R24, R30.reuse, 0x3 ;  /* 0x000000031e187836 */ /* 0x040fe20000000000 */
[----:B------:R-:W-:Y:S01]  /*600e0*/  LOP3.LUT R0, R30, 0x1, RZ, 0xc0, !PT ;  /* 0x000000011e007812 */ /* 0x000fe200078ec0ff */
[----:B------:R-:W-:Y:S01]  /*600f0*/  DMUL R62, R14, R62 ;  /* 0x0000003e0e3e7228 */ /* 0x000fe20000000000 */
[----:B------:R-:W-:Y:S02]  /*60100*/  MOV R28, R30 ;  /* 0x0000001e001c7202 */ /* 0x000fe40000000f00 */
[----:B------:R-:W-:Y:S01]  /*60110*/  ISETP.NE.U32.AND P0, PT, R0, 0x1, PT ;  /* 0x000000010000780c */ /* 0x000fe20003f05070 */
[----:B------:R-:W0:Y:S01]  /*60120*/  I2F.F64.U32 R24, R24 ;  /* 0x0000001800187312 */ /* 0x000e220000201800 */
[----:B------:R-:W-:Y:S01]  /*60130*/  SHF.R.U32.HI R47, RZ, 0x1, R30 ;  /* 0x00000001ff2f7819 */ /* 0x000fe2000001161e */
[----:B0-----:R-:W-:-:S10]  /*60140*/  DMUL R58, R24, R58 ;  /* 0x0000003a183a7228 */ /* 0x001fd40000000000 */
[----:B------:R-:W-:Y:S05]  /*60150*/  @P0 BRA `(.L_x_2389) ;  /* 0x0000001c008c0947 */ /* 0x000fea0003800000 */
[C---:B------:R-:W-:Y:S01]  /*60160*/  LOP3.LUT R32, R30.reuse, 0x3, RZ, 0xc0, !PT ;  /* 0x000000031e207812 */ /* 0x040fe200078ec0ff */
[----:B------:R-:W-:Y:S01]  /*60170*/  IMAD.MOV.U32 R47, RZ, RZ, RZ ;  /* 0x000000ffff2f7224 */ /* 0x000fe200078e00ff */
[----:B------:R-:W-:Y:S02]  /*60180*/  LOP3.LUT R34, R30, 0x7ffffffc, RZ, 0xc0, !PT ;  /* 0x7ffffffc1e227812 */ /* 0x000fe400078ec0ff */
[----:B------:R-:W-:-:S07]  /*60190*/  CS2R R68, SRZ ;  /* 0x0000000000447805 */ /* 0x000fce000001ff00 */
.L_x_2425:
        /* <DEDUP_REMOVED lines=12> */
.L_x_2407:
        /* <DEDUP_REMOVED lines=25> */
.L_x_2392:
[----:B------:R-:W-:Y:S05]  /*603f0*/  BSYNC.RECONVERGENT B3 ;  /* 0x0000000000037941 */ /* 0x000fea0003800200 */
.L_x_2391:
        /* <DEDUP_REMOVED lines=24> */
.L_x_2394:
[----:B------:R-:W-:Y:S05]  /*60580*/  BSYNC.RECONVERGENT B3 ;  /* 0x0000000000037941 */ /* 0x000fea0003800200 */
.L_x_2393:
        /* <DEDUP_REMOVED lines=28> */
.L_x_2396:
[----:B------:R-:W-:Y:S05]  /*60750*/  BSYNC.RECONVERGENT B3 ;  /* 0x0000000000037941 */ /* 0x000fea0003800200 */
.L_x_2395:
        /* <DEDUP_REMOVED lines=24> */
.L_x_2398:
[----:B------:R-:W-:Y:S05]  /*608e0*/  BSYNC.RECONVERGENT B3 ;  /* 0x0000000000037941 */ /* 0x000fea0003800200 */
.L_x_2397:
        /* <DEDUP_REMOVED lines=28> */
.L_x_2400:
[----:B------:R-:W-:Y:S05]  /*60ab0*/  BSYNC.RECONVERGENT B3 ;  /* 0x0000000000037941 */ /* 0x000fea0003800200 */
.L_x_2399:
        /* <DEDUP_REMOVED lines=24> */
.L_x_2402:
[----:B------:R-:W-:Y:S05]  /*60c40*/  BSYNC.RECONVERGENT B3 ;  /* 0x0000000000037941 */ /* 0x000fea0003800200 */
.L_x_2401:
        /* <DEDUP_REMOVED lines=28> */
.L_x_2404:
[----:B------:R-:W-:Y:S05]  /*60e10*/  BSYNC.RECONVERGENT B3 ;  /* 0x0000000000037941 */ /* 0x000fea0003800200 */
.L_x_2403:
        /* <DEDUP_REMOVED lines=24> */
.L_x_2406:
[----:B------:R-:W-:Y:S05]  /*60fa0*/  BSYNC.RECONVERGENT B3 ;  /* 0x0000000000037941 */ /* 0x000fea0003800200 */
.L_x_2405:
[----:B------:R-:W-:Y:S02]  /*60fb0*/  ISETP.NE.AND P1, PT, R49, R34, PT ;  /* 0x000000223100720c */ /* 0x000fe40003f25270 */
[----:B------:R-:W-:Y:S02]  /*60fc0*/  FSEL R70, R70, R84, P0 ;  /* 0x0000005446467208 */ /* 0x000fe40000000000 */
[----:B------:R-:W-:Y:S02]  /*60fd0*/  FSEL R71, R71, R85, P0 ;  /* 0x0000005547477208 */ /* 0x000fe40000000000 */
[----:B------:R-:W-:-:S07]  /*60fe0*/  IADD3 R48, PT, PT, R48, 0x4, RZ ;  /* 0x0000000430307810 */ /* 0x000fce0007ffe0ff */
[----:B------:R-:W-:Y:S05]  /*60ff0*/  @P1 BRA `(.L_x_2407) ;  /* 0xfffffff000981947 */ /* 0x000fea000383ffff */
.L_x_2390:
        /* <DEDUP_REMOVED lines=26> */
.L_x_2409:
[----:B------:R-:W-:Y:S05]  /*611a0*/  BSYNC.RECONVERGENT B3 ;  /* 0x0000000000037941 */ /* 0x000fea0003800200 */
.L_x_2408:
        /* <DEDUP_REMOVED lines=24> */
.L_x_2411:
[----:B------:R-:W-:Y:S05]  /*61330*/  BSYNC.RECONVERGENT B3 ;  /* 0x0000000000037941 */ /* 0x000fea0003800200 */
.L_x_2410:
        /* <DEDUP_REMOVED lines=29> */
.L_x_2414:
[----:B------:R-:W-:Y:S05]  /*61510*/  BSYNC.RECONVERGENT B3 ;  /* 0x0000000000037941 */ /* 0x000fea0003800200 */
.L_x_2413:
        /* <DEDUP_REMOVED lines=24> */
.L_x_2416:
[----:B------:R-:W-:Y:S05]  /*616a0*/  BSYNC.RECONVERGENT B3 ;  /* 0x0000000000037941 */ /* 0x000fea0003800200 */
.L_x_2415:
        /* <DEDUP_REMOVED lines=28> */
.L_x_2418:
[----:B------:R-:W-:Y:S05]  /*61870*/  BSYNC.RECONVERGENT B3 ;  /* 0x0000000000037941 */ /* 0x000fea0003800200 */
.L_x_2417:
        /* <DEDUP_REMOVED lines=24> */
.L_x_2420:
[----:B------:R-:W-:Y:S05]  /*61a00*/  BSYNC.RECONVERGENT B3 ;  /* 0x0000000000037941 */ /* 0x000fea0003800200 */
.L_x_2419:
[----:B------:R-:W-:Y:S02]  /*61a10*/  FSEL R70, R70, R84, P0 ;  /* 0x0000005446467208 */ /* 0x000fe40000000000 */
[----:B------:R-:W-:-:S07]  /*61a20*/  FSEL R71, R71, R85, P0 ;  /* 0x0000005547477208 */ /* 0x000fce0000000000 */
.L_x_2412:
        /* <DEDUP_REMOVED lines=65> */
.L_x_2421:
        /* <DEDUP_REMOVED lines=14> */
[----:B------:R-:W-:Y:S05]  /*61f20*/  CALL.REL.NOINC `($__internal_4_$__cuda_sm20_div_rn_f64_full) ;  /* 0x000002a800287944 */ /* 0x000fea0003c00000 */
.L_x_2423:
[----:B------:R-:W-:Y:S05]  /*61f30*/  BSYNC.RECONVERGENT B3 ;  /* 0x0000000000037941 */ /* 0x000fea0003800200 */
.L_x_2422:
[----:B------:R-:W-:Y:S01]  /*61f40*/  VIADD R47, R47, 0x1 ;  /* 0x000000012f2f7836 */ /* 0x000fe20000000000 */
[----:B------:R-:W-:-:S04]  /*61f50*/  DADD R68, R84, R68 ;  /* 0x0000000054447229 */ /* 0x000fc80000000044 */
[----:B------:R-:W-:-:S13]  /*61f60*/  ISETP.NE.AND P0, PT, R47, R31, PT ;  /* 0x0000001f2f00720c */ /* 0x000fda0003f05270 */
[----:B------:R-:W-:Y:S05]  /*61f70*/  @!P0 BRA `(.L_x_2424) ;  /* 0x0000003000848947 */ /* 0x000fea0003800000 */
[----:B------:R-:W-:Y:S05]  /*61f80*/  BRA `(.L_x_2425) ;  /* 0xffffffe000847947 */ /* 0x000fea000383ffff */
.L_x_2389:
[----:B------:R-:W-:Y:S01]  /*61f90*/  LOP3.LUT R31, R30, 0x7ffffffc, RZ, 0xc0, !PT ;  /* 0x7ffffffc1e1f7812 */ /* 0x000fe200078ec0ff */
[----:B------:R-:W-:Y:S01]  /*61fa0*/  IMAD.MOV.U32 R49, RZ, RZ, RZ ;  /* 0x000000ffff317224 */ /* 0x000fe200078e00ff */
[----:B------:R-:W-:Y:S02]  /*61fb0*/  VIMNMX.U32 R32, PT, PT, R47, 0x1, !PT ;  /* 0x000000012f207848 */ /* 0x000fe40007fe0000 */
[----:B------:R-:W-:-:S07]  /*61fc0*/  CS2R R64, SRZ ;  /* 0x0000000000407805 */ /* 0x000fce000001ff00 */
.L_x_2457:
[----:B------:R-:W-:Y:S01]  /*61fd0*/  IMAD R68, R49, -0x2, R30 ;  /* 0xfffffffe31447824 */ /* 0x000fe200078e021e */
        /* <DEDUP_REMOVED lines=11> */
.L_x_2443:
        /* <DEDUP_REMOVED lines=25> */
.L_x_2428:
[----:B------:R-:W-:Y:S05]  /*62220*/  BSYNC.RECONVERGENT B3 ;  /* 0x0000000000037941 */ /* 0x000fea0003800200 */
.L_x_2427:
        /* <DEDUP_REMOVED lines=24> */
.L_x_2430:
[----:B------:R-:W-:Y:S05]  /*623b0*/  BSYNC.RECONVERGENT B3 ;  /* 0x0000000000037941 */ /* 0x000fea0003800200 */
.L_x_2429:
        /* <DEDUP_REMOVED lines=28> */
.L_x_2432:
[----:B------:R-:W-:Y:S05]  /*62580*/  BSYNC.RECONVERGENT B3 ;  /* 0x0000000000037941 */ /* 0x000fea0003800200 */
.L_x_2431:
        /* <DEDUP_REMOVED lines=24> */
.L_x_2434:
[----:B------:R-:W-:Y:S05]  /*62710*/  BSYNC.RECONVERGENT B3 ;  /* 0x0000000000037941 */ /* 0x000fea0003800200 */
.L_x_2433:
        /* <DEDUP_REMOVED lines=28> */
.L_x_2436:
[----:B------:R-:W-:Y:S05]  /*628e0*/  BSYNC.RECONVERGENT B3 ;  /* 0x0000000000037941 */ /* 0x000fea0003800200 */
.L_x_2435:
        /* <DEDUP_REMOVED lines=24> */
.L_x_2438:
[----:B------:R-:W-:Y:S05]  /*62a70*/  BSYNC.RECONVERGENT B3 ;  /* 0x0000000000037941 */ /* 0x000fea0003800200 */
.L_x_2437:
        /* <DEDUP_REMOVED lines=28> */
.L_x_2440:
[----:B------:R-:W-:Y:S05]  /*62c40*/  BSYNC.RECONVERGENT B3 ;  /* 0x0000000000037941 */ /* 0x000fea0003800200 */
.L_x_2439:
        /* <DEDUP_REMOVED lines=24> */
.L_x_2442:
[----:B------:R-:W-:Y:S05]  /*62dd0*/  BSYNC.RECONVERGENT B3 ;  /* 0x0000000000037941 */ /* 0x000fea0003800200 */
.L_x_2441:
[----:B------:R-:W-:Y:S01]  /*62de0*/  ISETP.NE.AND P2, PT, R48, R31, PT ;  /* 0x0000001f3000720c */ /* 0x000fe20003f45270 */
[----:B------:R-:W-:Y:S01]  /*62df0*/  VIADD R46, R46, 0x4 ;  /* 0x000000042e2e7836 */ /* 0x000fe20000000000 */
[----:B------:R-:W-:Y:S02]  /*62e00*/  FSEL R70, R70, R84, P0 ;  /* 0x0000005446467208 */ /* 0x000fe40000000000 */
[----:B------:R-:W-:-:S09]  /*62e10*/  FSEL R71, R71, R85, P0 ;  /* 0x0000005547477208 */ /* 0x000fd20000000000 */
[----:B------:R-:W-:Y:S05]  /*62e20*/  @P2 BRA `(.L_x_2443) ;  /* 0xfffffff000982947 */ /* 0x000fea000383ffff */
.L_x_2426:
        /* <DEDUP_REMOVED lines=27> */
.L_x_2446:
[----:B------:R-:W-:Y:S05]  /*62fe0*/  BSYNC.RECONVERGENT B3 ;  /* 0x0000000000037941 */ /* 0x000fea0003800200 */
.L_x_2445:
        /* <DEDUP_REMOVED lines=24> */
.L_x_2448:
[----:B------:R-:W-:Y:S05]  /*63170*/  BSYNC.RECONVERGENT B3 ;  /* 0x0000000000037941 */ /* 0x000fea0003800200 */
.L_x_2447:
        /* <DEDUP_REMOVED lines=28> */
.L_x_2450:
[----:B------:R-:W-:Y:S05]  /*63340*/  BSYNC.RECONVERGENT B3 ;  /* 0x0000000000037941 */ /* 0x000fea0003800200 */
.L_x_2449:
        /* <DEDUP_REMOVED lines=24> */
.L_x_2452:
[----:B------:R-:W-:Y:S05]  /*634d0*/  BSYNC.RECONVERGENT B3 ;  /* 0x0000000000037941 */ /* 0x000fea0003800200 */
.L_x_2451:
[----:B------:R-:W-:Y:S02]  /*634e0*/  FSEL R70, R84, R70, !P0 ;  /* 0x0000004654467208 */ /* 0x000fe40004000000 */
[----:B------:R-:W-:-:S07]  /*634f0*/  FSEL R71, R85, R71, !P0 ;  /* 0x0000004755477208 */ /* 0x000fce0004000000 */
.L_x_2444:
        /* <DEDUP_REMOVED lines=8> */
[----:B------:R-:W-:Y:S01]  /*63580*/  IMAD.MOV.U32 R83, RZ, RZ, 0x3e928af3 ;  /* 0x3e928af3ff537424 */ /* 0x000fe200078e00ff */
        /* <DEDUP_REMOVED lines=54> */
[----:B------:R-:W-:Y:S02]  /*638f0*/  DFMA R86, R74, R78, 1 ;  /* 0x3ff000004a56742b */ /* 0x000fe4000000004e */
[----:B------:R-:W-:Y:S02]  /*63900*/  DFMA R74, R82, R84, R82 ;  /* 0x00000054524a722b */ /* 0x000fe40000000052 */
[----:B------:R-:W-:-:S06]  /*63910*/  DFMA R80, R76, R80, 1 ;  /* 0x3ff000004c50742b */ /* 0x000fcc0000000050 */
[----:B------:R-:W-:Y:S01]  /*63920*/  DFMA R78, -R68, R74, 1 ;  /* 0x3ff00000444e742b */ /* 0x000fe2000000014a */
[----:B------:R-:W-:Y:S02]  /*63930*/  IMAD R77, R72, 0x100000, R87 ;  /* 0x00100000484d7824 */ /* 0x000fe400078e0257 */
[----:B------:R-:W-:Y:S01]  /*63940*/  IMAD.MOV.U32 R76, RZ, RZ, R86 ;  /* 0x000000ffff4c7224 */ /* 0x000fe200078e0056 */
        /* <DEDUP_REMOVED lines=16> */
.L_x_2453:
        /* <DEDUP_REMOVED lines=17> */
.L_x_2454:
        /* <DEDUP_REMOVED lines=15> */
.L_x_2456:
[----:B------:R-:W-:Y:S05]  /*63c50*/  BSYNC.RECONVERGENT B3 ;  /* 0x0000000000037941 */ /* 0x000fea0003800200 */
.L_x_2455:
        /* <DEDUP_REMOVED lines=12> */
.L_x_2475:
        /* <DEDUP_REMOVED lines=25> */
.L_x_2460:
[----:B------:R-:W-:Y:S05]  /*63eb0*/  BSYNC.RECONVERGENT B3 ;  /* 0x0000000000037941 */ /* 0x000fea0003800200 */
.L_x_2459:
        /* <DEDUP_REMOVED lines=24> */
.L_x_2462:
[----:B------:R-:W-:Y:S05]  /*64040*/  BSYNC.RECONVERGENT B3 ;  /* 0x0000000000037941 */ /* 0x000fea0003800200 */
.L_x_2461:
        /* <DEDUP_REMOVED lines=28> */
.L_x_2464:
[----:B------:R-:W-:Y:S05]  /*64210*/  BSYNC.RECONVERGENT B3 ;  /* 0x0000000000037941 */ /* 0x000fea0003800200 */
.L_x_2463:
        /* <DEDUP_REMOVED lines=24> */
.L_x_2466:
[----:B------:R-:W-:Y:S05]  /*643a0*/  BSYNC.RECONVERGENT B3 ;  /* 0x0000000000037941 */ /* 0x000fea0003800200 */
.L_x_2465:
        /* <DEDUP_REMOVED lines=28> */
.L_x_2468:
[----:B------:R-:W-:Y:S05]  /*64570*/  BSYNC.RECONVERGENT B3 ;  /* 0x0000000000037941 */ /* 0x000fea0003800200 */
.L_x_2467:
        /* <DEDUP_REMOVED lines=24> */
.L_x_2470:
[----:B------:R-:W-:Y:S05]  /*64700*/  BSYNC.RECONVERGENT B3 ;  /* 0x0000000000037941 */ /* 0x000fea0003800200 */
.L_x_2469:
        /* <DEDUP_REMOVED lines=28> */
.L_x_2472:
[----:B------:R-:W-:Y:S05]  /*648d0*/  BSYNC.RECONVERGENT B3 ;  /* 0x0000000000037941 */ /* 0x000fea0003800200 */
.L_x_2471:
        /* <DEDUP_REMOVED lines=24> */
.L_x_2474:
[----:B------:R-:W-:Y:S05]  /*64a60*/  BSYNC.RECONVERGENT B3 ;  /* 0x0000000000037941 */ /* 0x000fea0003800200 */
.L_x_2473:
[----:B------:R-:W-:Y:S01]  /*64a70*/  ISETP.NE.AND P1, PT, R34, R31, PT ;  /* 0x0000001f2200720c */ /* 0x000fe20003f25270 */
[----:B------:R-:W-:Y:S01]  /*64a80*/  VIADD R32, R32, 0x4 ;  /* 0x0000000420207836 */ /* 0x000fe20000000000 */
[----:B------:R-:W-:Y:S02]  /*64a90*/  FSEL R48, R48, R84, P0 ;  /* 0x0000005430307208 */ /* 0x000fe40000000000 */
[----:B------:R-:W-:-:S09]  /*64aa0*/  FSEL R49, R49, R85, P0 ;  /* 0x0000005531317208 */ /* 0x000fd20000000000 */
[----:B------:R-:W-:Y:S05]  /*64ab0*/  @P1 BRA `(.L_x_2475) ;  /* 0xfffffff000981947 */ /* 0x000fea000383ffff */
.L_x_2458:
        /* <DEDUP_REMOVED lines=26> */
.L_x_2478:
[----:B------:R-:W-:Y:S05]  /*64c60*/  BSYNC.RECONVERGENT B3 ;  /* 0x0000000000037941 */ /* 0x000fea0003800200 */
.L_x_2477:
        /* <DEDUP_REMOVED lines=24> */
.L_x_2480:
[----:B------:R-:W-:Y:S05]  /*64df0*/  BSYNC.RECONVERGENT B3 ;  /* 0x0000000000037941 */ /* 0x000fea0003800200 */
.L_x_2479:
        /* <DEDUP_REMOVED lines=28> */
.L_x_2482:
[----:B------:R-:W-:Y:S05]  /*64fc0*/  BSYNC.RECONVERGENT B3 ;  /* 0x0000000000037941 */ /* 0x000fea0003800200 */
.L_x_2481:
[----:B------:R-:W0:Y:S01]  /*64fd0*/  MUFU.RCP64H R25, R67 ;  /* 0x0000004300197308 */ /* 0x000e220000001800 */
[----:B------:R-:W-:Y:S01]  /*64fe0*/  IMAD.MOV.U32 R24, RZ, RZ, 0x1 ;  /* 0x00000001ff187424 */ /* 0x000fe200078e00ff */
[----:B------:R-:W-:Y:S05]  /*64ff0*/  BSSY.RECONVERGENT B3, `(.L_x_2483) ;  /* 0x0000016000037945 */ /* 0x000fea0003800200 */
[----:B0-----:R-:W-:-:S08]  /*65000*/  DFMA R46, -R66, R24, 1 ;  /* 0x3ff00000422e742b */ /* 0x001fd00000000118 */
        /* <DEDUP_REMOVED lines=20> */
.L_x_2484:
[----:B------:R-:W-:Y:S05]  /*65150*/  BSYNC.RECONVERGENT B3 ;  /* 0x0000000000037941 */ /* 0x000fea0003800200 */
.L_x_2483:
[----:B------:R-:W-:Y:S02]  /*65160*/  FSEL R48, R84, R46, !P0 ;  /* 0x0000002e54307208 */ /* 0x000fe40004000000 */
[----:B------:R-:W-:-:S07]  /*65170*/  FSEL R49, R85, R47, !P0 ;  /* 0x0000002f55317208 */ /* 0x000fce0004000000 */
.L_x_2476:
[----:B------:R-:W-:-:S11]  /*65180*/  DFMA R68, R48, 5, R64 ;  /* 0x401400003044782b */ /* 0x000fd60000000040 */
.L_x_2424:
        /* <DEDUP_REMOVED lines=21> */
.L_x_2486:
[----:B------:R-:W-:Y:S05]  /*652e0*/  BSYNC.RECONVERGENT B3 ;  /* 0x0000000000037941 */ /* 0x000fea0003800200 */
.L_x_2485:
        /* <DEDUP_REMOVED lines=9> */
.L_x_2381:
[----:B------:R-:W-:Y:S01]  /*65380*/  ISETP.GT.AND P0, PT, R49, 0xfffff, PT ;  /* 0x000fffff3100780c */ /* 0x000fe20003f04270 */
[----:B------:R-:W-:Y:S01]  /*65390*/  IMAD.MOV.U32 R30, RZ, RZ, R48 ;  /* 0x000000ffff1e7224 */ /* 0x000fe200078e0030 */
[----:B------:R-:W-:Y:S01]  /*653a0*/  MOV R31, R49 ;  /* 0x00000031001f7202 */ /* 0x000fe20000000f00 */
[----:B------:R-:W-:Y:S01]  /*653b0*/  IMAD.MOV.U32 R0, RZ, RZ, R49 ;  /* 0x000000ffff007224 */ /* 0x000fe200078e0031 */
[----:B------:R-:W-:Y:S01]  /*653c0*/  UMOV UR4, 0x54442d18 ;  /* 0x54442d1800047882 */ /* 0x000fe20000000000 */
[----:B------:R-:W-:Y:S01]  /*653d0*/  UMOV UR5, 0x3fe921fb ;  /* 0x3fe921fb00057882 */ /* 0x000fe20000000000 */
[----:B------:R-:W-:Y:S01]  /*653e0*/  BSSY.RECONVERGENT B0, `(.L_x_2488) ;  /* 0x0000053000007945 */ /* 0x000fe20003800200 */
[C---:B------:R-:W-:Y:S02]  /*653f0*/  DADD R28, -R14.reuse, UR4 ;  /* 0x000000040e1c7e29 */ /* 0x040fe40008000100 */
[----:B------:R-:W-:-:S04]  /*65400*/  DMUL R24, R14, UR4 ;  /* 0x000000040e187c28 */ /* 0x000fc80008000000 */
[----:B------:R-:W-:-:S04]  /*65410*/  @!P0 DMUL R30, R48, 1.80143985094819840000e+16 ;  /* 0x43500000301e8828 */ /* 0x000fc80000000000 */
[----:B------:R-:W-:Y:S01]  /*65420*/  DFMA R28, R14, R24, R28 ;  /* 0x000000180e1c722b */ /* 0x000fe2000000001c */
[----:B------:R-:W-:-:S05]  /*65430*/  IMAD.MOV.U32 R24, RZ, RZ, R48 ;  /* 0x000000ffff187224 */ /* 0x000fca00078e0030 */
[----:B------:R-:W-:Y:S02]  /*65440*/  @!P0 IMAD.MOV.U32 R0, RZ, RZ, R31 ;  /* 0x000000ffff008224 */ /* 0x000fe400078e001f */
[----:B------:R-:W-:Y:S02]  /*65450*/  @!P0 IMAD.MOV.U32 R24, RZ, RZ, R30 ;  /* 0x000000ffff188224 */ /* 0x000fe400078e001e */
[----:B------:R-:W-:-:S05]  /*65460*/  VIADD R23, R0, 0xffffffff ;  /* 0xffffffff00177836 */ /* 0x000fca0000000000 */
[----:B------:R-:W-:Y:S02]  /*65470*/  ISETP.GT.U32.AND P1, PT, R23, 0x7feffffe, PT ;  /* 0x7feffffe1700780c */ /* 0x000fe40003f24070 */
[----:B------:R-:W-:Y:S01]  /*65480*/  MOV R23, 0xfffffc01 ;  /* 0xfffffc0100177802 */ /* 0x000fe20000000f00 */
[----:B------:R-:W-:-:S10]  /*65490*/  @!P0 IMAD.MOV.U32 R23, RZ, RZ, -0x435 ;  /* 0xfffffbcbff178424 */ /* 0x000fd400078e00ff */
        /* <DEDUP_REMOVED lines=65> */
.L_x_2489:
[----:B------:R-:W-:Y:S01]  /*658b0*/  IMAD.MOV.U32 R24, RZ, RZ, 0x0 ;  /* 0x00000000ff187424 */ /* 0x000fe200078e00ff */
[----:B------:R-:W-:Y:S02]  /*658c0*/  MOV R25, 0x7ff00000 ;  /* 0x7ff0000000197802 */ /* 0x000fe40000000f00 */
[----:B------:R-:W-:-:S04]  /*658d0*/  LOP3.LUT P0, RZ, R31, 0x7fffffff, RZ, 0xc0, !PT ;  /* 0x7fffffff1fff7812 */ /* 0x000fc8000780c0ff */
[----:B------:R-:W-:-:S10]  /*658e0*/  DFMA R24, R30, R24, +INF ;  /* 0x7ff000001e18742b */ /* 0x000fd40000000018 */
[----:B------:R-:W-:Y:S02]  /*658f0*/  FSEL R46, R24, RZ, P0 ;  /* 0x000000ff182e7208 */ /* 0x000fe40000000000 */
[----:B------:R-:W-:-:S07]  /*65900*/  FSEL R47, R25, -QNAN , P0 ;  /* 0xfff00000192f7808 */ /* 0x000fce0000000000 */
.L_x_2490:
[----:B------:R-:W-:Y:S05]  /*65910*/  BSYNC.RECONVERGENT B0 ;  /* 0x0000000000007941 */ /* 0x000fea0003800200 */
.L_x_2488:
[----:B------:R-:W0:Y:S01]  /*65920*/  MUFU.RCP64H R25, 6 ;  /* 0x4018000000197908 */ /* 0x000e220000001800 */
[----:B------:R-:W-:Y:S01]  /*65930*/  IMAD.MOV.U32 R30, RZ, RZ, 0x0 ;  /* 0x00000000ff1e7424 */ /* 0x000fe200078e00ff */
[----:B------:R-:W-:Y:S01]  /*65940*/  DMUL R76, R14, R14 ;  /* 0x0000000e0e4c7228 */ /* 0x000fe20000000000 */
[----:B------:R-:W-:Y:S01]  /*65950*/  IMAD.MOV.U32 R31, RZ, RZ, 0x40180000 ;  /* 0x40180000ff1f7424 */ /* 0x000fe200078e00ff */
[----:B------:R-:W-:Y:S01]  /*65960*/  BSSY.RECONVERGENT B3, `(.L_x_2491) ;  /* 0x0000013000037945 */ /* 0x000fe20003800200 */
[----:B------:R-:W-:-:S05]  /*65970*/  IMAD.MOV.U32 R24, RZ, RZ, 0x1 ;  /* 0x00000001ff187424 */ /* 0x000fca00078e00ff */
[----:B------:R-:W-:Y:S02]  /*65980*/  DMUL R76, R14, R76 ;  /* 0x0000004c0e4c7228 */ /* 0x000fe40000000000 */
        /* <DEDUP_REMOVED lines=15> */
[----:B------:R-:W-:Y:S05]  /*65a80*/  CALL.REL.NOINC `($__internal_4_$__cuda_sm20_div_rn_f64_full) ;  /* 0x0000026c00507944 */ /* 0x000fea0003c00000 */
.L_x_2492:
[----:B------:R-:W-:Y:S05]  /*65a90*/  BSYNC.RECONVERGENT B3 ;  /* 0x0000000000037941 */ /* 0x000fea0003800200 */
.L_x_2491:
[----:B------:R-:W0:Y:S01]  /*65aa0*/  MUFU.RCP64H R31, 60 ;  /* 0x404e0000001f7908 */ /* 0x000e220000001800 */
[----:B------:R-:W-:Y:S01]  /*65ab0*/  IMAD.MOV.U32 R56, RZ, RZ, 0x0 ;  /* 0x00000000ff387424 */ /* 0x000fe200078e00ff */
[----:B------:R-:W-:Y:S01]  /*65ac0*/  MOV R30, 0x1 ;  /* 0x00000001001e7802 */ /* 0x000fe20000000f00 */
[----:B------:R-:W-:Y:S01]  /*65ad0*/  IMAD.MOV.U32 R57, RZ, RZ, 0x404e0000 ;  /* 0x404e0000ff397424 */ /* 0x000fe200078e00ff */
[C---:B------:R-:W-:Y:S01]  /*65ae0*/  DMUL R24, R48.reuse, R48 ;  /* 0x0000003030187228 */ /* 0x040fe20000000000 */
[----:B------:R-:W-:Y:S01]  /*65af0*/  UMOV UR4, 0xc97ca310 ;  /* 0xc97ca31000047882 */ /* 0x000fe20000000000 */
[----:B------:R-:W-:Y:S01]  /*65b00*/  UMOV UR5, 0x3fcacc13 ;  /* 0x3fcacc1300057882 */ /* 0x000fe20000000000 */
[----:B------:R-:W-:Y:S05]  /*65b10*/  BSSY.RECONVERGENT B3, `(.L_x_2493) ;  /* 0x000001b000037945 */ /* 0x000fea0003800200 */
[----:B------:R-:W-:-:S02]  /*65b20*/  DMUL R24, R48, R24 ;  /* 0x0000001830187228 */ /* 0x000fc40000000000 */
[----:B0-----:R-:W-:-:S06]  /*65b30*/  DFMA R58, R30, -R56, 1 ;  /* 0x3ff000001e3a742b */ /* 0x001fcc0000000838 */
[----:B------:R-:W-:Y:S02]  /*65b40*/  DMUL R24, R48, R24 ;  /* 0x0000001830187228 */ /* 0x000fe40000000000 */
[----:B------:R-:W-:-:S06]  /*65b50*/  DFMA R58, R58, R58, R58 ;  /* 0x0000003a3a3a722b */ /* 0x000fcc000000003a */
[----:B------:R-:W-:Y:S02]  /*65b60*/  DMUL R76, R48, R24 ;  /* 0x00000018304c7228 */ /* 0x000fe40000000000 */
[----:B------:R-:W-:Y:S02]  /*65b70*/  DMUL R24, R14, -UR4 ;  /* 0x800000040e187c28 */ /* 0x000fe40008000000 */
[----:B------:R-:W-:-:S06]  /*65b80*/  DFMA R58, R30, R58, R30 ;  /* 0x0000003a1e3a722b */ /* 0x000fcc000000001e */
[----:B------:R-:W-:Y:S01]  /*65b90*/  DMUL R30, R14, R24 ;  /* 0x000000180e1e7228 */ /* 0x000fe20000000000 */
[----:B------:R-:W-:Y:S01]  /*65ba0*/  FSETP.GEU.AND P1, PT, |R77|, 6.5827683646048100446e-37, PT ;  /* 0x036000004d00780b */ /* 0x000fe20003f2e200 */
[----:B------:R-:W-:-:S06]  /*65bb0*/  DFMA R56, R58, -R56, 1 ;  /* 0x3ff000003a38742b */ /* 0x000fcc0000000838 */
[----:B------:R-:W-:Y:S02]  /*65bc0*/  DFMA R28, R14, R30, R28 ;  /* 0x0000001e0e1c722b */ /* 0x000fe4000000001c */
[----:B------:R-:W-:-:S06]  /*65bd0*/  DFMA R60, R58, R56, R58 ;  /* 0x000000383a3c722b */ /* 0x000fcc000000003a */
[----:B------:R-:W-:Y:S02]  /*65be0*/  DFMA R28, R84, R46, R28 ;  /* 0x0000002e541c722b */ /* 0x000fe4000000001c */
[----:B------:R-:W-:Y:S02]  /*65bf0*/  DMUL R46, R46, 8 ;  /* 0x402000002e2e7828 */ /* 0x000fe40000000000 */
[----:B------:R-:W-:-:S08]  /*65c00*/  DMUL R56, R60, R76 ;  /* 0x0000004c3c387228 */ /* 0x000fd00000000000 */
[----:B------:R-:W-:-:S08]  /*65c10*/  DFMA R58, R56, -60, R76 ;  /* 0xc04e0000383a782b */ /* 0x000fd0000000004c */
[----:B------:R-:W-:-:S10]  /*65c20*/  DFMA R24, R60, R58, R56 ;  /* 0x0000003a3c18722b */ /* 0x000fd40000000038 */
[----:B------:R-:W-:-:S05]  /*65c30*/  FFMA R0, RZ, 3.21875, R25 ;  /* 0x404e0000ff007823 */ /* 0x000fca0000000019 */
        /* <DEDUP_REMOVED lines=8> */
.L_x_2494:
[----:B------:R-:W-:Y:S05]  /*65cc0*/  BSYNC.RECONVERGENT B3 ;  /* 0x0000000000037941 */ /* 0x000fea0003800200 */
.L_x_2493:
[----:B------:R-:W0:Y:S01]  /*65cd0*/  MUFU.RCP64H R59, 210 ;  /* 0x406a4000003b7908 */ /* 0x000e220000001800 */
[----:B------:R-:W-:Y:S01]  /*65ce0*/  DMUL R30, R48, 0.5 ;  /* 0x3fe00000301e7828 */ /* 0x000fe20000000000 */
        /* <DEDUP_REMOVED lines=22> */
[----:B------:R-:W-:-:S05]  /*65e50*/  FFMA R0, RZ, 3.66015625, R85 ;  /* 0x406a4000ff007823 */ /* 0x000fca0000000055 */
[----:B------:R-:W-:-:S13]  /*65e60*/  FSETP.GT.AND P0, PT, |R0|, 1.469367938527859385e-39, PT ;  /* 0x001000000000780b */ /* 0x000fda0003f04200 */
[----:B------:R-:W-:Y:S05]  /*65e70*/  @P0 BRA P1, `(.L_x_2496) ;  /* 0x0000000000100947 */ /* 0x000fea0000800000 */
[----:B------:R-:W-:Y:S01]  /*65e80*/  MOV R82, RZ ;  /* 0x000000ff00527202 */ /* 0x000fe20000000f00 */
[----:B------:R-:W-:Y:S01]  /*65e90*/  IMAD.MOV.U32 R79, RZ, RZ, 0x406a4000 ;  /* 0x406a4000ff4f7424 */ /* 0x000fe200078e00ff */
[----:B------:R-:W-:-:S07]  /*65ea0*/  MOV R0, 0x65ec0 ;  /* 0x00065ec000007802 */ /* 0x000fce0000000f00 */
[----:B------:R-:W-:Y:S05]  /*65eb0*/  CALL.REL.NOINC `($__internal_4_$__cuda_sm20_div_rn_f64_full) ;  /* 0x0000026800447944 */ /* 0x000fea0003c00000 */
.L_x_2496:
[----:B------:R-:W-:Y:S05]  /*65ec0*/  BSYNC.RECONVERGENT B3 ;  /* 0x0000000000037941 */ /* 0x000fea0003800200 */
.L_x_2495:
        /* <DEDUP_REMOVED lines=29> */
.L_x_2498:
[----:B------:R-:W-:Y:S05]  /*660a0*/  BSYNC.RECONVERGENT B3 ;  /* 0x0000000000037941 */ /* 0x000fea0003800200 */
.L_x_2497:
        /* <DEDUP_REMOVED lines=22> */
[----:B------:R-:W-:Y:S01]  /*66210*/  IMAD.MOV.U32 R82, RZ, RZ, RZ ;  /* 0x000000ffff527224 */ /* 0x000fe200078e00ff */
[----:B------:R-:W-:Y:S01]  /*66220*/  MOV R0, 0x66250 ;  /* 0x0006625000007802 */ /* 0x000fe20000000f00 */
[----:B------:R-:W-:-:S07]  /*66230*/  IMAD.MOV.U32 R79, RZ, RZ, 0x407f8000 ;  /* 0x407f8000ff4f7424 */ /* 0x000fce00078e00ff */
[----:B------:R-:W-:Y:S05]  /*66240*/  CALL.REL.NOINC `($__internal_4_$__cuda_sm20_div_rn_f64_full) ;  /* 0x0000026400607944 */ /* 0x000fea0003c00000 */
.L_x_2500:
[----:B------:R-:W-:Y:S05]  /*66250*/  BSYNC.RECONVERGENT B3 ;  /* 0x0000000000037941 */ /* 0x000fea0003800200 */
.L_x_2499:
[----:B------:R-:W0:Y:S01]  /*66260*/  MUFU.RCP64H R57, 990 ;  /* 0x408ef00000397908 */ /* 0x000e220000001800 */
[----:B------:R-:W-:Y:S01]  /*66270*/  DMUL R24, R48, 0.25 ;  /* 0x3fd0000030187828 */ /* 0x000fe20000000000 */
        /* <DEDUP_REMOVED lines=22> */
[----:B------:R-:W-:-:S05]  /*663e0*/  FFMA R0, RZ, 4.466796875, R25 ;  /* 0x408ef000ff007823 */ /* 0x000fca0000000019 */
        /* <DEDUP_REMOVED lines=8> */
.L_x_2502:
[----:B------:R-:W-:Y:S05]  /*66470*/  BSYNC.RECONVERGENT B3 ;  /* 0x0000000000037941 */ /* 0x000fea0003800200 */
.L_x_2501:
        /* <DEDUP_REMOVED lines=27> */
.L_x_2504:
[----:B------:R-:W-:Y:S05]  /*66630*/  BSYNC.RECONVERGENT B3 ;  /* 0x0000000000037941 */ /* 0x000fea0003800200 */
.L_x_2503:
        /* <DEDUP_REMOVED lines=23> */
[----:B------:R-:W-:Y:S01]  /*667b0*/  MOV R0, 0x667e0 ;  /* 0x000667e000007802 */ /* 0x000fe20000000f00 */
[----:B------:R-:W-:-:S07]  /*667c0*/  IMAD.MOV.U32 R79, RZ, RZ, 0x409ad000 ;  /* 0x409ad000ff4f7424 */ /* 0x000fce00078e00ff */
[----:B------:R-:W-:Y:S05]  /*667d0*/  CALL.REL.NOINC `($__internal_4_$__cuda_sm20_div_rn_f64_full) ;  /* 0x0000025c00fc7944 */ /* 0x000fea0003c00000 */
.L_x_2506:
[----:B------:R-:W-:Y:S05]  /*667e0*/  BSYNC.RECONVERGENT B3 ;  /* 0x0000000000037941 */ /* 0x000fea0003800200 */
.L_x_2505:
        /* <DEDUP_REMOVED lines=29> */
.L_x_2508:
[----:B------:R-:W-:Y:S05]  /*669c0*/  BSYNC.RECONVERGENT B3 ;  /* 0x0000000000037941 */ /* 0x000fea0003800200 */
.L_x_2507:
        /* <DEDUP_REMOVED lines=23> */
[----:B------:R-:W-:Y:S02]  /*66b40*/  MOV R79, 0x40a55400 ;  /* 0x40a55400004f7802 */ /* 0x000fe40000000f00 */
[----:B------:R-:W-:-:S07]  /*66b50*/  MOV R0, 0x66b70 ;  /* 0x00066b7000007802 */ /* 0x000fce0000000f00 */
[----:B------:R-:W-:Y:S05]  /*66b60*/  CALL.REL.NOINC `($__internal_4_$__cuda_sm20_div_rn_f64_full) ;  /* 0x0000025c00187944 */ /* 0x000fea0003c00000 */
.L_x_2510:
[----:B------:R-:W-:Y:S05]  /*66b70*/  BSYNC.RECONVERGENT B3 ;  /* 0x0000000000037941 */ /* 0x000fea0003800200 */
.L_x_2509:
        /* <DEDUP_REMOVED lines=29> */
.L_x_2512:
[----:B------:R-:W-:Y:S05]  /*66d50*/  BSYNC.RECONVERGENT B3 ;  /* 0x0000000000037941 */ /* 0x000fea0003800200 */
.L_x_2511:
        /* <DEDUP_REMOVED lines=23> */
[----:B------:R-:W-:Y:S01]  /*66ed0*/  MOV R0, 0x66f00 ;  /* 0x00066f0000007802 */ /* 0x000fe20000000f00 */
[----:B------:R-:W-:-:S07]  /*66ee0*/  IMAD.MOV.U32 R79, RZ, RZ, 0x40afe000 ;  /* 0x40afe000ff4f7424 */ /* 0x000fce00078e00ff */
[----:B------:R-:W-:Y:S05]  /*66ef0*/  CALL.REL.NOINC `($__internal_4_$__cuda_sm20_div_rn_f64_full) ;  /* 0x0000025800347944 */ /* 0x000fea0003c00000 */
.L_x_2514:
[----:B------:R-:W-:Y:S05]  /*66f00*/  BSYNC.RECONVERGENT B3 ;  /* 0x0000000000037941 */ /* 0x000fea0003800200 */
.L_x_2513:
[----:B------:R-:W0:Y:S01]  /*66f10*/  MUFU.RCP64H R57, 5814 ;  /* 0x40b6b60000397908 */ /* 0x000e220000001800 */
[----:B------:R-:W-:Y:S01]  /*66f20*/  DMUL R24, R48, 0.125 ;  /* 0x3fc0000030187828 */ /* 0x000fe20000000000 */
        /* <DEDUP_REMOVED lines=22> */
[----:B------:R-:W-:-:S05]  /*67090*/  FFMA R0, RZ, 5.709716796875, R25 ;  /* 0x40b6b600ff007823 */ /* 0x000fca0000000019 */
[----:B------:R-:W-:-:S13]  /*670a0*/  FSETP.GT.AND P0, PT, |R0|, 1.469367938527859385e-39, PT ;  /* 0x001000000000780b */ /* 0x000fda0003f04200 */
[----:B------:R-:W-:Y:S05]  /*670b0*/  @P0 BRA P1, `(.L_x_2516) ;  /* 0x0000000000180947 */ /* 0x000fea0000800000 */
[----:B------:R-:W-:Y:S01]  /*670c0*/  IMAD.MOV.U32 R82, RZ, RZ, RZ ;  /* 0x000000ffff527224 */ /* 0x000fe200078e00ff */
[----:B------:R-:W-:Y:S01]  /*670d0*/  MOV R0, 0x67100 ;  /* 0x0006710000007802 */ /* 0x000fe20000000f00 */
[----:B------:R-:W-:-:S07]  /*670e0*/  IMAD.MOV.U32 R79, RZ, RZ, 0x40b6b600 ;  /* 0x40b6b600ff4f7424 */ /* 0x000fce00078e00ff */
[----:B------:R-:W-:Y:S05]  /*670f0*/  CALL.REL.NOINC `($__internal_4_$__cuda_sm20_div_rn_f64_full) ;  /* 0x0000025400b47944 */ /* 0x000fea0003c00000 */
[----:B------:R-:W-:Y:S01]  /*67100*/  MOV R24, R84 ;  /* 0x0000005400187202 */ /* 0x000fe20000000f00 */
[----:B------:R-:W-:-:S07]  /*67110*/  IMAD.MOV.U32 R25, RZ, RZ, R85 ;  /* 0x000000ffff197224 */ /* 0x000fce00078e0055 */
.L_x_2516:
[----:B------:R-:W-:Y:S05]  /*67120*/  BSYNC.RECONVERGENT B3 ;  /* 0x0000000000037941 */ /* 0x000fea0003800200 */
.L_x_2515:
[----:B------:R-:W0:Y:S01]  /*67130*/  MUFU.RCP64H R57, 9 ;  /* 0x4022000000397908 */ /* 0x000e220000001800 */
[----:B------:R-:W-:Y:S02]  /*67140*/  HFMA2 R56, -RZ, RZ, 0, 5.9604644775390625e-08 ;  /* 0x00000001ff387431 */ /* 0x000fe400000001ff */
        /* <DEDUP_REMOVED lines=25> */
.L_x_2518:
[----:B------:R-:W-:Y:S05]  /*672e0*/  BSYNC.RECONVERGENT B3 ;  /* 0x0000000000037941 */ /* 0x000fea0003800200 */
.L_x_2517:
        /* <DEDUP_REMOVED lines=22> */
[----:B------:R-:W-:Y:S01]  /*67450*/  MOV R82, RZ ;  /* 0x000000ff00527202 */ /* 0x000fe20000000f00 */
[----:B------:R-:W-:Y:S01]  /*67460*/  IMAD.MOV.U32 R79, RZ, RZ, 0x40bf2c00 ;  /* 0x40bf2c00ff4f7424 */ /* 0x000fe200078e00ff */
[----:B------:R-:W-:-:S07]  /*67470*/  MOV R0, 0x67490 ;  /* 0x0006749000007802 */ /* 0x000fce0000000f00 */
[----:B------:R-:W-:Y:S05]  /*67480*/  CALL.REL.NOINC `($__internal_4_$__cuda_sm20_div_rn_f64_full) ;  /* 0x0000025000d07944 */ /* 0x000fea0003c00000 */
.L_x_2520:
[----:B------:R-:W-:Y:S05]  /*67490*/  BSYNC.RECONVERGENT B3 ;  /* 0x0000000000037941 */ /* 0x000fea0003800200 */
.L_x_2519:
        /* <DEDUP_REMOVED lines=29> */
.L_x_2522:
[----:B------:R-:W-:Y:S05]  /*67670*/  BSYNC.RECONVERGENT B3 ;  /* 0x0000000000037941 */ /* 0x000fea0003800200 */
.L_x_2521:
        /* <DEDUP_REMOVED lines=22> */
[----:B------:R-:W-:Y:S01]  /*677e0*/  IMAD.MOV.U32 R82, RZ, RZ, RZ ;  /* 0x000000ffff527224 */ /* 0x000fe200078e00ff */
[----:B------:R-:W-:Y:S01]  /*677f0*/  MOV R0, 0x67820 ;  /* 0x0006782000007802 */ /* 0x000fe20000000f00 */
[----:B------:R-:W-:-:S07]  /*67800*/  IMAD.MOV.U32 R79, RZ, RZ, 0x40c4c100 ;  /* 0x40c4c100ff4f7424 */ /* 0x000fce00078e00ff */
[----:B------:R-:W-:Y:S05]  /*67810*/  CALL.REL.NOINC `($__internal_4_$__cuda_sm20_div_rn_f64_full) ;  /* 0x0000024c00ec7944 */ /* 0x000fea0003c00000 */
.L_x_2524:
[----:B------:R-:W-:Y:S05]  /*67820*/  BSYNC.RECONVERGENT B3 ;  /* 0x0000000000037941 */ /* 0x000fea0003800200 */
.L_x_2523:
        /* <DEDUP_REMOVED lines=29> */
.L_x_2526:
[----:B------:R-:W-:Y:S05]  /*67a00*/  BSYNC.RECONVERGENT B3 ;  /* 0x0000000000037941 */ /* 0x000fea0003800200 */
.L_x_2525:
        /* <DEDUP_REMOVED lines=22> */
[----:B------:R-:W-:Y:S01]  /*67b70*/  MOV R82, RZ ;  /* 0x000000ff00527202 */ /* 0x000fe20000000f00 */
[----:B------:R-:W-:Y:S01]  /*67b80*/  IMAD.MOV.U32 R79, RZ, RZ, 0x40caf400 ;  /* 0x40caf400ff4f7424 */ /* 0x000fe200078e00ff */
[----:B------:R-:W-:-:S07]  /*67b90*/  MOV R0, 0x67bb0 ;  /* 0x00067bb000007802 */ /* 0x000fce0000000f00 */
[----:B------:R-:W-:Y:S05]  /*67ba0*/  CALL.REL.NOINC `($__internal_4_$__cuda_sm20_div_rn_f64_full) ;  /* 0x0000024c00087944 */ /* 0x000fea0003c00000 */
.L_x_2528:
[----:B------:R-:W-:Y:S05]  /*67bb0*/  BSYNC.RECONVERGENT B3 ;  /* 0x0000000000037941 */ /* 0x000fea0003800200 */
.L_x_2527:
        /* <DEDUP_REMOVED lines=29> */
.L_x_2530:
[----:B------:R-:W-:Y:S05]  /*67d90*/  BSYNC.RECONVERGENT B3 ;  /* 0x0000000000037941 */ /* 0x000fea0003800200 */
.L_x_2529:
        /* <DEDUP_REMOVED lines=22> */
[----:B------:R-:W-:Y:S01]  /*67f00*/  IMAD.MOV.U32 R82, RZ, RZ, RZ ;  /* 0x000000ffff527224 */ /* 0x000fe200078e00ff */
[----:B------:R-:W-:Y:S01]  /*67f10*/  MOV R0, 0x67f40 ;  /* 0x00067f4000007802 */ /* 0x000fe20000000f00 */
[----:B------:R-:W-:-:S07]  /*67f20*/  IMAD.MOV.U32 R79, RZ, RZ, 0x40d12380 ;  /* 0x40d12380ff4f7424 */ /* 0x000fce00078e00ff */
[----:B------:R-:W-:Y:S05]  /*67f30*/  CALL.REL.NOINC `($__internal_4_$__cuda_sm20_div_rn_f64_full) ;  /* 0x0000024800247944 */ /* 0x000fea0003c00000 */
.L_x_2532:
[----:B------:R-:W-:Y:S05]  /*67f40*/  BSYNC.RECONVERGENT B3 ;  /* 0x0000000000037941 */ /* 0x000fea0003800200 */
.L_x_2531:
        /* <DEDUP_REMOVED lines=29> */
.L_x_2534:
[----:B------:R-:W-:Y:S05]  /*68120*/  BSYNC.RECONVERGENT B3 ;  /* 0x0000000000037941 */ /* 0x000fea0003800200 */
.L_x_2533:
        /* <DEDUP_REMOVED lines=22> */
[----:B------:R-:W-:Y:S01]  /*68290*/  MOV R82, RZ ;  /* 0x000000ff00527202 */ /* 0x000fe20000000f00 */
[----:B------:R-:W-:Y:S01]  /*682a0*/  IMAD.MOV.U32 R79, RZ, RZ, 0x40d56900 ;  /* 0x40d56900ff4f7424 */ /* 0x000fe200078e00ff */
[----:B------:R-:W-:-:S07]  /*682b0*/  MOV R0, 0x682d0 ;  /* 0x000682d000007802 */ /* 0x000fce0000000f00 */
[----:B------:R-:W-:Y:S05]  /*682c0*/  CALL.REL.NOINC `($__internal_4_$__cuda_sm20_div_rn_f64_full) ;  /* 0x0000024400407944 */ /* 0x000fea0003c00000 */
.L_x_2536:
[----:B------:R-:W-:Y:S05]  /*682d0*/  BSYNC.RECONVERGENT B3 ;  /* 0x0000000000037941 */ /* 0x000fea0003800200 */
.L_x_2535:
        /* <DEDUP_REMOVED lines=29> */
.L_x_2538:
[----:B------:R-:W-:Y:S05]  /*684b0*/  BSYNC.RECONVERGENT B3 ;  /* 0x0000000000037941 */ /* 0x000fea0003800200 */
.L_x_2537:
        /* <DEDUP_REMOVED lines=22> */
[----:B------:R-:W-:Y:S01]  /*68620*/  IMAD.MOV.U32 R82, RZ, RZ, RZ ;  /* 0x000000ffff527224 */ /* 0x000fe200078e00ff */
[----:B------:R-:W-:Y:S01]  /*68630*/  MOV R0, 0x68660 ;  /* 0x0006866000007802 */ /* 0x000fe20000000f00 */
[----:B------:R-:W-:-:S07]  /*68640*/  IMAD.MOV.U32 R79, RZ, RZ, 0x40da5680 ;  /* 0x40da5680ff4f7424 */ /* 0x000fce00078e00ff */
[----:B------:R-:W-:Y:S05]  /*68650*/  CALL.REL.NOINC `($__internal_4_$__cuda_sm20_div_rn_f64_full) ;  /* 0x00000240005c7944 */ /* 0x000fea0003c00000 */
.L_x_2540:
[----:B------:R-:W-:Y:S05]  /*68660*/  BSYNC.RECONVERGENT B3 ;  /* 0x0000000000037941 */ /* 0x000fea0003800200 */
.L_x_2539:
        /* <DEDUP_REMOVED lines=29> */
.L_x_2542:
[----:B------:R-:W-:Y:S05]  /*68840*/  BSYNC.RECONVERGENT B3 ;  /* 0x0000000000037941 */ /* 0x000fea0003800200 */
.L_x_2541:
        /* <DEDUP_REMOVED lines=22> */
[----:B------:R-:W-:Y:S01]  /*689b0*/  MOV R82, RZ ;  /* 0x000000ff00527202 */ /* 0x000fe20000000f00 */
[----:B------:R-:W-:Y:S01]  /*689c0*/  IMAD.MOV.U32 R79, RZ, RZ, 0x40dff800 ;  /* 0x40dff800ff4f7424 */ /* 0x000fe200078e00ff */
[----:B------:R-:W-:-:S07]  /*689d0*/  MOV R0, 0x689f0 ;  /* 0x000689f000007802 */ /* 0x000fce0000000f00 */
[----:B------:R-:W-:Y:S05]  /*689e0*/  CALL.REL.NOINC `($__internal_4_$__cuda_sm20_div_rn_f64_full) ;  /* 0x0000023c00787944 */ /* 0x000fea0003c00000 */
.L_x_2544:
[----:B------:R-:W-:Y:S05]  /*689f0*/  BSYNC.RECONVERGENT B3 ;  /* 0x0000000000037941 */ /* 0x000fea0003800200 */
.L_x_2543:
[----:B------:R-:W0:Y:S01]  /*68a00*/  MUFU.RCP64H R57, 39270 ;  /* 0x40e32cc000397908 */ /* 0x000e220000001800 */
[----:B------:R-:W-:Y:S01]  /*68a10*/  DMUL R24, R48, 0.0625 ;  /* 0x3fb0000030187828 */ /* 0x000fe20000000000 */
        /* <DEDUP_REMOVED lines=22> */
[----:B------:R-:W-:-:S05]  /*68b80*/  FFMA R0, RZ, 7.099212646484375, R25 ;  /* 0x40e32cc0ff007823 */ /* 0x000fca0000000019 */
        /* <DEDUP_REMOVED lines=8> */
.L_x_2546:
[----:B------:R-:W-:Y:S05]  /*68c10*/  BSYNC.RECONVERGENT B3 ;  /* 0x0000000000037941 */ /* 0x000fea0003800200 */
.L_x_2545:
        /* <DEDUP_REMOVED lines=27> */
.L_x_2548:
[----:B------:R-:W-:Y:S05]  /*68dd0*/  BSYNC.RECONVERGENT B3 ;  /* 0x0000000000037941 */ /* 0x000fea0003800200 */
.L_x_2547:
        /* <DEDUP_REMOVED lines=23> */
[----:B------:R-:W-:Y:S02]  /*68f50*/  MOV R79, 0x40e6c380 ;  /* 0x40e6c380004f7802 */ /* 0x000fe40000000f00 */
[----:B------:R-:W-:-:S07]  /*68f60*/  MOV R0, 0x68f80 ;  /* 0x00068f8000007802 */ /* 0x000fce0000000f00 */
[----:B------:R-:W-:Y:S05]  /*68f70*/  CALL.REL.NOINC `($__internal_4_$__cuda_sm20_div_rn_f64_full) ;  /* 0x0000023800147944 */ /* 0x000fea0003c00000 */
.L_x_2550:
[----:B------:R-:W-:Y:S05]  /*68f80*/  BSYNC.RECONVERGENT B3 ;  /* 0x0000000000037941 */ /* 0x000fea0003800200 */
.L_x_2549:
        /* <DEDUP_REMOVED lines=29> */
.L_x_2552:
[----:B------:R-:W-:Y:S05]  /*69160*/  BSYNC.RECONVERGENT B3 ;  /* 0x0000000000037941 */ /* 0x000fea0003800200 */
.L_x_2551:
        /* <DEDUP_REMOVED lines=23> */
[----:B------:R-:W-:Y:S01]  /*692e0*/  MOV R0, 0x69310 ;  /* 0x0006931000007802 */ /* 0x000fe20000000f00 */
[----:B------:R-:W-:-:S07]  /*692f0*/  IMAD.MOV.U32 R79, RZ, RZ, 0x40eac640 ;  /* 0x40eac640ff4f7424 */ /* 0x000fce00078e00ff */
[----:B------:R-:W-:Y:S05]  /*69300*/  CALL.REL.NOINC `($__internal_4_$__cuda_sm20_div_rn_f64_full) ;  /* 0x0000023400307944 */ /* 0x000fea0003c00000 */
.L_x_2554:
[----:B------:R-:W-:Y:S05]  /*69310*/  BSYNC.RECONVERGENT B3 ;  /* 0x0000000000037941 */ /* 0x000fea0003800200 */
.L_x_2553:
        /* <DEDUP_REMOVED lines=29> */
.L_x_2556:
[----:B------:R-:W-:Y:S05]  /*694f0*/  BSYNC.RECONVERGENT B3 ;  /* 0x0000000000037941 */ /* 0x000fea0003800200 */
.L_x_2555:
        /* <DEDUP_REMOVED lines=23> */
[----:B------:R-:W-:Y:S02]  /*69670*/  MOV R79, 0x40ef3b00 ;  /* 0x40ef3b00004f7802 */ /* 0x000fe40000000f00 */
[----:B------:R-:W-:-:S07]  /*69680*/  MOV R0, 0x696a0 ;  /* 0x000696a000007802 */ /* 0x000fce0000000f00 */
[----:B------:R-:W-:Y:S05]  /*69690*/  CALL.REL.NOINC `($__internal_4_$__cuda_sm20_div_rn_f64_full) ;  /* 0x00000230004c7944 */ /* 0x000fea0003c00000 */
.L_x_2558:
[----:B------:R-:W-:Y:S05]  /*696a0*/  BSYNC.RECONVERGENT B3 ;  /* 0x0000000000037941 */ /* 0x000fea0003800200 */
.L_x_2557:
        /* <DEDUP_REMOVED lines=29> */
.L_x_2560:
[----:B------:R-:W-:Y:S05]  /*69880*/  BSYNC.RECONVERGENT B3 ;  /* 0x0000000000037941 */ /* 0x000fea0003800200 */
.L_x_2559:
        /* <DEDUP_REMOVED lines=23> */
[----:B------:R-:W-:Y:S01]  /*69a00*/  MOV R0, 0x69a30 ;  /* 0x00069a3000007802 */ /* 0x000fe20000000f00 */
[----:B------:R-:W-:-:S07]  /*69a10*/  IMAD.MOV.U32 R79, RZ, RZ, 0x40f213e0 ;  /* 0x40f213e0ff4f7424 */ /* 0x000fce00078e00ff */
[----:B------:R-:W-:Y:S05]  /*69a20*/  CALL.REL.NOINC `($__internal_4_$__cuda_sm20_div_rn_f64_full) ;  /* 0x0000022c00687944 */ /* 0x000fea0003c00000 */
.L_x_2562:
[----:B------:R-:W-:Y:S05]  /*69a30*/  BSYNC.RECONVERGENT B3 ;  /* 0x0000000000037941 */ /* 0x000fea0003800200 */
.L_x_2561:
[----:B------:R-:W-:Y:S01]  /*69a40*/  DFMA R28, R46, R84, R28 ;  /* 0x000000542e1c722b */ /* 0x000fe2000000001c */
[----:B------:R-:W-:Y:S01]  /*69a50*/  UMOV UR4, 0xc96eaa51 ;  /* 0xc96eaa5100047882 */ /* 0x000fe20000000000 */
[----:B------:R-:W-:-:S06]  /*69a60*/  UMOV UR5, 0x4038bc5f ;  /* 0x4038bc5f00057882 */ /* 0x000fcc0000000000 */
[----:B------:R-:W-:-:S11]  /*69a70*/  DFMA R56, R84, -UR4, R28 ;  /* 0x8000000454387c2b */ /* 0x000fd6000800001c */
.L_x_2380:
[----:B------:R-:W-:Y:S05]  /*69a80*/  BSYNC.RECONVERGENT B2 ;  /* 0x0000000000027941 */ /* 0x000fea0003800200 */
.L_x_2366:
[----:B------:R-:W-:Y:S01]  /*69a90*/  DADD R52, R52, R14 ;  /* 0x0000000034347229 */ /* 0x000fe2000000000e */
[----:B------:R-:W-:Y:S01]  /*69aa0*/  UMOV UR4, 0x54442d18 ;  /* 0x54442d1800047882 */ /* 0x000fe20000000000 */
[----:B------:R-:W-:Y:S01]  /*69ab0*/  UMOV UR5, 0x400921fb ;  /* 0x400921fb00057882 */ /* 0x000fe20000000000 */
[----:B------:R-:W-:Y:S01]  /*69ac0*/  BSSY.RECONVERGENT B2, `(.L_x_2563) ;  /* 0x0000b17000027945 */ /* 0x000fe20003800200 */
[----:B------:R-:W-:-:S04]  /*69ad0*/  DMUL R24, R18, -UR4 ;  /* 0x8000000412187c28 */ /* 0x000fc80008000000 */
[C---:B------:R-:W-:Y:S02]  /*69ae0*/  DSETP.GT.AND P0, PT, R52.reuse, 8, PT ;  /* 0x402000003400742a */ /* 0x040fe40003f04000 */
[----:B------:R-:W-:Y:S02]  /*69af0*/  DMUL R28, R52, 0.5 ;  /* 0x3fe00000341c7828 */ /* 0x000fe40000000000 */
[----:B------:R-:W-:-:S08]  /*69b00*/  DFMA R54, R24, 0.5, R54 ;  /* 0x3fe000001836782b */ /* 0x000fd00000000036 */
[----:B------:R-:W-:Y:S02]  /*69b10*/  DFMA R54, R18, R56, R54 ;  /* 0x000000381236722b */ /* 0x000fe40000000036 */
[----:B------:R-:W-:Y:S09]  /*69b20*/  @!P0 BRA `(.L_x_2564) ;  /* 0x0000000800e08947 */ /* 0x000ff20003800000 */
        /* <DEDUP_REMOVED lines=56> */
[----:B------:R-:W-:Y:S02]  /*69eb0*/  @!P0 LEA.HI R0, R48, R48, RZ, 0x1 ;  /* 0x0000003030008211 */ /* 0x000fe400078f08ff */
[----:B------:R-:W-:Y:S01]  /*69ec0*/  @!P0 MOV R24, R28 ;  /* 0x0000001c00188202 */ /* 0x000fe20000000f00 */
[----:B------:R-:W-:Y:S01]  /*69ed0*/  @!P0 IMAD.MOV.U32 R28, RZ, RZ, RZ ;  /* 0x000000ffff1c8224 */ /* 0x000fe200078e00ff */
[----:B------:R-:W-:-:S05]  /*69ee0*/  @!P0 SHF.R.S32.HI R25, RZ, 0x1, R0 ;  /* 0x00000001ff198819 */ /* 0x000fca0000011400 */
[----:B------:R-:W-:Y:S02]  /*69ef0*/  @!P0 IMAD.IADD R48, R48, 0x1, -R25 ;  /* 0x0000000130308824 */ /* 0x000fe400078e0a19 */
[----:B------:R-:W-:-:S03]  /*69f00*/  @!P0 IMAD R25, R25, 0x100000, R29 ;  /* 0x0010000019198824 */ /* 0x000fc600078e021d */
[----:B------:R-:W-:-:S06]  /*69f10*/  @!P0 LEA R29, R48, 0x3ff00000, 0x14 ;  /* 0x3ff00000301d8811 */ /* 0x000fcc00078ea0ff */
[----:B------:R-:W-:-:S11]  /*69f20*/  @!P0 DMUL R46, R24, R28 ;  /* 0x0000001c182e8228 */ /* 0x000fd60000000000 */
.L_x_2566:
[----:B------:R-:W-:Y:S05]  /*69f30*/  BSYNC.RECONVERGENT B0 ;  /* 0x0000000000007941 */ /* 0x000fea0003800200 */
.L_x_2565:
        /* <DEDUP_REMOVED lines=14> */
[----:B------:R-:W-:Y:S05]  /*6a020*/  CALL.REL.NOINC `($__internal_4_$__cuda_sm20_div_rn_f64_full) ;  /* 0x0000022400e87944 */ /* 0x000fea0003c00000 */
.L_x_2568:
[----:B------:R-:W-:Y:S05]  /*6a030*/  BSYNC.RECONVERGENT B3 ;  /* 0x0000000000037941 */ /* 0x000fea0003800200 */
.L_x_2567:
        /* <DEDUP_REMOVED lines=30> */
.L_x_2570:
[----:B------:R-:W-:Y:S05]  /*6a220*/  BSYNC.RECONVERGENT B3 ;  /* 0x0000000000037941 */ /* 0x000fea0003800200 */
.L_x_2569:
        /* <DEDUP_REMOVED lines=21> */
.L_x_2572:
[----:B------:R-:W-:Y:S05]  /*6a380*/  BSYNC.RECONVERGENT B3 ;  /* 0x0000000000037941 */ /* 0x000fea0003800200 */
.L_x_2571:
        /* <DEDUP_REMOVED lines=24> */
.L_x_2574:
[----:B------:R-:W-:Y:S05]  /*6a510*/  BSYNC.RECONVERGENT B3 ;  /* 0x0000000000037941 */ /* 0x000fea0003800200 */
.L_x_2573:
        /* <DEDUP_REMOVED lines=21> */
.L_x_2576:
[----:B------:R-:W-:Y:S05]  /*6a670*/  BSYNC.RECONVERGENT B3 ;  /* 0x0000000000037941 */ /* 0x000fea0003800200 */
.L_x_2575:
[----:B------:R-:W-:-:S08]  /*6a680*/  DADD R30, R30, R84 ;  /* 0x000000001e1e7229 */ /* 0x000fd00000000054 */
[----:B------:R-:W-:Y:S01]  /*6a690*/  DMUL R56, R46, R30 ;  /* 0x0000001e2e387228 */ /* 0x000fe20000000000 */
[----:B------:R-:W-:Y:S10]  /*6a6a0*/  BRA `(.L_x_2577) ;  /* 0x000000a400607947 */ /* 0x000ff40003800000 */
.L_x_2564:
        /* <DEDUP_REMOVED lines=17> */
.L_x_2579:
        /* <DEDUP_REMOVED lines=93> */
.L_x_2581:
[----:B------:R-:W-:Y:S05]  /*6ad90*/  BSYNC.RECONVERGENT B3 ;  /* 0x0000000000037941 */ /* 0x000fea0003800200 */
.L_x_2580:
        /* <DEDUP_REMOVED lines=23> */
.L_x_2583:
[----:B------:R-:W-:Y:S05]  /*6af10*/  BSYNC.RECONVERGENT B3 ;  /* 0x0000000000037941 */ /* 0x000fea0003800200 */
.L_x_2582:
        /* <DEDUP_REMOVED lines=42> */
.L_x_2585:
[----:B------:R-:W-:Y:S05]  /*6b1c0*/  BSYNC.RECONVERGENT B3 ;  /* 0x0000000000037941 */ /* 0x000fea0003800200 */
.L_x_2584:
[----:B------:R-:W-:Y:S01]  /*6b1d0*/  DFMA R28, R28, R30, R84 ;  /* 0x0000001e1c1c722b */ /* 0x000fe20000000054 */
[----:B------:R-:W-:Y:S02]  /*6b1e0*/  HFMA2 R59, -RZ, RZ, 2.046875, 0 ;  /* 0x40180000ff3b7431 */ /* 0x000fe400000001ff */
[----:B------:R-:W-:Y:S02]  /*6b1f0*/  IMAD.MOV.U32 R31, RZ, RZ, 0x1 ;  /* 0x00000001ff1f7424 */ /* 0x000fe400078e00ff */
[----:B------:R-:W-:Y:S02]  /*6b200*/  IMAD.MOV.U32 R30, RZ, RZ, 0x2 ;  /* 0x00000002ff1e7424 */ /* 0x000fe400078e00ff */
[----:B------:R-:W-:Y:S01]  /*6b210*/  IMAD.MOV.U32 R60, RZ, RZ, 0x0 ;  /* 0x00000000ff3c7424 */ /* 0x000fe200078e00ff */
[----:B------:R-:W-:Y:S01]  /*6b220*/  DADD R56, R56, R28 ;  /* 0x0000000038387229 */ /* 0x000fe2000000001c */
[----:B------:R-:W-:Y:S01]  /*6b230*/  IMAD.MOV.U32 R61, RZ, RZ, -0x40100000 ;  /* 0xbff00000ff3d7424 */ /* 0x000fe200078e00ff */
[----:B------:R-:W-:Y:S01]  /*6b240*/  MOV R29, RZ ;  /* 0x000000ff001d7202 */ /* 0x000fe20000000f00 */
[----:B------:R-:W-:-:S08]  /*6b250*/  IMAD.MOV.U32 R58, RZ, RZ, 0x0 ;  /* 0x00000000ff3a7424 */ /* 0x000fd000078e00ff */
.L_x_2684:
        /* <DEDUP_REMOVED lines=13> */
.L_x_2622:
        /* <DEDUP_REMOVED lines=12> */
.L_x_2604:
        /* <DEDUP_REMOVED lines=25> */
.L_x_2589:
[----:B------:R-:W-:Y:S05]  /*6b580*/  BSYNC.RECONVERGENT B3 ;  /* 0x0000000000037941 */ /* 0x000fea0003800200 */
.L_x_2588:
        /* <DEDUP_REMOVED lines=24> */
.L_x_2591:
[----:B------:R-:W-:Y:S05]  /*6b710*/  BSYNC.RECONVERGENT B3 ;  /* 0x0000000000037941 */ /* 0x000fea0003800200 */
.L_x_2590:
        /* <DEDUP_REMOVED lines=28> */
.L_x_2593:
[----:B------:R-:W-:Y:S05]  /*6b8e0*/  BSYNC.RECONVERGENT B3 ;  /* 0x0000000000037941 */ /* 0x000fea0003800200 */
.L_x_2592:
        /* <DEDUP_REMOVED lines=24> */
.L_x_2595:
[----:B------:R-:W-:Y:S05]  /*6ba70*/  BSYNC.RECONVERGENT B3 ;  /* 0x0000000000037941 */ /* 0x000fea0003800200 */
.L_x_2594:
        /* <DEDUP_REMOVED lines=28> */
.L_x_2597:
[----:B------:R-:W-:Y:S05]  /*6bc40*/  BSYNC.RECONVERGENT B3 ;  /* 0x0000000000037941 */ /* 0x000fea0003800200 */
.L_x_2596:
        /* <DEDUP_REMOVED lines=24> */
.L_x_2599:
[----:B------:R-:W-:Y:S05]  /*6bdd0*/  BSYNC.RECONVERGENT B3 ;  /* 0x0000000000037941 */ /* 0x000fea0003800200 */
.L_x_2598:
        /* <DEDUP_REMOVED lines=28> */
.L_x_2601:
[----:B------:R-:W-:Y:S05]  /*6bfa0*/  BSYNC.RECONVERGENT B3 ;  /* 0x0000000000037941 */ /* 0x000fea0003800200 */
.L_x_2600:
        /* <DEDUP_REMOVED lines=24> */
.L_x_2603:
[----:B------:R-:W-:Y:S05]  /*6c130*/  BSYNC.RECONVERGENT B3 ;  /* 0x0000000000037941 */ /* 0x000fea0003800200 */
.L_x_2602:
[----:B------:R-:W-:Y:S01]  /*6c140*/  ISETP.NE.AND P1, PT, R49, R34, PT ;  /* 0x000000223100720c */ /* 0x000fe20003f25270 */
[----:B------:R-:W-:Y:S01]  /*6c150*/  VIADD R48, R48, 0x4 ;  /* 0x0000000430307836 */ /* 0x000fe20000000000 */
[----:B------:R-:W-:Y:S02]  /*6c160*/  FSEL R70, R70, R84, P0 ;  /* 0x0000005446467208 */ /* 0x000fe40000000000 */
[----:B------:R-:W-:-:S09]  /*6c170*/  FSEL R71, R71, R85, P0 ;  /* 0x0000005547477208 */ /* 0x000fd20000000000 */
[----:B------:R-:W-:Y:S05]  /*6c180*/  @P1 BRA `(.L_x_2604) ;  /* 0xfffffff000981947 */ /* 0x000fea000383ffff */
.L_x_2587:
        /* <DEDUP_REMOVED lines=26> */
.L_x_2606:
[----:B------:R-:W-:Y:S05]  /*6c330*/  BSYNC.RECONVERGENT B3 ;  /* 0x0000000000037941 */ /* 0x000fea0003800200 */
.L_x_2605:
        /* <DEDUP_REMOVED lines=24> */
.L_x_2608:
[----:B------:R-:W-:Y:S05]  /*6c4c0*/  BSYNC.RECONVERGENT B3 ;  /* 0x0000000000037941 */ /* 0x000fea0003800200 */
.L_x_2607:
        /* <DEDUP_REMOVED lines=29> */
.L_x_2611:
[----:B------:R-:W-:Y:S05]  /*6c6a0*/  BSYNC.RECONVERGENT B3 ;  /* 0x0000000000037941 */ /* 0x000fea0003800200 */
.L_x_2610:
        /* <DEDUP_REMOVED lines=24> */
.L_x_2613:
[----:B------:R-:W-:Y:S05]  /*6c830*/  BSYNC.RECONVERGENT B3 ;  /* 0x0000000000037941 */ /* 0x000fea0003800200 */
.L_x_2612:
        /* <DEDUP_REMOVED lines=28> */
.L_x_2615:
[----:B------:R-:W-:Y:S05]  /*6ca00*/  BSYNC.RECONVERGENT B3 ;  /* 0x0000000000037941 */ /* 0x000fea0003800200 */
.L_x_2614:
        /* <DEDUP_REMOVED lines=24> */
.L_x_2617:
[----:B------:R-:W-:Y:S05]  /*6cb90*/  BSYNC.RECONVERGENT B3 ;  /* 0x0000000000037941 */ /* 0x000fea0003800200 */
.L_x_2616:
[----:B------:R-:W-:Y:S02]  /*6cba0*/  FSEL R70, R70, R84, P0 ;  /* 0x0000005446467208 */ /* 0x000fe40000000000 */
[----:B------:R-:W-:-:S07]  /*6cbb0*/  FSEL R71, R71, R85, P0 ;  /* 0x0000005547477208 */ /* 0x000fce0000000000 */
.L_x_2609:
        /* <DEDUP_REMOVED lines=65> */
.L_x_2618:
        /* <DEDUP_REMOVED lines=15> */
.L_x_2620:
[----:B------:R-:W-:Y:S05]  /*6d0c0*/  BSYNC.RECONVERGENT B3 ;  /* 0x0000000000037941 */ /* 0x000fea0003800200 */
.L_x_2619:
[----:B------:R-:W-:Y:S01]  /*6d0d0*/  IADD3 R46, PT, PT, R46, 0x1, RZ ;  /* 0x000000012e2e7810 */ /* 0x000fe20007ffe0ff */
[----:B------:R-:W-:-:S03]  /*6d0e0*/  DADD R68, R84, R68 ;  /* 0x0000000054447229 */ /* 0x000fc60000000044 */
[----:B------:R-:W-:-:S13]  /*6d0f0*/  ISETP.NE.AND P0, PT, R46, R30, PT ;  /* 0x0000001e2e00720c */ /* 0x000fda0003f05270 */
[----:B------:R-:W-:Y:S05]  /*6d100*/  @!P0 BRA `(.L_x_2621) ;  /* 0x00000030008c8947 */ /* 0x000fea0003800000 */
[----:B------:R-:W-:Y:S05]  /*6d110*/  BRA `(.L_x_2622) ;  /* 0xffffffe000847947 */ /* 0x000fea000383ffff */
.L_x_2586:
[----:B------:R-:W-:Y:S01]  /*6d120*/  LOP3.LUT R30, R31, 0x7ffffffc, RZ, 0xc0, !PT ;  /* 0x7ffffffc1f1e7812 */ /* 0x000fe200078ec0ff */
[----:B------:R-:W-:Y:S01]  /*6d130*/  IMAD.MOV.U32 R46, RZ, RZ, RZ ;  /* 0x000000ffff2e7224 */ /* 0x000fe200078e00ff */
[----:B------:R-:W-:Y:S02]  /*6d140*/  VIMNMX.U32 R34, PT, PT, R32, 0x1, !PT ;  /* 0x0000000120227848 */ /* 0x000fe40007fe0000 */
[----:B------:R-:W-:-:S07]  /*6d150*/  CS2R R64, SRZ ;  /* 0x0000000000407805 */ /* 0x000fce000001ff00 */
.L_x_2654:
        /* <DEDUP_REMOVED lines=12> */
.L_x_2640:
        /* <DEDUP_REMOVED lines=25> */
.L_x_2625:
[----:B------:R-:W-:Y:S05]  /*6d3b0*/  BSYNC.RECONVERGENT B3 ;  /* 0x0000000000037941 */ /* 0x000fea0003800200 */
.L_x_2624:
        /* <DEDUP_REMOVED lines=24> */
.L_x_2627:
[----:B------:R-:W-:Y:S05]  /*6d540*/  BSYNC.RECONVERGENT B3 ;  /* 0x0000000000037941 */ /* 0x000fea0003800200 */
.L_x_2626:
        /* <DEDUP_REMOVED lines=28> */
.L_x_2629:
[----:B------:R-:W-:Y:S05]  /*6d710*/  BSYNC.RECONVERGENT B3 ;  /* 0x0000000000037941 */ /* 0x000fea0003800200 */
.L_x_2628:
        /* <DEDUP_REMOVED lines=24> */
.L_x_2631:
[----:B------:R-:W-:Y:S05]  /*6d8a0*/  BSYNC.RECONVERGENT B3 ;  /* 0x0000000000037941 */ /* 0x000fea0003800200 */
.L_x_2630:
        /* <DEDUP_REMOVED lines=28> */
.L_x_2633:
[----:B------:R-:W-:Y:S05]  /*6da70*/  BSYNC.RECONVERGENT B3 ;  /* 0x0000000000037941 */ /* 0x000fea0003800200 */
.L_x_2632:
        /* <DEDUP_REMOVED lines=24> */
.L_x_2635:
[----:B------:R-:W-:Y:S05]  /*6dc00*/  BSYNC.RECONVERGENT B3 ;  /* 0x0000000000037941 */ /* 0x000fea0003800200 */
.L_x_2634:
        /* <DEDUP_REMOVED lines=28> */
.L_x_2637:
[----:B------:R-:W-:Y:S05]  /*6ddd0*/  BSYNC.RECONVERGENT B3 ;  /* 0x0000000000037941 */ /* 0x000fea0003800200 */
.L_x_2636:
        /* <DEDUP_REMOVED lines=24> */
.L_x_2639:
[----:B------:R-:W-:Y:S05]  /*6df60*/  BSYNC.RECONVERGENT B3 ;  /* 0x0000000000037941 */ /* 0x000fea0003800200 */
.L_x_2638:
[----:B------:R-:W-:Y:S02]  /*6df70*/  ISETP.NE.AND P2, PT, R49, R30, PT ;  /* 0x0000001e3100720c */ /* 0x000fe40003f45270 */
[----:B------:R-:W-:Y:S02]  /*6df80*/  FSEL R70, R70, R84, P0 ;  /* 0x0000005446467208 */ /* 0x000fe40000000000 */
[----:B------:R-:W-:Y:S02]  /*6df90*/  FSEL R71, R71, R85, P0 ;  /* 0x0000005547477208 */ /* 0x000fe40000000000 */
[----:B------:R-:W-:-:S07]  /*6dfa0*/  IADD3 R48, PT, PT, R48, 0x4, RZ ;  /* 0x0000000430307810 */ /* 0x000fce0007ffe0ff */
[----:B------:R-:W-:Y:S05]  /*6dfb0*/  @P2 BRA `(.L_x_2640) ;  /* 0xfffffff000982947 */ /* 0x000fea000383ffff */
.L_x_2623:
        /* <DEDUP_REMOVED lines=27> */
.L_x_2643:
[----:B------:R-:W-:Y:S05]  /*6e170*/  BSYNC.RECONVERGENT B3 ;  /* 0x0000000000037941 */ /* 0x000fea0003800200 */
.L_x_2642:
        /* <DEDUP_REMOVED lines=24> */
.L_x_2645:
[----:B------:R-:W-:Y:S05]  /*6e300*/  BSYNC.RECONVERGENT B3 ;  /* 0x0000000000037941 */ /* 0x000fea0003800200 */
.L_x_2644:
        /* <DEDUP_REMOVED lines=28> */
.L_x_2647:
[----:B------:R-:W-:Y:S05]  /*6e4d0*/  BSYNC.RECONVERGENT B3 ;  /* 0x0000000000037941 */ /* 0x000fea0003800200 */
.L_x_2646:
        /* <DEDUP_REMOVED lines=24> */
.L_x_2649:
[----:B------:R-:W-:Y:S05]  /*6e660*/  BSYNC.RECONVERGENT B3 ;  /* 0x0000000000037941 */ /* 0x000fea0003800200 */
.L_x_2648:
[----:B------:R-:W-:Y:S02]  /*6e670*/  FSEL R70, R84, R70, !P0 ;  /* 0x0000004654467208 */ /* 0x000fe40004000000 */
[----:B------:R-:W-:-:S07]  /*6e680*/  FSEL R71, R85, R71, !P0 ;  /* 0x0000004755477208 */ /* 0x000fce0004000000 */
.L_x_2641:
        /* <DEDUP_REMOVED lines=85> */
.L_x_2650:
        /* <DEDUP_REMOVED lines=17> */
.L_x_2651:
        /* <DEDUP_REMOVED lines=17> */
.L_x_2653:
[----:B------:R-:W-:Y:S05]  /*6ee00*/  BSYNC.RECONVERGENT B3 ;  /* 0x0000000000037941 */ /* 0x000fea0003800200 */
.L_x_2652:
        /* <DEDUP_REMOVED lines=12> */
.L_x_2672:
        /* <DEDUP_REMOVED lines=25> */
.L_x_2657:
[----:B------:R-:W-:Y:S05]  /*6f060*/  BSYNC.RECONVERGENT B3 ;  /* 0x0000000000037941 */ /* 0x000fea0003800200 */
.L_x_2656:
        /* <DEDUP_REMOVED lines=24> */
.L_x_2659:
[----:B------:R-:W-:Y:S05]  /*6f1f0*/  BSYNC.RECONVERGENT B3 ;  /* 0x0000000000037941 */ /* 0x000fea0003800200 */
.L_x_2658:
        /* <DEDUP_REMOVED lines=28> */
.L_x_2661:
[----:B------:R-:W-:Y:S05]  /*6f3c0*/  BSYNC.RECONVERGENT B3 ;  /* 0x0000000000037941 */ /* 0x000fea0003800200 */
.L_x_2660:
        /* <DEDUP_REMOVED lines=24> */
.L_x_2663:
[----:B------:R-:W-:Y:S05]  /*6f550*/  BSYNC.RECONVERGENT B3 ;  /* 0x0000000000037941 */ /* 0x000fea0003800200 */
.L_x_2662:
        /* <DEDUP_REMOVED lines=28> */
.L_x_2665:
[----:B------:R-:W-:Y:S05]  /*6f720*/  BSYNC.RECONVERGENT B3 ;  /* 0x0000000000037941 */ /* 0x000fea0003800200 */
.L_x_2664:
        /* <DEDUP_REMOVED lines=24> */
.L_x_2667:
[----:B------:R-:W-:Y:S05]  /*6f8b0*/  BSYNC.RECONVERGENT B3 ;  /* 0x0000000000037941 */ /* 0x000fea0003800200 */
.L_x_2666:
        /* <DEDUP_REMOVED lines=28> */
.L_x_2669:
[----:B------:R-:W-:Y:S05]  /*6fa80*/  BSYNC.RECONVERGENT B3 ;  /* 0x0000000000037941 */ /* 0x000fea0003800200 */
.L_x_2668:
        /* <DEDUP_REMOVED lines=24> */
.L_x_2671:
[----:B------:R-:W-:Y:S05]  /*6fc10*/  BSYNC.RECONVERGENT B3 ;  /* 0x0000000000037941 */ /* 0x000fea0003800200 */
.L_x_2670:
[----:B------:R-:W-:Y:S01]  /*6fc20*/  ISETP.NE.AND P1, PT, R47, R30, PT ;  /* 0x0000001e2f00720c */ /* 0x000fe20003f25270 */
[----:B------:R-:W-:Y:S01]  /*6fc30*/  VIADD R29, R29, 0x4 ;  /* 0x000000041d1d7836 */ /* 0x000fe20000000000 */
[----:B------:R-:W-:Y:S02]  /*6fc40*/  FSEL R68, R48, R84, P0 ;  /* 0x0000005430447208 */ /* 0x000fe40000000000 */
[----:B------:R-:W-:-:S09]  /*6fc50*/  FSEL R69, R49, R85, P0 ;  /* 0x0000005531457208 */ /* 0x000fd20000000000 */
[----:B------:R-:W-:Y:S05]  /*6fc60*/  @P1 BRA `(.L_x_2672) ;  /* 0xfffffff000981947 */ /* 0x000fea000383ffff */
.L_x_2655:
        /* <DEDUP_REMOVED lines=26> */
.L_x_2675:
[----:B------:R-:W-:Y:S05]  /*6fe10*/  BSYNC.RECONVERGENT B3 ;  /* 0x0000000000037941 */ /* 0x000fea0003800200 */
.L_x_2674:
        /* <DEDUP_REMOVED lines=24> */
.L_x_2677:
[----:B------:R-:W-:Y:S05]  /*6ffa0*/  BSYNC.RECONVERGENT B3 ;  /* 0x0000000000037941 */ /* 0x000fea0003800200 */
.L_x_2676:
        /* <DEDUP_REMOVED lines=28> */
.L_x_2679:
[----:B------:R-:W-:Y:S05]  /*70170*/  BSYNC.RECONVERGENT B3 ;  /* 0x0000000000037941 */ /* 0x000fea0003800200 */
.L_x_2678:
        /* <DEDUP_REMOVED lines=24> */
.L_x_2681:
[----:B------:R-:W-:Y:S05]  /*70300*/  BSYNC.RECONVERGENT B3 ;  /* 0x0000000000037941 */ /* 0x000fea0003800200 */
.L_x_2680:
[----:B------:R-:W-:Y:S02]  /*70310*/  FSEL R68, R84, R46, !P0 ;  /* 0x0000002e54447208 */ /* 0x000fe40004000000 */
[----:B------:R-:W-:-:S07]  /*70320*/  FSEL R69, R85, R47, !P0 ;  /* 0x0000002f55457208 */ /* 0x000fce0004000000 */
.L_x_2673:
[----:B------:R-:W-:-:S11]  /*70330*/  DFMA R68, R68, 5, R64 ;  /* 0x401400004444782b */ /* 0x000fd60000000040 */
.L_x_2621:
        /* <DEDUP_REMOVED lines=21> */
.L_x_2683:
[----:B------:R-:W-:Y:S05]  /*70490*/  BSYNC.RECONVERGENT B3 ;  /* 0x0000000000037941 */ /* 0x000fea0003800200 */
.L_x_2682:
        /* <DEDUP_REMOVED lines=9> */
.L_x_2578:
        /* <DEDUP_REMOVED lines=15> */
[----:B------:R-:W-:Y:S01]  /*70620*/  DFMA R30, R52, R30, R24 ;  /* 0x0000001e341e722b */ /* 0x000fe20000000018 */
[----:B------:R-:W-:-:S03]  /*70630*/  IMAD.MOV.U32 R24, RZ, RZ, R28 ;  /* 0x000000ffff187224 */ /* 0x000fc600078e001c */
[----:B------:R-:W-:Y:S01]  /*70640*/  @!P0 IMAD.MOV.U32 R0, RZ, RZ, R49 ;  /* 0x000000ffff008224 */ /* 0x000fe200078e0031 */
[----:B------:R-:W-:Y:S01]  /*70650*/  DMUL R46, R52, R46 ;  /* 0x0000002e342e7228 */ /* 0x000fe20000000000 */
[----:B------:R-:W-:Y:S02]  /*70660*/  @!P0 IMAD.MOV.U32 R24, RZ, RZ, R48 ;  /* 0x000000ffff188224 */ /* 0x000fe400078e0030 */
[----:B------:R-:W-:-:S05]  /*70670*/  VIADD R23, R0, 0xffffffff ;  /* 0xffffffff00177836 */ /* 0x000fca0000000000 */
[----:B------:R-:W-:Y:S01]  /*70680*/  ISETP.GT.U32.AND P1, PT, R23, 0x7feffffe, PT ;  /* 0x7feffffe1700780c */ /* 0x000fe20003f24070 */
[----:B------:R-:W-:Y:S01]  /*70690*/  DFMA R30, R52, R46, R30 ;  /* 0x0000002e341e722b */ /* 0x000fe2000000001e */
        /* <DEDUP_REMOVED lines=67> */
.L_x_2686:
[----:B------:R-:W-:Y:S01]  /*70ad0*/  IMAD.MOV.U32 R24, RZ, RZ, 0x0 ;  /* 0x00000000ff187424 */ /* 0x000fe200078e00ff */
[----:B------:R-:W-:Y:S02]  /*70ae0*/  MOV R25, 0x7ff00000 ;  /* 0x7ff0000000197802 */ /* 0x000fe40000000f00 */
[----:B------:R-:W-:-:S04]  /*70af0*/  LOP3.LUT P0, RZ, R49, 0x7fffffff, RZ, 0xc0, !PT ;  /* 0x7fffffff31ff7812 */ /* 0x000fc8000780c0ff */
[----:B------:R-:W-:-:S10]  /*70b00*/  DFMA R24, R48, R24, +INF ;  /* 0x7ff000003018742b */ /* 0x000fd40000000018 */
[----:B------:R-:W-:Y:S02]  /*70b10*/  FSEL R48, R24, RZ, P0 ;  /* 0x000000ff18307208 */ /* 0x000fe40000000000 */
[----:B------:R-:W-:-:S07]  /*70b20*/  FSEL R49, R25, -QNAN , P0 ;  /* 0xfff0000019317808 */ /* 0x000fce0000000000 */
.L_x_2687:
[----:B------:R-:W-:Y:S05]  /*70b30*/  BSYNC.RECONVERGENT B0 ;  /* 0x0000000000007941 */ /* 0x000fea0003800200 */
.L_x_2685:
[----:B------:R-:W0:Y:S01]  /*70b40*/  MUFU.RCP64H R25, 6 ;  /* 0x4018000000197908 */ /* 0x000e220000001800 */
[----:B------:R-:W-:Y:S01]  /*70b50*/  IMAD.MOV.U32 R46, RZ, RZ, 0x0 ;  /* 0x00000000ff2e7424 */ /* 0x000fe200078e00ff */
[----:B------:R-:W-:Y:S01]  /*70b60*/  FSETP.GEU.AND P1, PT, |R77|, 6.5827683646048100446e-37, PT ;  /* 0x036000004d00780b */ /* 0x000fe20003f2e200 */
[----:B------:R-:W-:Y:S01]  /*70b70*/  IMAD.MOV.U32 R47, RZ, RZ, 0x40180000 ;  /* 0x40180000ff2f7424 */ /* 0x000fe200078e00ff */
[----:B------:R-:W-:Y:S01]  /*70b80*/  BSSY.RECONVERGENT B3, `(.L_x_2688) ;  /* 0x0000011000037945 */ /* 0x000fe20003800200 */
[----:B------:R-:W-:-:S06]  /*70b90*/  IMAD.MOV.U32 R24, RZ, RZ, 0x1 ;  /* 0x00000001ff187424 */ /* 0x000fcc00078e00ff */
        /* <DEDUP_REMOVED lines=15> */
.L_x_2689:
[----:B------:R-:W-:Y:S05]  /*70c90*/  BSYNC.RECONVERGENT B3 ;  /* 0x0000000000037941 */ /* 0x000fea0003800200 */
.L_x_2688:
[----:B------:R-:W0:Y:S01]  /*70ca0*/  MUFU.RCP64H R47, 60 ;  /* 0x404e0000002f7908 */ /* 0x000e220000001800 */
[----:B------:R-:W-:Y:S01]  /*70cb0*/  IMAD.MOV.U32 R52, RZ, RZ, 0x0 ;  /* 0x00000000ff347424 */ /* 0x000fe200078e00ff */
[----:B------:R-:W-:Y:S01]  /*70cc0*/  MOV R46, 0x1 ;  /* 0x00000001002e7802 */ /* 0x000fe20000000f00 */
[----:B------:R-:W-:Y:S01]  /*70cd0*/  IMAD.MOV.U32 R53, RZ, RZ, 0x404e0000 ;  /* 0x404e0000ff357424 */ /* 0x000fe200078e00ff */
[----:B------:R-:W-:Y:S01]  /*70ce0*/  DMUL R24, R28, R28 ;  /* 0x0000001c1c187228 */ /* 0x000fe20000000000 */
[----:B------:R-:W-:Y:S01]  /*70cf0*/  BSSY.RECONVERGENT B3, `(.L_x_2690) ;  /* 0x0000018000037945 */ /* 0x000fe20003800200 */
[----:B------:R-:W-:Y:S02]  /*70d00*/  DFMA R30, R84, R48, R30 ;  /* 0x00000030541e722b */ /* 0x000fe4000000001e */
[----:B------:R-:W-:-:S04]  /*70d10*/  DMUL R48, R48, 8 ;  /* 0x4020000030307828 */ /* 0x000fc80000000000 */
[----:B------:R-:W-:Y:S02]  /*70d20*/  DMUL R24, R28, R24 ;  /* 0x000000181c187228 */ /* 0x000fe40000000000 */
[----:B0-----:R-:W-:-:S06]  /*70d30*/  DFMA R56, R46, -R52, 1 ;  /* 0x3ff000002e38742b */ /* 0x001fcc0000000834 */
[----:B------:R-:W-:Y:S02]  /*70d40*/  DMUL R24, R28, R24 ;  /* 0x000000181c187228 */ /* 0x000fe40000000000 */
[----:B------:R-:W-:-:S06]  /*70d50*/  DFMA R56, R56, R56, R56 ;  /* 0x000000383838722b */ /* 0x000fcc0000000038 */
[----:B------:R-:W-:Y:S02]  /*70d60*/  DMUL R76, R28, R24 ;  /* 0x000000181c4c7228 */ /* 0x000fe40000000000 */
[----:B------:R-:W-:-:S08]  /*70d70*/  DFMA R56, R46, R56, R46 ;  /* 0x000000382e38722b */ /* 0x000fd0000000002e */
[----:B------:R-:W-:Y:S01]  /*70d80*/  FSETP.GEU.AND P1, PT, |R77|, 6.5827683646048100446e-37, PT ;  /* 0x036000004d00780b */ /* 0x000fe20003f2e200 */
[----:B------:R-:W-:-:S08]  /*70d90*/  DFMA R52, R56, -R52, 1 ;  /* 0x3ff000003834742b */ /* 0x000fd00000000834 */
[----:B------:R-:W-:-:S08]  /*70da0*/  DFMA R52, R56, R52, R56 ;  /* 0x000000343834722b */ /* 0x000fd00000000038 */
        /* <DEDUP_REMOVED lines=12> */
.L_x_2691:
[----:B------:R-:W-:Y:S05]  /*70e70*/  BSYNC.RECONVERGENT B3 ;  /* 0x0000000000037941 */ /* 0x000fea0003800200 */
.L_x_2690:
        /* <DEDUP_REMOVED lines=31> */
.L_x_2693:
[----:B------:R-:W-:Y:S05]  /*71070*/  BSYNC.RECONVERGENT B3 ;  /* 0x0000000000037941 */ /* 0x000fea0003800200 */
.L_x_2692:
        /* <DEDUP_REMOVED lines=29> */
.L_x_2695:
[----:B------:R-:W-:Y:S05]  /*71250*/  BSYNC.RECONVERGENT B3 ;  /* 0x0000000000037941 */ /* 0x000fea0003800200 */
.L_x_2694:
        /* <DEDUP_REMOVED lines=26> */
.L_x_2697:
[----:B------:R-:W-:Y:S05]  /*71400*/  BSYNC.RECONVERGENT B3 ;  /* 0x0000000000037941 */ /* 0x000fea0003800200 */
.L_x_2696:
        /* <DEDUP_REMOVED lines=33> */
.L_x_2699:
[----:B------:R-:W-:Y:S05]  /*71620*/  BSYNC.RECONVERGENT B3 ;  /* 0x0000000000037941 */ /* 0x000fea0003800200 */
.L_x_2698:
        /* <DEDUP_REMOVED lines=27> */
.L_x_2701:
[----:B------:R-:W-:Y:S05]  /*717e0*/  BSYNC.RECONVERGENT B3 ;  /* 0x0000000000037941 */ /* 0x000fea0003800200 */
.L_x_2700:
        /* <DEDUP_REMOVED lines=26> */
.L_x_2703:
[----:B------:R-:W-:Y:S05]  /*71990*/  BSYNC.RECONVERGENT B3 ;  /* 0x0000000000037941 */ /* 0x000fea0003800200 */
.L_x_2702:
        /* <DEDUP_REMOVED lines=29> */
.L_x_2705:
[----:B------:R-:W-:Y:S05]  /*71b70*/  BSYNC.RECONVERGENT B3 ;  /* 0x0000000000037941 */ /* 0x000fea0003800200 */
.L_x_2704:
        /* <DEDUP_REMOVED lines=26> */
.L_x_2707:
[----:B------:R-:W-:Y:S05]  /*71d20*/  BSYNC.RECONVERGENT B3 ;  /* 0x0000000000037941 */ /* 0x000fea0003800200 */
.L_x_2706:
        /* <DEDUP_REMOVED lines=29> */
.L_x_2709:
[----:B------:R-:W-:Y:S05]  /*71f00*/  BSYNC.RECONVERGENT B3 ;  /* 0x0000000000037941 */ /* 0x000fea0003800200 */
.L_x_2708:
        /* <DEDUP_REMOVED lines=26> */
.L_x_2711:
[----:B------:R-:W-:Y:S05]  /*720b0*/  BSYNC.RECONVERGENT B3 ;  /* 0x0000000000037941 */ /* 0x000fea0003800200 */
.L_x_2710:
        /* <DEDUP_REMOVED lines=33> */
.L_x_2713:
[----:B------:R-:W-:Y:S05]  /*722d0*/  BSYNC.RECONVERGENT B3 ;  /* 0x0000000000037941 */ /* 0x000fea0003800200 */
.L_x_2712:
        /* <DEDUP_REMOVED lines=27> */
.L_x_2715:
[----:B------:R-:W-:Y:S05]  /*72490*/  BSYNC.RECONVERGENT B3 ;  /* 0x0000000000037941 */ /* 0x000fea0003800200 */
.L_x_2714:
        /* <DEDUP_REMOVED lines=26> */
.L_x_2717:
[----:B------:R-:W-:Y:S05]  /*72640*/  BSYNC.RECONVERGENT B3 ;  /* 0x0000000000037941 */ /* 0x000fea0003800200 */
.L_x_2716:
        /* <DEDUP_REMOVED lines=29> */
.L_x_2719:
[----:B------:R-:W-:Y:S05]  /*72820*/  BSYNC.RECONVERGENT B3 ;  /* 0x0000000000037941 */ /* 0x000fea0003800200 */
.L_x_2718:
        /* <DEDUP_REMOVED lines=26> */
.L_x_2721:
[----:B------:R-:W-:Y:S05]  /*729d0*/  BSYNC.RECONVERGENT B3 ;  /* 0x0000000000037941 */ /* 0x000fea0003800200 */
.L_x_2720:
        /* <DEDUP_REMOVED lines=29> */
.L_x_2723:
[----:B------:R-:W-:Y:S05]  /*72bb0*/  BSYNC.RECONVERGENT B3 ;  /* 0x0000000000037941 */ /* 0x000fea0003800200 */
.L_x_2722:
        /* <DEDUP_REMOVED lines=26> */
.L_x_2725:
[----:B------:R-:W-:Y:S05]  /*72d60*/  BSYNC.RECONVERGENT B3 ;  /* 0x0000000000037941 */ /* 0x000fea0003800200 */
.L_x_2724:
        /* <DEDUP_REMOVED lines=29> */
.L_x_2727:
[----:B------:R-:W-:Y:S05]  /*72f40*/  BSYNC.RECONVERGENT B3 ;  /* 0x0000000000037941 */ /* 0x000fea0003800200 */
.L_x_2726:
        /* <DEDUP_REMOVED lines=26> */
.L_x_2729:
[----:B------:R-:W-:Y:S05]  /*730f0*/  BSYNC.RECONVERGENT B3 ;  /* 0x0000000000037941 */ /* 0x000fea0003800200 */
.L_x_2728:
        /* <DEDUP_REMOVED lines=29> */
.L_x_2731:
[----:B------:R-:W-:Y:S05]  /*732d0*/  BSYNC.RECONVERGENT B3 ;  /* 0x0000000000037941 */ /* 0x000fea0003800200 */
.L_x_2730:
        /* <DEDUP_REMOVED lines=26> */
.L_x_2733:
[----:B------:R-:W-:Y:S05]  /*73480*/  BSYNC.RECONVERGENT B3 ;  /* 0x0000000000037941 */ /* 0x000fea0003800200 */
.L_x_2732:
        /* <DEDUP_REMOVED lines=29> */
.L_x_2735:
[----:B------:R-:W-:Y:S05]  /*73660*/  BSYNC.RECONVERGENT B3 ;  /* 0x0000000000037941 */ /* 0x000fea0003800200 */
.L_x_2734:
        /* <DEDUP_REMOVED lines=26> */
.L_x_2737:
[----:B------:R-:W-:Y:S05]  /*73810*/  BSYNC.RECONVERGENT B3 ;  /* 0x0000000000037941 */ /* 0x000fea0003800200 */
.L_x_2736:
        /* <DEDUP_REMOVED lines=29> */
.L_x_2739:
[----:B------:R-:W-:Y:S05]  /*739f0*/  BSYNC.RECONVERGENT B3 ;  /* 0x0000000000037941 */ /* 0x000fea0003800200 */
.L_x_2738:
        /* <DEDUP_REMOVED lines=26> */
.L_x_2741:
[----:B------:R-:W-:Y:S05]  /*73ba0*/  BSYNC.RECONVERGENT B3 ;  /* 0x0000000000037941 */ /* 0x000fea0003800200 */
.L_x_2740:
        /* <DEDUP_REMOVED lines=33> */
.L_x_2743:
[----:B------:R-:W-:Y:S05]  /*73dc0*/  BSYNC.RECONVERGENT B3 ;  /* 0x0000000000037941 */ /* 0x000fea0003800200 */
.L_x_2742:
        /* <DEDUP_REMOVED lines=27> */
.L_x_2745:
[----:B------:R-:W-:Y:S05]  /*73f80*/  BSYNC.RECONVERGENT B3 ;  /* 0x0000000000037941 */ /* 0x000fea0003800200 */
.L_x_2744:
        /* <DEDUP_REMOVED lines=26> */
.L_x_2747:
[----:B------:R-:W-:Y:S05]  /*74130*/  BSYNC.RECONVERGENT B3 ;  /* 0x0000000000037941 */ /* 0x000fea0003800200 */
.L_x_2746:
        /* <DEDUP_REMOVED lines=29> */
.L_x_2749:
[----:B------:R-:W-:Y:S05]  /*74310*/  BSYNC.RECONVERGENT B3 ;  /* 0x0000000000037941 */ /* 0x000fea0003800200 */
.L_x_2748:
        /* <DEDUP_REMOVED lines=26> */
.L_x_2751:
[----:B------:R-:W-:Y:S05]  /*744c0*/  BSYNC.RECONVERGENT B3 ;  /* 0x0000000000037941 */ /* 0x000fea0003800200 */
.L_x_2750:
        /* <DEDUP_REMOVED lines=29> */
.L_x_2753:
[----:B------:R-:W-:Y:S05]  /*746a0*/  BSYNC.RECONVERGENT B3 ;  /* 0x0000000000037941 */ /* 0x000fea0003800200 */
.L_x_2752:
        /* <DEDUP_REMOVED lines=26> */
.L_x_2755:
[----:B------:R-:W-:Y:S05]  /*74850*/  BSYNC.RECONVERGENT B3 ;  /* 0x0000000000037941 */ /* 0x000fea0003800200 */
.L_x_2754:
        /* <DEDUP_REMOVED lines=29> */
.L_x_2757:
[----:B------:R-:W-:Y:S05]  /*74a30*/  BSYNC.RECONVERGENT B3 ;  /* 0x0000000000037941 */ /* 0x000fea0003800200 */
.L_x_2756:
        /* <DEDUP_REMOVED lines=26> */
.L_x_2759:
[----:B------:R-:W-:Y:S05]  /*74be0*/  BSYNC.RECONVERGENT B3 ;  /* 0x0000000000037941 */ /* 0x000fea0003800200 */
.L_x_2758:
[----:B------:R-:W-:Y:S01]  /*74bf0*/  DFMA R30, R48, R84, R30 ;  /* 0x00000054301e722b */ /* 0x000fe2000000001e */
[----:B------:R-:W-:Y:S01]  /*74c00*/  UMOV UR4, 0xc96eaa51 ;  /* 0xc96eaa5100047882 */ /* 0x000fe20000000000 */
[----:B------:R-:W-:-:S06]  /*74c10*/  UMOV UR5, 0x4038bc5f ;  /* 0x4038bc5f00057882 */ /* 0x000fcc0000000000 */
[----:B------:R-:W-:-:S11]  /*74c20*/  DFMA R56, R84, -UR4, R30 ;  /* 0x8000000454387c2b */ /* 0x000fd6000800001e */
.L_x_2577:
[----:B------:R-:W-:Y:S05]  /*74c30*/  BSYNC.RECONVERGENT B2 ;  /* 0x0000000000027941 */ /* 0x000fea0003800200 */
.L_x_2563:
[----:B------:R-:W-:Y:S01]  /*74c40*/  DADD R14, R20, R14 ;  /* 0x00000000140e7229 */ /* 0x000fe2000000000e */
[----:B------:R-:W-:Y:S01]  /*74c50*/  BSSY.RECONVERGENT B2, `(.L_x_2760) ;  /* 0x0000b10000027945 */ /* 0x000fe20003800200 */
[----:B------:R-:W-:-:S06]  /*74c60*/  DFMA R54, -R16, R56, R54 ;  /* 0x000000381036722b */ /* 0x000fcc0000000136 */
[C---:B------:R-:W-:Y:S02]  /*74c70*/  DSETP.GT.AND P0, PT, R14.reuse, 8, PT ;  /* 0x402000000e00742a */ /* 0x040fe40003f04000 */
        /* <DEDUP_REMOVED lines=62> */
[----:B------:R-:W-:Y:S02]  /*75060*/  @!P0 LEA R25, R24, 0x3ff00000, 0x14 ;  /* 0x3ff0000018198811 */ /* 0x000fe400078ea0ff */
[----:B------:R-:W-:-:S06]  /*75070*/  @!P0 MOV R24, RZ ;  /* 0x000000ff00188202 */ /* 0x000fcc0000000f00 */
[----:B------:R-:W-:-:S11]  /*75080*/  @!P0 DMUL R16, R20, R24 ;  /* 0x0000001814108228 */ /* 0x000fd60000000000 */
.L_x_2763:
[----:B------:R-:W-:Y:S05]  /*75090*/  BSYNC.RECONVERGENT B0 ;  /* 0x0000000000007941 */ /* 0x000fea0003800200 */
.L_x_2762:
        /* <DEDUP_REMOVED lines=15> */
.L_x_2765:
[----:B------:R-:W-:Y:S05]  /*75190*/  BSYNC.RECONVERGENT B3 ;  /* 0x0000000000037941 */ /* 0x000fea0003800200 */
.L_x_2764:
        /* <DEDUP_REMOVED lines=28> */
.L_x_2767:
[----:B------:R-:W-:Y:S05]  /*75360*/  BSYNC.RECONVERGENT B3 ;  /* 0x0000000000037941 */ /* 0x000fea0003800200 */
.L_x_2766:
        /* <DEDUP_REMOVED lines=20> */
[----:B------:R-:W-:Y:S05]  /*754b0*/  CALL.REL.NOINC `($__internal_4_$__cuda_sm20_div_rn_f64_full) ;  /* 0x0000017000c47944 */ /* 0x000fea0003c00000 */
.L_x_2769:
[----:B------:R-:W-:Y:S05]  /*754c0*/  BSYNC.RECONVERGENT B3 ;  /* 0x0000000000037941 */ /* 0x000fea0003800200 */
.L_x_2768:
[----:B------:R-:W-:Y:S01]  /*754d0*/  DMUL R16, R14, R14 ;  /* 0x0000000e0e107228 */ /* 0x000fe20000000000 */
[----:B------:R-:W-:Y:S01]  /*754e0*/  MOV R20, 0x1 ;  /* 0x0000000100147802 */ /* 0x000fe20000000f00 */
        /* <DEDUP_REMOVED lines=22> */
.L_x_2771:
[----:B------:R-:W-:Y:S05]  /*75650*/  BSYNC.RECONVERGENT B3 ;  /* 0x0000000000037941 */ /* 0x000fea0003800200 */
.L_x_2770:
        /* <DEDUP_REMOVED lines=20> */
[----:B------:R-:W-:Y:S05]  /*757a0*/  CALL.REL.NOINC `($__internal_4_$__cuda_sm20_div_rn_f64_full) ;  /* 0x0000017000087944 */ /* 0x000fea0003c00000 */
.L_x_2773:
[----:B------:R-:W-:Y:S05]  /*757b0*/  BSYNC.RECONVERGENT B3 ;  /* 0x0000000000037941 */ /* 0x000fea0003800200 */
.L_x_2772:
[----:B------:R-:W-:-:S08]  /*757c0*/  DADD R20, R20, R84 ;  /* 0x0000000014147229 */ /* 0x000fd00000000054 */
[----:B------:R-:W-:Y:S01]  /*757d0*/  DMUL R58, R58, R20 ;  /* 0x000000143a3a7228 */ /* 0x000fe20000000000 */
[----:B------:R-:W-:Y:S10]  /*757e0*/  BRA `(.L_x_2774) ;  /* 0x000000a400587947 */ /* 0x000ff40003800000 */
.L_x_2761:
[----:B------:R-:W-:Y:S01]  /*757f0*/  UMOV UR4, 0x9999999a ;  /* 0x9999999a00047882 */ /* 0x000fe20000000000 */
[----:B------:R-:W-:Y:S02]  /*75800*/  UMOV UR5, 0x3fa99999 ;  /* 0x3fa9999900057882 */ /* 0x000fe40000000000 */
[----:B------:R-:W-:-:S14]  /*75810*/  DSETP.GEU.AND P0, PT, R14, UR4, PT ;  /* 0x000000040e007e2a */ /* 0x000fdc000bf0e000 */
[----:B------:R-:W-:Y:S05]  /*75820*/  @P0 BRA `(.L_x_2775) ;  /* 0x0000005c00880947 */ /* 0x000fea0003800000 */
[----:B------:R-:W-:Y:S02]  /*75830*/  DSETP.GT.AND P0, PT, |R6|, 1, PT ;  /* 0x3ff000000600742a */ /* 0x000fe40003f04200 */
[----:B------:R-:W-:-:S10]  /*75840*/  DADD R16, -RZ, |R6| ;  /* 0x00000000ff107229 */ /* 0x000fd40000000506 */
[----:B------:R-:W-:Y:S01]  /*75850*/  IMAD.MOV.U32 R20, RZ, RZ, R16 ;  /* 0x000000ffff147224 */ /* 0x000fe200078e0010 */
[----:B------:R-:W-:Y:S01]  /*75860*/  MOV R21, R17 ;  /* 0x0000001100157202 */ /* 0x000fe20000000f00 */
        /* <DEDUP_REMOVED lines=9> */
.L_x_2776:
[----:B------:R-:W-:Y:S01]  /*75900*/  DMUL R24, R20, R20 ;  /* 0x0000001414187228 */ /* 0x000fe20000000000 */
[----:B------:R-:W-:Y:S01]  /*75910*/  IMAD.MOV.U32 R16, RZ, RZ, -0x2449a4b7 ;  /* 0xdbb65b49ff107424 */ /* 0x000fe200078e00ff */
[----:B------:R-:W-:Y:S01]  /*75920*/  UMOV UR4, 0x2a25ff7e ;  /* 0x2a25ff7e00047882 */ /* 0x000fe20000000000 */
[----:B------:R-:W-:Y:S01]  /*75930*/  IMAD.MOV.U32 R17, RZ, RZ, 0x3f2d3b63 ;  /* 0x3f2d3b63ff117424 */ /* 0x000fe200078e00ff */
[----:B------:R-:W-:Y:S01]  /*75940*/  UMOV UR5, 0x3ef53e1d ;  /* 0x3ef53e1d00057882 */ /* 0x000fe20000000000 */
[----:B------:R-:W0:Y:S01]  /*75950*/  MUFU.RCP64H R29, R11 ;  /* 0x0000000b001d7308 */ /* 0x000e220000001800 */
        /* <DEDUP_REMOVED lines=87> */
.L_x_2778:
[----:B------:R-:W-:Y:S05]  /*75ed0*/  BSYNC.RECONVERGENT B3 ;  /* 0x0000000000037941 */ /* 0x000fea0003800200 */
.L_x_2777:
        /* <DEDUP_REMOVED lines=21> */
[----:B------:R-:W-:Y:S01]  /*76030*/  IMAD.MOV.U32 R24, RZ, RZ, R84 ;  /* 0x000000ffff187224 */ /* 0x000fe200078e0054 */
[----:B------:R-:W-:-:S07]  /*76040*/  MOV R25, R85 ;  /* 0x0000005500197202 */ /* 0x000fce0000000f00 */
.L_x_2780:
[----:B------:R-:W-:Y:S05]  /*76050*/  BSYNC.RECONVERGENT B3 ;  /* 0x0000000000037941 */ /* 0x000fea0003800200 */
.L_x_2779:
        /* <DEDUP_REMOVED lines=42> */
.L_x_2782:
[----:B------:R-:W-:Y:S05]  /*76300*/  BSYNC.RECONVERGENT B3 ;  /* 0x0000000000037941 */ /* 0x000fea0003800200 */
.L_x_2781:
[----:B------:R-:W-:Y:S01]  /*76310*/  DFMA R16, R16, R20, R84 ;  /* 0x000000141010722b */ /* 0x000fe20000000054 */
[----:B------:R-:W-:Y:S02]  /*76320*/  HFMA2 R48, -RZ, RZ, 0, 0 ;  /* 0x00000000ff307431 */ /* 0x000fe400000001ff */
[----:B------:R-:W-:Y:S01]  /*76330*/  IMAD.MOV.U32 R21, RZ, RZ, 0x1 ;  /* 0x00000001ff157424 */ /* 0x000fe200078e00ff */
[----:B------:R-:W-:Y:S01]  /*76340*/  MOV R20, 0x2 ;  /* 0x0000000200147802 */ /* 0x000fe20000000f00 */
[----:B------:R-:W-:Y:S02]  /*76350*/  IMAD.MOV.U32 R52, RZ, RZ, 0x0 ;  /* 0x00000000ff347424 */ /* 0x000fe400078e00ff */
[----:B------:R-:W-:Y:S01]  /*76360*/  IMAD.MOV.U32 R53, RZ, RZ, -0x40100000 ;  /* 0xbff00000ff357424 */ /* 0x000fe200078e00ff */
[----:B------:R-:W-:Y:S01]  /*76370*/  DADD R58, R58, R16 ;  /* 0x000000003a3a7229 */ /* 0x000fe20000000010 */
[----:B------:R-:W-:Y:S02]  /*76380*/  IMAD.MOV.U32 R49, RZ, RZ, 0x40180000 ;  /* 0x40180000ff317424 */ /* 0x000fe400078e00ff */
[----:B------:R-:W-:-:S08]  /*76390*/  IMAD.MOV.U32 R17, RZ, RZ, RZ ;  /* 0x000000ffff117224 */ /* 0x000fd000078e00ff */
.L_x_2881:
        /* <DEDUP_REMOVED lines=9> */
[C---:B------:R-:W-:Y:S02]  /*76430*/  LOP3.LUT R28, R21.reuse, 0x3, RZ, 0xc0, !PT ;  /* 0x00000003151c7812 */ /* 0x040fe400078ec0ff */
[----:B------:R-:W-:Y:S02]  /*76440*/  CS2R R62, SRZ ;  /* 0x00000000003e7805 */ /* 0x000fe4000001ff00 */
[----:B------:R-:W-:Y:S02]  /*76450*/  LOP3.LUT R29, R21, 0x7ffffffc, RZ, 0xc0, !PT ;  /* 0x7ffffffc151d7812 */ /* 0x000fe400078ec0ff */
[----:B------:R-:W-:-:S07]  /*76460*/  MOV R30, RZ ;  /* 0x000000ff001e7202 */ /* 0x000fce0000000f00 */
.L_x_2819:
        /* <DEDUP_REMOVED lines=12> */
.L_x_2801:
        /* <DEDUP_REMOVED lines=25> */
.L_x_2786:
[----:B------:R-:W-:Y:S05]  /*766c0*/  BSYNC.RECONVERGENT B3 ;  /* 0x0000000000037941 */ /* 0x000fea0003800200 */
.L_x_2785:
        /* <DEDUP_REMOVED lines=24> */
.L_x_2788:
[----:B------:R-:W-:Y:S05]  /*76850*/  BSYNC.RECONVERGENT B3 ;  /* 0x0000000000037941 */ /* 0x000fea0003800200 */
.L_x_2787:
        /* <DEDUP_REMOVED lines=28> */
.L_x_2790:
[----:B------:R-:W-:Y:S05]  /*76a20*/  BSYNC.RECONVERGENT B3 ;  /* 0x0000000000037941 */ /* 0x000fea0003800200 */
.L_x_2789:
        /* <DEDUP_REMOVED lines=24> */
.L_x_2792:
[----:B------:R-:W-:Y:S05]  /*76bb0*/  BSYNC.RECONVERGENT B3 ;  /* 0x0000000000037941 */ /* 0x000fea0003800200 */
.L_x_2791:
        /* <DEDUP_REMOVED lines=28> */
.L_x_2794:
[----:B------:R-:W-:Y:S05]  /*76d80*/  BSYNC.RECONVERGENT B3 ;  /* 0x0000000000037941 */ /* 0x000fea0003800200 */
.L_x_2793:
        /* <DEDUP_REMOVED lines=24> */
.L_x_2796:
[----:B------:R-:W-:Y:S05]  /*76f10*/  BSYNC.RECONVERGENT B3 ;  /* 0x0000000000037941 */ /* 0x000fea0003800200 */
.L_x_2795:
        /* <DEDUP_REMOVED lines=28> */
.L_x_2798:
[----:B------:R-:W-:Y:S05]  /*770e0*/  BSYNC.RECONVERGENT B3 ;  /* 0x0000000000037941 */ /* 0x000fea0003800200 */
.L_x_2797:
        /* <DEDUP_REMOVED lines=24> */
.L_x_2800:
[----:B------:R-:W-:Y:S05]  /*77270*/  BSYNC.RECONVERGENT B3 ;  /* 0x0000000000037941 */ /* 0x000fea0003800200 */
.L_x_2799:
[----:B------:R-:W-:Y:S01]  /*77280*/  ISETP.NE.AND P1, PT, R34, R29, PT ;  /* 0x0000001d2200720c */ /* 0x000fe20003f25270 */
[----:B------:R-:W-:Y:S01]  /*77290*/  VIADD R32, R32, 0x4 ;  /* 0x0000000420207836 */ /* 0x000fe20000000000 */
[----:B------:R-:W-:Y:S02]  /*772a0*/  FSEL R64, R64, R84, P0 ;  /* 0x0000005440407208 */ /* 0x000fe40000000000 */
[----:B------:R-:W-:-:S09]  /*772b0*/  FSEL R65, R65, R85, P0 ;  /* 0x0000005541417208 */ /* 0x000fd20000000000 */
[----:B------:R-:W-:Y:S05]  /*772c0*/  @P1 BRA `(.L_x_2801) ;  /* 0xfffffff000981947 */ /* 0x000fea000383ffff */
.L_x_2784:
[----:B------:R-:W0:Y:S01]  /*772d0*/  I2F.F64.U32 R66, R32 ;  /* 0x0000002000427312 */ /* 0x000e220000201800 */
[----:B------:R-:W-:Y:S01]  /*772e0*/  MOV R24, 0x1 ;  /* 0x0000000100187802 */ /* 0x000fe20000000f00 */
        /* <DEDUP_REMOVED lines=24> */
.L_x_2803:
[----:B------:R-:W-:Y:S05]  /*77470*/  BSYNC.RECONVERGENT B3 ;  /* 0x0000000000037941 */ /* 0x000fea0003800200 */
.L_x_2802:
        /* <DEDUP_REMOVED lines=24> */
.L_x_2805:
[----:B------:R-:W-:Y:S05]  /*77600*/  BSYNC.RECONVERGENT B3 ;  /* 0x0000000000037941 */ /* 0x000fea0003800200 */
.L_x_2804:
        /* <DEDUP_REMOVED lines=29> */
.L_x_2808:
[----:B------:R-:W-:Y:S05]  /*777e0*/  BSYNC.RECONVERGENT B3 ;  /* 0x0000000000037941 */ /* 0x000fea0003800200 */
.L_x_2807:
        /* <DEDUP_REMOVED lines=24> */
.L_x_2810:
[----:B------:R-:W-:Y:S05]  /*77970*/  BSYNC.RECONVERGENT B3 ;  /* 0x0000000000037941 */ /* 0x000fea0003800200 */
.L_x_2809:
        /* <DEDUP_REMOVED lines=28> */
.L_x_2812:
[----:B------:R-:W-:Y:S05]  /*77b40*/  BSYNC.RECONVERGENT B3 ;  /* 0x0000000000037941 */ /* 0x000fea0003800200 */
.L_x_2811:
        /* <DEDUP_REMOVED lines=24> */
.L_x_2814:
[----:B------:R-:W-:Y:S05]  /*77cd0*/  BSYNC.RECONVERGENT B3 ;  /* 0x0000000000037941 */ /* 0x000fea0003800200 */
.L_x_2813:
[----:B------:R-:W-:Y:S02]  /*77ce0*/  FSEL R64, R64, R84, P0 ;  /* 0x0000005440407208 */ /* 0x000fe40000000000 */
[----:B------:R-:W-:-:S07]  /*77cf0*/  FSEL R65, R65, R85, P0 ;  /* 0x0000005541417208 */ /* 0x000fce0000000000 */
.L_x_2806:
[----:B------:R-:W-:Y:S01]  /*77d00*/  MOV R72, 0x652b82fe ;  /* 0x652b82fe00487802 */ /* 0x000fe20000000f00 */
[----:B------:R-:W-:Y:S01]  /*77d10*/  IMAD.MOV.U32 R73, RZ, RZ, 0x3ff71547 ;  /* 0x3ff71547ff497424 */ /* 0x000fe200078e00ff */
[----:B------:R-:W-:Y:S01]  /*77d20*/  UMOV UR4, 0xfefa39ef ;  /* 0xfefa39ef00047882 */ /* 0x000fe20000000000 */
[----:B------:R-:W-:Y:S01]  /*77d30*/  UMOV UR5, 0x3fe62e42 ;  /* 0x3fe62e4200057882 */ /* 0x000fe20000000000 */
[----:B------:R-:W0:Y:S01]  /*77d40*/  MUFU.RCP64H R69, R61 ;  /* 0x0000003d00457308 */ /* 0x000e220000001800 */
[----:B------:R-:W-:Y:S02]  /*77d50*/  MOV R68, 0x1 ;  /* 0x0000000100447802 */ /* 0x000fe40000000f00 */
[----:B------:R-:W-:Y:S01]  /*77d60*/  DFMA R72, R46, R72, 6.75539944105574400000e+15 ;  /* 0x433800002e48742b */ /* 0x000fe20000000048 */
[----:B------:R-:W-:-:S07]  /*77d70*/  FSETP.GEU.AND P0, PT, |R47|, 4.1917929649353027344, PT ;  /* 0x4086232b2f00780b */ /* 0x000fce0003f0e200 */
        /* <DEDUP_REMOVED lines=51> */
[----:B------:R-:W-:-:S05]  /*780b0*/  SHF.R.S32.HI R25, RZ, 0x1, R0 ;  /* 0x00000001ff197819 */ /* 0x000fca0000011400 */
[----:B------:R-:W-:Y:S01]  /*780c0*/  IMAD.IADD R46, R72, 0x1, -R25 ;  /* 0x00000001482e7824 */ /* 0x000fe200078e0a19 */
[----:B------:R-:W-:-:S04]  /*780d0*/  LEA R25, R25, R75, 0x14 ;  /* 0x0000004b19197211 */ /* 0x000fc800078ea0ff */
[----:B------:R-:W-:Y:S01]  /*780e0*/  LEA R47, R46, 0x3ff00000, 0x14 ;  /* 0x3ff000002e2f7811 */ /* 0x000fe200078ea0ff */
[----:B------:R-:W-:-:S06]  /*780f0*/  IMAD.MOV.U32 R46, RZ, RZ, RZ ;  /* 0x000000ffff2e7224 */ /* 0x000fcc00078e00ff */
[----:B------:R-:W-:-:S11]  /*78100*/  DMUL R24, R24, R46 ;  /* 0x0000002e18187228 */ /* 0x000fd60000000000 */
.L_x_2815:
        /* <DEDUP_REMOVED lines=14> */
[----:B------:R-:W-:Y:S05]  /*781f0*/  CALL.REL.NOINC `($__internal_4_$__cuda_sm20_div_rn_f64_full) ;  /* 0x0000014400747944 */ /* 0x000fea0003c00000 */
.L_x_2817:
[----:B------:R-:W-:Y:S05]  /*78200*/  BSYNC.RECONVERGENT B3 ;  /* 0x0000000000037941 */ /* 0x000fea0003800200 */
.L_x_2816:
[----:B------:R-:W-:Y:S01]  /*78210*/  VIADD R30, R30, 0x1 ;  /* 0x000000011e1e7836 */ /* 0x000fe20000000000 */
[----:B------:R-:W-:-:S04]  /*78220*/  DADD R62, R84, R62 ;  /* 0x00000000543e7229 */ /* 0x000fc8000000003e */
[----:B------:R-:W-:-:S13]  /*78230*/  ISETP.NE.AND P0, PT, R30, R20, PT ;  /* 0x000000141e00720c */ /* 0x000fda0003f05270 */
[----:B------:R-:W-:Y:S05]  /*78240*/  @!P0 BRA `(.L_x_2818) ;  /* 0x0000003000848947 */ /* 0x000fea0003800000 */
[----:B------:R-:W-:Y:S05]  /*78250*/  BRA `(.L_x_2819) ;  /* 0xffffffe000847947 */ /* 0x000fea000383ffff */
.L_x_2783:
[----:B------:R-:W-:Y:S01]  /*78260*/  LOP3.LUT R20, R21, 0x7ffffffc, RZ, 0xc0, !PT ;  /* 0x7ffffffc15147812 */ /* 0x000fe200078ec0ff */
[----:B------:R-:W-:Y:S01]  /*78270*/  IMAD.MOV.U32 R30, RZ, RZ, RZ ;  /* 0x000000ffff1e7224 */ /* 0x000fe200078e00ff */
[----:B------:R-:W-:Y:S02]  /*78280*/  VIMNMX.U32 R29, PT, PT, R28, 0x1, !PT ;  /* 0x000000011c1d7848 */ /* 0x000fe40007fe0000 */
[----:B------:R-:W-:-:S07]  /*78290*/  CS2R R60, SRZ ;  /* 0x00000000003c7805 */ /* 0x000fce000001ff00 */
.L_x_2851:
        /* <DEDUP_REMOVED lines=12> */
.L_x_2837:
        /* <DEDUP_REMOVED lines=25> */
.L_x_2822:
[----:B------:R-:W-:Y:S05]  /*784f0*/  BSYNC.RECONVERGENT B3 ;  /* 0x0000000000037941 */ /* 0x000fea0003800200 */
.L_x_2821:
        /* <DEDUP_REMOVED lines=24> */
.L_x_2824:
[----:B------:R-:W-:Y:S05]  /*78680*/  BSYNC.RECONVERGENT B3 ;  /* 0x0000000000037941 */ /* 0x000fea0003800200 */
.L_x_2823:
        /* <DEDUP_REMOVED lines=28> */
.L_x_2826:
[----:B------:R-:W-:Y:S05]  /*78850*/  BSYNC.RECONVERGENT B3 ;  /* 0x0000000000037941 */ /* 0x000fea0003800200 */
.L_x_2825:
        /* <DEDUP_REMOVED lines=24> */
.L_x_2828:
[----:B------:R-:W-:Y:S05]  /*789e0*/  BSYNC.RECONVERGENT B3 ;  /* 0x0000000000037941 */ /* 0x000fea0003800200 */
.L_x_2827:
        /* <DEDUP_REMOVED lines=28> */
.L_x_2830:
[----:B------:R-:W-:Y:S05]  /*78bb0*/  BSYNC.RECONVERGENT B3 ;  /* 0x0000000000037941 */ /* 0x000fea0003800200 */
.L_x_2829:
        /* <DEDUP_REMOVED lines=24> */
.L_x_2832:
[----:B------:R-:W-:Y:S05]  /*78d40*/  BSYNC.RECONVERGENT B3 ;  /* 0x0000000000037941 */ /* 0x000fea0003800200 */
.L_x_2831:
        /* <DEDUP_REMOVED lines=28> */
.L_x_2834:
[----:B------:R-:W-:Y:S05]  /*78f10*/  BSYNC.RECONVERGENT B3 ;  /* 0x0000000000037941 */ /* 0x000fea0003800200 */
.L_x_2833:
        /* <DEDUP_REMOVED lines=24> */
.L_x_2836:
[----:B------:R-:W-:Y:S05]  /*790a0*/  BSYNC.RECONVERGENT B3 ;  /* 0x0000000000037941 */ /* 0x000fea0003800200 */
.L_x_2835:
[----:B------:R-:W-:Y:S01]  /*790b0*/  ISETP.NE.AND P2, PT, R47, R20, PT ;  /* 0x000000142f00720c */ /* 0x000fe20003f45270 */
[----:B------:R-:W-:Y:S01]  /*790c0*/  VIADD R32, R32, 0x4 ;  /* 0x0000000420207836 */ /* 0x000fe20000000000 */
[----:B------:R-:W-:Y:S02]  /*790d0*/  FSEL R24, R66, R84, P0 ;  /* 0x0000005442187208 */ /* 0x000fe40000000000 */
[----:B------:R-:W-:-:S09]  /*790e0*/  FSEL R25, R67, R85, P0 ;  /* 0x0000005543197208 */ /* 0x000fd20000000000 */
[----:B------:R-:W-:Y:S05]  /*790f0*/  @P2 BRA `(.L_x_2837) ;  /* 0xfffffff000982947 */ /* 0x000fea000383ffff */
.L_x_2820:
        /* <DEDUP_REMOVED lines=27> */
.L_x_2840:
[----:B------:R-:W-:Y:S05]  /*792b0*/  BSYNC.RECONVERGENT B3 ;  /* 0x0000000000037941 */ /* 0x000fea0003800200 */
.L_x_2839:
        /* <DEDUP_REMOVED lines=24> */
.L_x_2842:
[----:B------:R-:W-:Y:S05]  /*79440*/  BSYNC.RECONVERGENT B3 ;  /* 0x0000000000037941 */ /* 0x000fea0003800200 */
.L_x_2841:
        /* <DEDUP_REMOVED lines=28> */
.L_x_2844:
[----:B------:R-:W-:Y:S05]  /*79610*/  BSYNC.RECONVERGENT B3 ;  /* 0x0000000000037941 */ /* 0x000fea0003800200 */
.L_x_2843:
        /* <DEDUP_REMOVED lines=24> */
.L_x_2846:
[----:B------:R-:W-:Y:S05]  /*797a0*/  BSYNC.RECONVERGENT B3 ;  /* 0x0000000000037941 */ /* 0x000fea0003800200 */
.L_x_2845:
[----:B------:R-:W-:Y:S02]  /*797b0*/  FSEL R24, R84, R46, !P0 ;  /* 0x0000002e54187208 */ /* 0x000fe40004000000 */
[----:B------:R-:W-:-:S07]  /*797c0*/  FSEL R25, R85, R47, !P0 ;  /* 0x0000002f55197208 */ /* 0x000fce0004000000 */
.L_x_2838:
[----:B------:R-:W-:Y:S01]  /*797d0*/  IMAD.MOV.U32 R66, RZ, RZ, 0x652b82fe ;  /* 0x652b82feff427424 */ /* 0x000fe200078e00ff */
[----:B------:R-:W-:Y:S01]  /*797e0*/  MOV R67, 0x3ff71547 ;  /* 0x3ff7154700437802 */ /* 0x000fe20000000f00 */
[----:B------:R-:W-:Y:S01]  /*797f0*/  IMAD.MOV.U32 R46, RZ, RZ, 0x652b82fe ;  /* 0x652b82feff2e7424 */ /* 0x000fe200078e00ff */
[----:B------:R-:W-:Y:S01]  /*79800*/  UMOV UR4, 0xfefa39ef ;  /* 0xfefa39ef00047882 */ /* 0x000fe20000000000 */
[----:B------:R-:W-:Y:S01]  /*79810*/  IMAD.MOV.U32 R47, RZ, RZ, 0x3ff71547 ;  /* 0x3ff71547ff2f7424 */ /* 0x000fe200078e00ff */
[----:B------:R-:W-:Y:S01]  /*79820*/  UMOV UR5, 0x3fe62e42 ;  /* 0x3fe62e4200057882 */ /* 0x000fe20000000000 */
[----:B------:R-:W-:Y:S01]  /*79830*/  IMAD.MOV.U32 R76, RZ, RZ, -0x35dec16 ;  /* 0xfca213eaff4c7424 */ /* 0x000fe200078e00ff */
[C---:B------:R-:W-:Y:S01]  /*79840*/  DFMA R66, R62.reuse, R66, 6.75539944105574400000e+15 ;  /* 0x433800003e42742b */ /* 0x040fe20000000042 */
[----:B------:R-:W-:Y:S01]  /*79850*/  MOV R77, 0x3e928af3 ;  /* 0x3e928af3004d7802 */ /* 0x000fe20000000f00 */
[----:B------:R-:W-:Y:S01]  /*79860*/  DADD R80, -RZ, -R62 ;  /* 0x00000000ff507229 */ /* 0x000fe2000000093e */
[----:B------:R-:W-:Y:S01]  /*79870*/  FSETP.GEU.AND P0, PT, |R63|, 4.1917929649353027344, PT ;  /* 0x4086232b3f00780b */ /* 0x000fe20003f0e200 */
[----:B------:R-:W-:-:S04]  /*79880*/  DFMA R46, R62, -R46, 6.75539944105574400000e+15 ;  /* 0x433800003e2e742b */ /* 0x000fc8000000082e */
[----:B------:R-:W-:-:S04]  /*79890*/  DADD R68, R66, -6.75539944105574400000e+15 ;  /* 0xc338000042447429 */ /* 0x000fc80000000000 */
[----:B------:R-:W-:Y:S01]  /*798a0*/  DADD R72, R46, -6.75539944105574400000e+15 ;  /* 0xc33800002e487429 */ /* 0x000fe20000000000 */
[----:B------:R-:W-:-:S03]  /*798b0*/  FSETP.GEU.AND P3, PT, |R81|, 4.1917929649353027344, PT ;  /* 0x4086232b5100780b */ /* 0x000fc60003f6e200 */
        /* <DEDUP_REMOVED lines=50> */
[----:B------:R-:W-:Y:S02]  /*79be0*/  DFMA R74, R70, R74, 1 ;  /* 0x3ff00000464a742b */ /* 0x000fe4000000004a */
[----:B------:R-:W-:-:S04]  /*79bf0*/  DFMA R70, -R64, R78, 1 ;  /* 0x3ff000004046742b */ /* 0x000fc8000000014e */
[----:B------:R-:W-:Y:S01]  /*79c00*/  IMAD R69, R66, 0x100000, R73 ;  /* 0x0010000042457824 */ /* 0x000fe200078e0249 */
[----:B------:R-:W-:-:S03]  /*79c10*/  MOV R68, R72 ;  /* 0x0000004800447202 */ /* 0x000fc60000000f00 */
        /* <DEDUP_REMOVED lines=11> */
[----:B------:R-:W-:Y:S02]  /*79cd0*/  IMAD.IADD R66, R66, 0x1, -R69 ;  /* 0x0000000142427824 */ /* 0x000fe400078e0a45 */
[----:B------:R-:W-:-:S03]  /*79ce0*/  IMAD R69, R69, 0x100000, R73 ;  /* 0x0010000045457824 */ /* 0x000fc600078e0249 */
[----:B------:R-:W-:Y:S02]  /*79cf0*/  LEA R67, R66, 0x3ff00000, 0x14 ;  /* 0x3ff0000042437811 */ /* 0x000fe400078ea0ff */
[----:B------:R-:W-:-:S06]  /*79d00*/  MOV R66, RZ ;  /* 0x000000ff00427202 */ /* 0x000fcc0000000f00 */
[----:B------:R-:W-:-:S11]  /*79d10*/  DMUL R68, R68, R66 ;  /* 0x0000004244447228 */ /* 0x000fd60000000000 */
.L_x_2847:
        /* <DEDUP_REMOVED lines=17> */
.L_x_2848:
        /* <DEDUP_REMOVED lines=15> */
.L_x_2850:
[----:B------:R-:W-:Y:S05]  /*79f20*/  BSYNC.RECONVERGENT B3 ;  /* 0x0000000000037941 */ /* 0x000fea0003800200 */
.L_x_2849:
        /* <DEDUP_REMOVED lines=12> */
.L_x_2869:
        /* <DEDUP_REMOVED lines=25> */
.L_x_2854:
[----:B------:R-:W-:Y:S05]  /*7a180*/  BSYNC.RECONVERGENT B3 ;  /* 0x0000000000037941 */ /* 0x000fea0003800200 */
.L_x_2853:
        /* <DEDUP_REMOVED lines=24> */
.L_x_2856:
[----:B------:R-:W-:Y:S05]  /*7a310*/  BSYNC.RECONVERGENT B3 ;  /* 0x0000000000037941 */ /* 0x000fea0003800200 */
.L_x_2855:
        /* <DEDUP_REMOVED lines=28> */
.L_x_2858:
[----:B------:R-:W-:Y:S05]  /*7a4e0*/  BSYNC.RECONVERGENT B3 ;  /* 0x0000000000037941 */ /* 0x000fea0003800200 */
.L_x_2857:
        /* <DEDUP_REMOVED lines=24> */
.L_x_2860:
[----:B------:R-:W-:Y:S05]  /*7a670*/  BSYNC.RECONVERGENT B3 ;  /* 0x0000000000037941 */ /* 0x000fea0003800200 */
.L_x_2859:
        /* <DEDUP_REMOVED lines=28> */
.L_x_2862:
[----:B------:R-:W-:Y:S05]  /*7a840*/  BSYNC.RECONVERGENT B3 ;  /* 0x0000000000037941 */ /* 0x000fea0003800200 */
.L_x_2861:
        /* <DEDUP_REMOVED lines=24> */
.L_x_2864:
[----:B------:R-:W-:Y:S05]  /*7a9d0*/  BSYNC.RECONVERGENT B3 ;  /* 0x0000000000037941 */ /* 0x000fea0003800200 */
.L_x_2863:
        /* <DEDUP_REMOVED lines=28> */
.L_x_2866:
[----:B------:R-:W-:Y:S05]  /*7aba0*/  BSYNC.RECONVERGENT B3 ;  /* 0x0000000000037941 */ /* 0x000fea0003800200 */
.L_x_2865:
        /* <DEDUP_REMOVED lines=24> */
.L_x_2868:
[----:B------:R-:W-:Y:S05]  /*7ad30*/  BSYNC.RECONVERGENT B3 ;  /* 0x0000000000037941 */ /* 0x000fea0003800200 */
.L_x_2867:
[----:B------:R-:W-:Y:S02]  /*7ad40*/  ISETP.NE.AND P1, PT, R29, R20, PT ;  /* 0x000000141d00720c */ /* 0x000fe40003f25270 */
[----:B------:R-:W-:Y:S02]  /*7ad50*/  FSEL R46, R46, R84, P0 ;  /* 0x000000542e2e7208 */ /* 0x000fe40000000000 */
[----:B------:R-:W-:Y:S02]  /*7ad60*/  FSEL R47, R47, R85, P0 ;  /* 0x000000552f2f7208 */ /* 0x000fe40000000000 */
[----:B------:R-:W-:-:S07]  /*7ad70*/  IADD3 R17, PT, PT, R17, 0x4, RZ ;  /* 0x0000000411117810 */ /* 0x000fce0007ffe0ff */
[----:B------:R-:W-:Y:S05]  /*7ad80*/  @P1 BRA `(.L_x_2869) ;  /* 0xfffffff000981947 */ /* 0x000fea000383ffff */
.L_x_2852:
        /* <DEDUP_REMOVED lines=26> */
.L_x_2872:
[----:B------:R-:W-:Y:S05]  /*7af30*/  BSYNC.RECONVERGENT B3 ;  /* 0x0000000000037941 */ /* 0x000fea0003800200 */
.L_x_2871:
        /* <DEDUP_REMOVED lines=24> */
.L_x_2874:
[----:B------:R-:W-:Y:S05]  /*7b0c0*/  BSYNC.RECONVERGENT B3 ;  /* 0x0000000000037941 */ /* 0x000fea0003800200 */
.L_x_2873:
        /* <DEDUP_REMOVED lines=28> */
.L_x_2876:
[----:B------:R-:W-:Y:S05]  /*7b290*/  BSYNC.RECONVERGENT B3 ;  /* 0x0000000000037941 */ /* 0x000fea0003800200 */
.L_x_2875:
        /* <DEDUP_REMOVED lines=24> */
.L_x_2878:
[----:B------:R-:W-:Y:S05]  /*7b420*/  BSYNC.RECONVERGENT B3 ;  /* 0x0000000000037941 */ /* 0x000fea0003800200 */
.L_x_2877:
[----:B------:R-:W-:Y:S02]  /*7b430*/  FSEL R46, R84, R28, !P0 ;  /* 0x0000001c542e7208 */ /* 0x000fe40004000000 */
[----:B------:R-:W-:-:S07]  /*7b440*/  FSEL R47, R85, R29, !P0 ;  /* 0x0000001d552f7208 */ /* 0x000fce0004000000 */
.L_x_2870:
[----:B------:R-:W-:-:S11]  /*7b450*/  DFMA R62, R46, 5, R60 ;  /* 0x401400002e3e782b */ /* 0x000fd6000000003c */
.L_x_2818:
        /* <DEDUP_REMOVED lines=21> */
.L_x_2880:
[----:B------:R-:W-:Y:S05]  /*7b5b0*/  BSYNC.RECONVERGENT B3 ;  /* 0x0000000000037941 */ /* 0x000fea0003800200 */
.L_x_2879:
        /* <DEDUP_REMOVED lines=9> */
.L_x_2775:
        /* <DEDUP_REMOVED lines=21> */
[----:B------:R-:W-:Y:S01]  /*7b7a0*/  IMAD.MOV.U32 R23, RZ, RZ, -0x3ff ;  /* 0xfffffc01ff177424 */ /* 0x000fe200078e00ff */
[----:B------:R-:W-:Y:S01]  /*7b7b0*/  MOV R20, R16 ;  /* 0x0000001000147202 */ /* 0x000fe20000000f00 */
[----:B------:R-:W-:Y:S02]  /*7b7c0*/  @!P0 IMAD.MOV.U32 R23, RZ, RZ, -0x435 ;  /* 0xfffffbcbff178424 */ /* 0x000fe400078e00ff */
[----:B------:R-:W-:-:S07]  /*7b7d0*/  @!P0 IMAD.MOV.U32 R20, RZ, RZ, R30 ;  /* 0x000000ffff148224 */ /* 0x000fce00078e001e */
[----:B------:R-:W-:Y:S05]  /*7b7e0*/  @P1 BRA `(.L_x_2883) ;  /* 0x0000000400001947 */ /* 0x000fea0003800000 */
[C---:B------:R-:W-:Y:S01]  /*7b7f0*/  LOP3.LUT R21, R0.reuse, 0xfffff, RZ, 0xc0, !PT ;  /* 0x000fffff00157812 */ /* 0x040fe200078ec0ff */
        /* <DEDUP_REMOVED lines=63> */
.L_x_2883:
[----:B------:R-:W-:Y:S01]  /*7bbf0*/  IMAD.MOV.U32 R20, RZ, RZ, 0x0 ;  /* 0x00000000ff147424 */ /* 0x000fe200078e00ff */
[----:B------:R-:W-:Y:S01]  /*7bc00*/  LOP3.LUT P0, RZ, R31, 0x7fffffff, RZ, 0xc0, !PT ;  /* 0x7fffffff1fff7812 */ /* 0x000fe2000780c0ff */
[----:B------:R-:W-:-:S06]  /*7bc10*/  IMAD.MOV.U32 R21, RZ, RZ, 0x7ff00000 ;  /* 0x7ff00000ff157424 */ /* 0x000fcc00078e00ff */
[----:B------:R-:W-:-:S10]  /*7bc20*/  DFMA R20, R30, R20, +INF ;  /* 0x7ff000001e14742b */ /* 0x000fd40000000014 */
[----:B------:R-:W-:Y:S02]  /*7bc30*/  FSEL R28, R20, RZ, P0 ;  /* 0x000000ff141c7208 */ /* 0x000fe40000000000 */
[----:B------:R-:W-:-:S07]  /*7bc40*/  FSEL R29, R21, -QNAN , P0 ;  /* 0xfff00000151d7808 */ /* 0x000fce0000000000 */
.L_x_2884:
[----:B------:R-:W-:Y:S05]  /*7bc50*/  BSYNC.RECONVERGENT B0 ;  /* 0x0000000000007941 */ /* 0x000fea0003800200 */
.L_x_2882:
[----:B------:R-:W0:Y:S01]  /*7bc60*/  MUFU.RCP64H R21, 6 ;  /* 0x4018000000157908 */ /* 0x000e220000001800 */
[----:B------:R-:W-:Y:S01]  /*7bc70*/  MOV R24, 0x0 ;  /* 0x0000000000187802 */ /* 0x000fe20000000f00 */
[----:B------:R-:W-:Y:S01]  /*7bc80*/  IMAD.MOV.U32 R25, RZ, RZ, 0x40180000 ;  /* 0x40180000ff197424 */ /* 0x000fe200078e00ff */
[----:B------:R-:W-:Y:S01]  /*7bc90*/  FSETP.GEU.AND P1, PT, |R77|, 6.5827683646048100446e-37, PT ;  /* 0x036000004d00780b */ /* 0x000fe20003f2e200 */
[----:B------:R-:W-:Y:S01]  /*7bca0*/  IMAD.MOV.U32 R20, RZ, RZ, 0x1 ;  /* 0x00000001ff147424 */ /* 0x000fe200078e00ff */
[----:B------:R-:W-:Y:S05]  /*7bcb0*/  BSSY.RECONVERGENT B3, `(.L_x_2885) ;  /* 0x0000010000037945 */ /* 0x000fea0003800200 */
        /* <DEDUP_REMOVED lines=14> */
[----:B------:R-:W-:Y:S05]  /*7bda0*/  CALL.REL.NOINC `($__internal_4_$__cuda_sm20_div_rn_f64_full) ;  /* 0x0000010800887944 */ /* 0x000fea0003c00000 */
.L_x_2886:
[----:B------:R-:W-:Y:S05]  /*7bdb0*/  BSYNC.RECONVERGENT B3 ;  /* 0x0000000000037941 */ /* 0x000fea0003800200 */
.L_x_2885:
[----:B------:R-:W0:Y:S01]  /*7bdc0*/  MUFU.RCP64H R25, 60 ;  /* 0x404e000000197908 */ /* 0x000e220000001800 */
[----:B------:R-:W-:Y:S01]  /*7bdd0*/  IMAD.MOV.U32 R30, RZ, RZ, 0x0 ;  /* 0x00000000ff1e7424 */ /* 0x000fe200078e00ff */
[----:B------:R-:W-:Y:S01]  /*7bde0*/  DMUL R20, R16, R16 ;  /* 0x0000001010147228 */ /* 0x000fe20000000000 */
[----:B------:R-:W-:Y:S01]  /*7bdf0*/  IMAD.MOV.U32 R31, RZ, RZ, 0x404e0000 ;  /* 0x404e0000ff1f7424 */ /* 0x000fe200078e00ff */
[----:B------:R-:W-:Y:S01]  /*7be00*/  DFMA R14, R84, R28, R14 ;  /* 0x0000001c540e722b */ /* 0x000fe2000000000e */
[----:B------:R-:W-:Y:S01]  /*7be10*/  IMAD.MOV.U32 R24, RZ, RZ, 0x1 ;  /* 0x00000001ff187424 */ /* 0x000fe200078e00ff */
[----:B------:R-:W-:Y:S01]  /*7be20*/  BSSY.RECONVERGENT B3, `(.L_x_2887) ;  /* 0x0000017000037945 */ /* 0x000fe20003800200 */
[----:B------:R-:W-:-:S03]  /*7be30*/  DMUL R28, R28, 8 ;  /* 0x402000001c1c7828 */ /* 0x000fc60000000000 */
        /* <DEDUP_REMOVED lines=21> */
.L_x_2888:
[----:B------:R-:W-:Y:S05]  /*7bf90*/  BSYNC.RECONVERGENT B3 ;  /* 0x0000000000037941 */ /* 0x000fea0003800200 */
.L_x_2887:
[----:B------:R-:W0:Y:S01]  /*7bfa0*/  MUFU.RCP64H R47, 210 ;  /* 0x406a4000002f7908 */ /* 0x000e220000001800 */
[----:B------:R-:W-:Y:S01]  /*7bfb0*/  DMUL R20, R16, 0.5 ;  /* 0x3fe0000010147828 */ /* 0x000fe20000000000 */
        /* <DEDUP_REMOVED lines=22> */
[----:B------:R-:W-:-:S05]  /*7c120*/  FFMA R0, RZ, 3.66015625, R85 ;  /* 0x406a4000ff007823 */ /* 0x000fca0000000055 */
[----:B------:R-:W-:-:S13]  /*7c130*/  FSETP.GT.AND P0, PT, |R0|, 1.469367938527859385e-39, PT ;  /* 0x001000000000780b */ /* 0x000fda0003f04200 */
[----:B------:R-:W-:Y:S05]  /*7c140*/  @P0 BRA P1, `(.L_x_2890) ;  /* 0x0000000000100947 */ /* 0x000fea0000800000 */
[----:B------:R-:W-:Y:S01]  /*7c150*/  IMAD.MOV.U32 R82, RZ, RZ, RZ ;  /* 0x000000ffff527224 */ /* 0x000fe200078e00ff */
[----:B------:R-:W-:Y:S02]  /*7c160*/  MOV R79, 0x406a4000 ;  /* 0x406a4000004f7802 */ /* 0x000fe40000000f00 */
[----:B------:R-:W-:-:S07]  /*7c170*/  MOV R0, 0x7c190 ;  /* 0x0007c19000007802 */ /* 0x000fce0000000f00 */
[----:B------:R-:W-:Y:S05]  /*7c180*/  CALL.REL.NOINC `($__internal_4_$__cuda_sm20_div_rn_f64_full) ;  /* 0x0000010400907944 */ /* 0x000fea0003c00000 */
.L_x_2890:
[----:B------:R-:W-:Y:S05]  /*7c190*/  BSYNC.RECONVERGENT B3 ;  /* 0x0000000000037941 */ /* 0x000fea0003800200 */
.L_x_2889:
        /* <DEDUP_REMOVED lines=29> */
.L_x_2892:
[----:B------:R-:W-:Y:S05]  /*7c370*/  BSYNC.RECONVERGENT B3 ;  /* 0x0000000000037941 */ /* 0x000fea0003800200 */
.L_x_2891:
        /* <DEDUP_REMOVED lines=26> */
.L_x_2894:
[----:B------:R-:W-:Y:S05]  /*7c520*/  BSYNC.RECONVERGENT B3 ;  /* 0x0000000000037941 */ /* 0x000fea0003800200 */
.L_x_2893:
        /* <DEDUP_REMOVED lines=33> */
.L_x_2896:
[----:B------:R-:W-:Y:S05]  /*7c740*/  BSYNC.RECONVERGENT B3 ;  /* 0x0000000000037941 */ /* 0x000fea0003800200 */
.L_x_2895:
        /* <DEDUP_REMOVED lines=27> */
.L_x_2898:
[----:B------:R-:W-:Y:S05]  /*7c900*/  BSYNC.RECONVERGENT B3 ;  /* 0x0000000000037941 */ /* 0x000fea0003800200 */
.L_x_2897:
        /* <DEDUP_REMOVED lines=22> */
[----:B------:R-:W-:Y:S01]  /*7ca70*/  MOV R82, RZ ;  /* 0x000000ff00527202 */ /* 0x000fe20000000f00 */
[----:B------:R-:W-:Y:S01]  /*7ca80*/  IMAD.MOV.U32 R79, RZ, RZ, 0x409ad000 ;  /* 0x409ad000ff4f7424 */ /* 0x000fe200078e00ff */
[----:B------:R-:W-:-:S07]  /*7ca90*/  MOV R0, 0x7cab0 ;  /* 0x0007cab000007802 */ /* 0x000fce0000000f00 */
[----:B------:R-:W-:Y:S05]  /*7caa0*/  CALL.REL.NOINC `($__internal_4_$__cuda_sm20_div_rn_f64_full) ;  /* 0x000000fc00487944 */ /* 0x000fea0003c00000 */
.L_x_2900:
[----:B------:R-:W-:Y:S05]  /*7cab0*/  BSYNC.RECONVERGENT B3 ;  /* 0x0000000000037941 */ /* 0x000fea0003800200 */
.L_x_2899:
        /* <DEDUP_REMOVED lines=29> */
.L_x_2902:
[----:B------:R-:W-:Y:S05]  /*7cc90*/  BSYNC.RECONVERGENT B3 ;  /* 0x0000000000037941 */ /* 0x000fea0003800200 */
.L_x_2901:
        /* <DEDUP_REMOVED lines=26> */
.L_x_2904:
[----:B------:R-:W-:Y:S05]  /*7ce40*/  BSYNC.RECONVERGENT B3 ;  /* 0x0000000000037941 */ /* 0x000fea0003800200 */
.L_x_2903:
        /* <DEDUP_REMOVED lines=29> */
.L_x_2906:
[----:B------:R-:W-:Y:S05]  /*7d020*/  BSYNC.RECONVERGENT B3 ;  /* 0x0000000000037941 */ /* 0x000fea0003800200 */
.L_x_2905:
        /* <DEDUP_REMOVED lines=22> */
[----:B------:R-:W-:Y:S01]  /*7d190*/  MOV R82, RZ ;  /* 0x000000ff00527202 */ /* 0x000fe20000000f00 */
[----:B------:R-:W-:Y:S01]  /*7d1a0*/  IMAD.MOV.U32 R79, RZ, RZ, 0x40afe000 ;  /* 0x40afe000ff4f7424 */ /* 0x000fe200078e00ff */
[----:B------:R-:W-:-:S07]  /*7d1b0*/  MOV R0, 0x7d1d0 ;  /* 0x0007d1d000007802 */ /* 0x000fce0000000f00 */
[----:B------:R-:W-:Y:S05]  /*7d1c0*/  CALL.REL.NOINC `($__internal_4_$__cuda_sm20_div_rn_f64_full) ;  /* 0x000000f400807944 */ /* 0x000fea0003c00000 */
.L_x_2908:
[----:B------:R-:W-:Y:S05]  /*7d1d0*/  BSYNC.RECONVERGENT B3 ;  /* 0x0000000000037941 */ /* 0x000fea0003800200 */
.L_x_2907:
        /* <DEDUP_REMOVED lines=33> */
.L_x_2910:
[----:B------:R-:W-:Y:S05]  /*7d3f0*/  BSYNC.RECONVERGENT B3 ;  /* 0x0000000000037941 */ /* 0x000fea0003800200 */
.L_x_2909:
        /* <DEDUP_REMOVED lines=27> */
.L_x_2912:
[----:B------:R-:W-:Y:S05]  /*7d5b0*/  BSYNC.RECONVERGENT B3 ;  /* 0x0000000000037941 */ /* 0x000fea0003800200 */
.L_x_2911:
        /* <DEDUP_REMOVED lines=23> */
[----:B------:R-:W-:Y:S02]  /*7d730*/  MOV R79, 0x40bf2c00 ;  /* 0x40bf2c00004f7802 */ /* 0x000fe40000000f00 */
[----:B------:R-:W-:-:S07]  /*7d740*/  MOV R0, 0x7d760 ;  /* 0x0007d76000007802 */ /* 0x000fce0000000f00 */
[----:B------:R-:W-:Y:S05]  /*7d750*/  CALL.REL.NOINC `($__internal_4_$__cuda_sm20_div_rn_f64_full) ;  /* 0x000000f0001c7944 */ /* 0x000fea0003c00000 */
.L_x_2914:
[----:B------:R-:W-:Y:S05]  /*7d760*/  BSYNC.RECONVERGENT B3 ;  /* 0x0000000000037941 */ /* 0x000fea0003800200 */
.L_x_2913:
        /* <DEDUP_REMOVED lines=29> */
.L_x_2916:
[----:B------:R-:W-:Y:S05]  /*7d940*/  BSYNC.RECONVERGENT B3 ;  /* 0x0000000000037941 */ /* 0x000fea0003800200 */
.L_x_2915:
        /* <DEDUP_REMOVED lines=26> */
.L_x_2918:
[----:B------:R-:W-:Y:S05]  /*7daf0*/  BSYNC.RECONVERGENT B3 ;  /* 0x0000000000037941 */ /* 0x000fea0003800200 */
.L_x_2917:
        /* <DEDUP_REMOVED lines=29> */
.L_x_2920:
[----:B------:R-:W-:Y:S05]  /*7dcd0*/  BSYNC.RECONVERGENT B3 ;  /* 0x0000000000037941 */ /* 0x000fea0003800200 */
.L_x_2919:
        /* <DEDUP_REMOVED lines=23> */
[----:B------:R-:W-:Y:S02]  /*7de50*/  MOV R79, 0x40caf400 ;  /* 0x40caf400004f7802 */ /* 0x000fe40000000f00 */
[----:B------:R-:W-:-:S07]  /*7de60*/  MOV R0, 0x7de80 ;  /* 0x0007de8000007802 */ /* 0x000fce0000000f00 */
[----:B------:R-:W-:Y:S05]  /*7de70*/  CALL.REL.NOINC `($__internal_4_$__cuda_sm20_div_rn_f64_full) ;  /* 0x000000e800547944 */ /* 0x000fea0003c00000 */
.L_x_2922:
[----:B------:R-:W-:Y:S05]  /*7de80*/  BSYNC.RECONVERGENT B3 ;  /* 0x0000000000037941 */ /* 0x000fea0003800200 */
.L_x_2921:
        /* <DEDUP_REMOVED lines=29> */
.L_x_2924:
[----:B------:R-:W-:Y:S05]  /*7e060*/  BSYNC.RECONVERGENT B3 ;  /* 0x0000000000037941 */ /* 0x000fea0003800200 */
.L_x_2923:
        /* <DEDUP_REMOVED lines=26> */
.L_x_2926:
[----:B------:R-:W-:Y:S05]  /*7e210*/  BSYNC.RECONVERGENT B3 ;  /* 0x0000000000037941 */ /* 0x000fea0003800200 */
.L_x_2925:
        /* <DEDUP_REMOVED lines=29> */
.L_x_2928:
[----:B------:R-:W-:Y:S05]  /*7e3f0*/  BSYNC.RECONVERGENT B3 ;  /* 0x0000000000037941 */ /* 0x000fea0003800200 */
.L_x_2927:
        /* <DEDUP_REMOVED lines=23> */
[----:B------:R-:W-:Y:S02]  /*7e570*/  MOV R79, 0x40d56900 ;  /* 0x40d56900004f7802 */ /* 0x000fe40000000f00 */
[----:B------:R-:W-:-:S07]  /*7e580*/  MOV R0, 0x7e5a0 ;  /* 0x0007e5a000007802 */ /* 0x000fce0000000f00 */
[----:B------:R-:W-:Y:S05]  /*7e590*/  CALL.REL.NOINC `($__internal_4_$__cuda_sm20_div_rn_f64_full) ;  /* 0x000000e0008c7944 */ /* 0x000fea0003c00000 */
.L_x_2930:
[----:B------:R-:W-:Y:S05]  /*7e5a0*/  BSYNC.RECONVERGENT B3 ;  /* 0x0000000000037941 */ /* 0x000fea0003800200 */
.L_x_2929:
        /* <DEDUP_REMOVED lines=29> */
.L_x_2932:
[----:B------:R-:W-:Y:S05]  /*7e780*/  BSYNC.RECONVERGENT B3 ;  /* 0x0000000000037941 */ /* 0x000fea0003800200 */
.L_x_2931:
        /* <DEDUP_REMOVED lines=26> */
.L_x_2934:
[----:B------:R-:W-:Y:S05]  /*7e930*/  BSYNC.RECONVERGENT B3 ;  /* 0x0000000000037941 */ /* 0x000fea0003800200 */
.L_x_2933:
        /* <DEDUP_REMOVED lines=29> */
.L_x_2936:
[----:B------:R-:W-:Y:S05]  /*7eb10*/  BSYNC.RECONVERGENT B3 ;  /* 0x0000000000037941 */ /* 0x000fea0003800200 */
.L_x_2935:
        /* <DEDUP_REMOVED lines=23> */
[----:B------:R-:W-:Y:S02]  /*7ec90*/  MOV R79, 0x40dff800 ;  /* 0x40dff800004f7802 */ /* 0x000fe40000000f00 */
[----:B------:R-:W-:-:S07]  /*7eca0*/  MOV R0, 0x7ecc0 ;  /* 0x0007ecc000007802 */ /* 0x000fce0000000f00 */
[----:B------:R-:W-:Y:S05]  /*7ecb0*/  CALL.REL.NOINC `($__internal_4_$__cuda_sm20_div_rn_f64_full) ;  /* 0x000000d800c47944 */ /* 0x000fea0003c00000 */
.L_x_2938:
[----:B------:R-:W-:Y:S05]  /*7ecc0*/  BSYNC.RECONVERGENT B3 ;  /* 0x0000000000037941 */ /* 0x000fea0003800200 */
.L_x_2937:
[----:B------:R-:W0:Y:S01]  /*7ecd0*/  MUFU.RCP64H R31, 39270 ;  /* 0x40e32cc0001f7908 */ /* 0x000e220000001800 */
[----:B------:R-:W-:Y:S01]  /*7ece0*/  DMUL R24, R16, 0.0625 ;  /* 0x3fb0000010187828 */ /* 0x000fe20000000000 */
        /* <DEDUP_REMOVED lines=22> */
[----:B------:R-:W-:-:S05]  /*7ee50*/  FFMA R0, RZ, 7.099212646484375, R25 ;  /* 0x40e32cc0ff007823 */ /* 0x000fca0000000019 */
        /* <DEDUP_REMOVED lines=8> */
.L_x_2940:
[----:B------:R-:W-:Y:S05]  /*7eee0*/  BSYNC.RECONVERGENT B3 ;  /* 0x0000000000037941 */ /* 0x000fea0003800200 */
.L_x_2939:
        /* <DEDUP_REMOVED lines=27> */
.L_x_2942:
[----:B------:R-:W-:Y:S05]  /*7f0a0*/  BSYNC.RECONVERGENT B3 ;  /* 0x0000000000037941 */ /* 0x000fea0003800200 */
.L_x_2941:
        /* <DEDUP_REMOVED lines=26> */
.L_x_2944:
[----:B------:R-:W-:Y:S05]  /*7f250*/  BSYNC.RECONVERGENT B3 ;  /* 0x0000000000037941 */ /* 0x000fea0003800200 */
.L_x_2943:
        /* <DEDUP_REMOVED lines=29> */
.L_x_2946:
[----:B------:R-:W-:Y:S05]  /*7f430*/  BSYNC.RECONVERGENT B3 ;  /* 0x0000000000037941 */ /* 0x000fea0003800200 */
.L_x_2945:
        /* <DEDUP_REMOVED lines=22> */
[----:B------:R-:W-:Y:S01]  /*7f5a0*/  MOV R82, RZ ;  /* 0x000000ff00527202 */ /* 0x000fe20000000f00 */
[----:B------:R-:W-:Y:S01]  /*7f5b0*/  IMAD.MOV.U32 R79, RZ, RZ, 0x40eac640 ;  /* 0x40eac640ff4f7424 */ /* 0x000fe200078e00ff */
[----:B------:R-:W-:-:S07]  /*7f5c0*/  MOV R0, 0x7f5e0 ;  /* 0x0007f5e000007802 */ /* 0x000fce0000000f00 */
[----:B------:R-:W-:Y:S05]  /*7f5d0*/  CALL.REL.NOINC `($__internal_4_$__cuda_sm20_div_rn_f64_full) ;  /* 0x000000d0007c7944 */ /* 0x000fea0003c00000 */
.L_x_2948:
[----:B------:R-:W-:Y:S05]  /*7f5e0*/  BSYNC.RECONVERGENT B3 ;  /* 0x0000000000037941 */ /* 0x000fea0003800200 */
.L_x_2947:
        /* <DEDUP_REMOVED lines=29> */
.L_x_2950:
[----:B------:R-:W-:Y:S05]  /*7f7c0*/  BSYNC.RECONVERGENT B3 ;  /* 0x0000000000037941 */ /* 0x000fea0003800200 */
.L_x_2949:
        /* <DEDUP_REMOVED lines=26> */
.L_x_2952:
[----:B------:R-:W-:Y:S05]  /*7f970*/  BSYNC.RECONVERGENT B3 ;  /* 0x0000000000037941 */ /* 0x000fea0003800200 */
.L_x_2951:
        /* <DEDUP_REMOVED lines=29> */
.L_x_2954:
[----:B------:R-:W-:Y:S05]  /*7fb50*/  BSYNC.RECONVERGENT B3 ;  /* 0x0000000000037941 */ /* 0x000fea0003800200 */
.L_x_2953:
        /* <DEDUP_REMOVED lines=22> */
[----:B------:R-:W-:Y:S01]  /*7fcc0*/  MOV R82, RZ ;  /* 0x000000ff00527202 */ /* 0x000fe20000000f00 */
[----:B------:R-:W-:Y:S01]  /*7fcd0*/  IMAD.MOV.U32 R79, RZ, RZ, 0x40f213e0 ;  /* 0x40f213e0ff4f7424 */ /* 0x000fe200078e00ff */
[----:B------:R-:W-:-:S07]  /*7fce0*/  MOV R0, 0x7fd00 ;  /* 0x0007fd0000007802 */ /* 0x000fce0000000f00 */
[----:B------:R-:W-:Y:S05]  /*7fcf0*/  CALL.REL.NOINC `($__internal_4_$__cuda_sm20_div_rn_f64_full) ;  /* 0x000000c800b47944 */ /* 0x000fea0003c00000 */
.L_x_2956:
[----:B------:R-:W-:Y:S05]  /*7fd00*/  BSYNC.RECONVERGENT B3 ;  /* 0x0000000000037941 */ /* 0x000fea0003800200 */
.L_x_2955:
[----:B------:R-:W-:Y:S01]  /*7fd10*/  DFMA R14, R28, R84, R14 ;  /* 0x000000541c0e722b */ /* 0x000fe2000000000e */
[----:B------:R-:W-:Y:S01]  /*7fd20*/  UMOV UR4, 0xc96eaa51 ;  /* 0xc96eaa5100047882 */ /* 0x000fe20000000000 */
[----:B------:R-:W-:-:S06]  /*7fd30*/  UMOV UR5, 0x4038bc5f ;  /* 0x4038bc5f00057882 */ /* 0x000fcc0000000000 */
[----:B------:R-:W-:-:S11]  /*7fd40*/  DFMA R58, R84, -UR4, R14 ;  /* 0x80000004543a7c2b */ /* 0x000fd6000800000e */
.L_x_2774:
[----:B------:R-:W-:Y:S05]  /*7fd50*/  BSYNC.RECONVERGENT B2 ;  /* 0x0000000000027941 */ /* 0x000fea0003800200 */
.L_x_2760:
[----:B------:R-:W-:Y:S01]  /*7fd60*/  DFMA R54, R18, R58, R54 ;  /* 0x0000003a1236722b */ /* 0x000fe20000000036 */
[----:B------:R-:W-:Y:S10]  /*7fd70*/  @P5 BRA `(.L_x_2957) ;  /* 0xfffffd1c007c5947 */ /* 0x000ff4000383ffff */
[----:B------:R-:W-:-:S11]  /*7fd80*/  DADD R76, R54, R54 ;  /* 0x00000000364c7229 */ /* 0x000fd60000000036 */
.L_x_2136:
[----:B0----5:R-:W0:Y:S01]  /*7fd90*/  MUFU.RCP64H R7, R43 ;  /* 0x0000002b00077308 */ /* 0x021e220000001800 */
[----:B------:R-:W-:Y:S01]  /*7fda0*/  IMAD.MOV.U32 R6, RZ, RZ, 0x1 ;  /* 0x00000001ff067424 */ /* 0x000fe200078e00ff */
[----:B------:R-:W-:Y:S01]  /*7fdb0*/  FSETP.GEU.AND P1, PT, |R77|, 6.5827683646048100446e-37, PT ;  /* 0x036000004d00780b */ /* 0x000fe20003f2e200 */
[----:B------:R-:W-:Y:S04]  /*7fdc0*/  BSSY.RECONVERGENT B2, `(.L_x_2958) ;  /* 0x0000010000027945 */ /* 0x000fe80003800200 */
        /* <DEDUP_REMOVED lines=15> */
.L_x_2959:
[----:B------:R-:W-:Y:S05]  /*7fec0*/  BSYNC.RECONVERGENT B2 ;  /* 0x0000000000027941 */ /* 0x000fea0003800200 */
.L_x_2958:
        /* <DEDUP_REMOVED lines=23> */
.L_x_2961:
[----:B------:R-:W-:Y:S05]  /*80040*/  BSYNC.RECONVERGENT B2 ;  /* 0x0000000000027941 */ /* 0x000fea0003800200 */
.L_x_2960:
[----:B------:R-:W-:-:S08]  /*80050*/  DMUL R6, R50, R6 ;  /* 0x0000000632067228 */ /* 0x000fd00000000000 */
[----:B------:R-:W-:Y:S01]  /*80060*/  DMUL R8, R6, 0.5 ;  /* 0x3fe0000006087828 */ /* 0x000fe20000000000 */
[----:B------:R-:W-:Y:S10]  /*80070*/  BRA `(.L_x_2962) ;  /* 0x0000000000107947 */ /* 0x000ff40003800000 */
.L_x_2135:
[----:B------:R-:W0:Y:S02]  /*80080*/  LDC.64 R44, c[0x0][0x388] ;  /* 0x0000e200ff2c7b82 */ /* 0x000e240000000a00 */
[----:B0-----:R-:W5:Y:S01]  /*80090*/  LDG.E.64 R44, desc[UR6][R44.64] ;  /* 0x000000062c2c7981 */ /* 0x001f62000c1e1b00 */
[----:B------:R-:W-:Y:S02]  /*800a0*/  CS2R R8, SRZ ;  /* 0x0000000000087805 */ /* 0x000fe4000001ff00 */
[----:B------:R-:W-:-:S07]  /*800b0*/  CS2R R50, SRZ ;  /* 0x0000000000327805 */ /* 0x000fce000001ff00 */
.L_x_2962:
[----:B------:R-:W-:Y:S05]  /*800c0*/  BSYNC.RECONVERGENT B1 ;  /* 0x0000000000017941 */ /* 0x000fea0003800200 */
.L_x_2134:
[----:B------:R-:W0:Y:S01]  /*800d0*/  LDCU UR4, c[0x0][0x3b0] ;  /* 0x00007600ff0477ac */ /* 0x000e220008000800 */
[----:B-----5:R-:W-:Y:S01]  /*800e0*/  DADD R10, R44, -R50 ;  /* 0x000000002c0a7229 */ /* 0x020fe20000000832 */
[----:B------:R-:W-:-:S07]  /*800f0*/  CS2R R20, SRZ ;  /* 0x0000000000147805 */ /* 0x000fce000001ff00 */
[----:B------:R-:W-:Y:S01]  /*80100*/  DMUL R10, R10, 0.5 ;  /* 0x3fe000000a0a7828 */ /* 0x000fe20000000000 */
[----:B0-----:R-:W-:-:S09]  /*80110*/  UISETP.GE.AND UP0, UPT, UR4, 0x1, UPT ;  /* 0x000000010400788c */ /* 0x001fd2000bf06270 */
[----:B------:R-:W-:Y:S05]  /*80120*/  BRA.U !UP0, `(.L_x_2963) ;  /* 0x000000c108187547 */ /* 0x000fea000b800000 */
[----:B------:R0:W2:Y:S01]  /*80130*/  LDG.E.64 R40, desc[UR6][R12.64] ;  /* 0x000000060c287981 */ /* 0x0000a2000c1e1b00 */
[----:B------:R-:W1:Y:S01]  /*80140*/  LDC.64 R6, c[0x0][0x3a0] ;  /* 0x0000e800ff067b82 */ /* 0x000e620000000a00 */
[----:B------:R-:W-:Y:S01]  /*80150*/  IMAD R15, R2, 0x46, R3 ;  /* 0x00000046020f7824 */ /* 0x000fe200078e0203 */
[----:B------:R-:W-:Y:S01]  /*80160*/  MOV R19, 0x40140000 ;  /* 0x4014000000137802 */ /* 0x000fe20000000f00 */
[----:B------:R-:W-:Y:S02]  /*80170*/  IMAD.MOV.U32 R18, RZ, RZ, 0x0 ;  /* 0x00000000ff127424 */ /* 0x000fe400078e00ff */
[----:B------:R-:W-:Y:S01]  /*80180*/  IMAD.MOV.U32 R14, RZ, RZ, 0x652b82fe ;  /* 0x652b82feff0e7424 */ /* 0x000fe200078e00ff */
[----:B------:R-:W-:Y:S01]  /*80190*/  MOV R17, 0x3fe62e42 ;  /* 0x3fe62e4200117802 */ /* 0x000fe20000000f00 */
[----:B------:R-:W-:Y:S02]  /*801a0*/  IMAD.MOV.U32 R16, RZ, RZ, -0x105c611 ;  /* 0xfefa39efff107424 */ /* 0x000fe400078e00ff */
[----:B-1----:R-:W-:-:S04]  /*801b0*/  IMAD.WIDE R6, R15, 0x8, R6 ;  /* 0x000000080f067825 */ /* 0x002fc800078e0206 */
[----:B------:R-:W-:Y:S01]  /*801c0*/  IMAD.MOV.U32 R15, RZ, RZ, 0x3ff71547 ;  /* 0x3ff71547ff0f7424 */ /* 0x000fe200078e00ff */
[----:B------:R-:W-:Y:S01]  /*801d0*/  UMOV UR8, 0x3b39803f ;  /* 0x3b39803f00087882 */ /* 0x000fe20000000000 */
[----:B------:R-:W-:Y:S01]  /*801e0*/  UMOV UR9, 0x3c7abc9e ;  /* 0x3c7abc9e00097882 */ /* 0x000fe20000000000 */
[----:B0-----:R-:W-:Y:S01]  /*801f0*/  IMAD.MOV.U32 R12, RZ, RZ, -0x7142ec33 ;  /* 0x8ebd13cdff0c7424 */ /* 0x001fe200078e00ff */
[----:B------:R-:W-:Y:S01]  /*80200*/  UMOV UR4, 0x6acd15b6 ;  /* 0x6acd15b600047882 */ /* 0x000fe20000000000 */
[----:B------:R-:W-:Y:S01]  /*80210*/  IMAD.MOV.U32 R13, RZ, RZ, 0x3e5af86d ;  /* 0x3e5af86dff0d7424 */ /* 0x000fe200078e00ff */
[----:B------:R-:W-:Y:S01]  /*80220*/  DFMA R14, R18, R14, 6.75539944105574400000e+15 ;  /* 0x43380000120e742b */ /* 0x000fe2000000000e */
[----:B------:R-:W-:Y:S01]  /*80230*/  UMOV UR5, 0x3e21f407 ;  /* 0x3e21f40700057882 */ /* 0x000fe20000000000 */
[----:B------:R0:W5:Y:S06]  /*80240*/  LDG.E.64 R42, desc[UR6][R6.64] ;  /* 0x00000006062a7981 */ /* 0x00016c000c1e1b00 */
[----:B------:R-:W-:-:S08]  /*80250*/  DADD R20, R14, -6.75539944105574400000e+15 ;  /* 0xc33800000e147429 */ /* 0x000fd00000000000 */
[----:B------:R-:W-:-:S08]  /*80260*/  DFMA R18, R20, -R16, R18 ;  /* 0x800000101412722b */ /* 0x000fd00000000012 */
[----:B------:R-:W-:-:S08]  /*80270*/  DFMA R18, R20, -UR8, R18 ;  /* 0x8000000814127c2b */ /* 0x000fd00008000012 */
        /* <DEDUP_REMOVED lines=25> */
[----:B------:R-:W-:-:S07]  /*80410*/  VIADD R0, R14, 0xffffffff ;  /* 0xffffffff0e007836 */ /* 0x000fce0000000000 */
[----:B------:R-:W-:Y:S01]  /*80420*/  DFMA R12, R18, R12, 0.5 ;  /* 0x3fe00000120c742b */ /* 0x000fe2000000000c */
[C---:B------:R-:W-:Y:S02]  /*80430*/  ISETP.NE.AND P0, PT, R0.reuse, 0x400, PT ;  /* 0x000004000000780c */ /* 0x040fe40003f05270 */
[----:B------:R-:W-:Y:S02]  /*80440*/  LEA R0, R0, 0x3ff00000, 0x14 ;  /* 0x3ff0000000007811 */ /* 0x000fe400078ea0ff */
[----:B0-----:R-:W-:-:S03]  /*80450*/  MOV R6, RZ ;  /* 0x000000ff00067202 */ /* 0x001fc60000000f00 */
[----:B------:R-:W-:Y:S01]  /*80460*/  DMUL R12, R18, R12 ;  /* 0x0000000c120c7228 */ /* 0x000fe20000000000 */
[----:B------:R-:W-:-:S06]  /*80470*/  SEL R7, R0, 0x7fe00000, P0 ;  /* 0x7fe0000000077807 */ /* 0x000fcc0000000000 */
[----:B------:R-:W-:Y:S02]  /*80480*/  DADD R20, R6, -0.5 ;  /* 0xbfe0000006147429 */ /* 0x000fe40000000000 */
[----:B------:R-:W-:-:S08]  /*80490*/  DFMA R12, R18, R12, R18 ;  /* 0x0000000c120c722b */ /* 0x000fd00000000012 */
[----:B------:R-:W-:Y:S01]  /*804a0*/  DFMA R12, R12, R6, R20 ;  /* 0x000000060c0c722b */ /* 0x000fe20000000014 */
[----:B------:R-:W-:-:S07]  /*804b0*/  IMAD.MOV.U32 R6, RZ, RZ, 0x7 ;  /* 0x00000007ff067424 */ /* 0x000fce00078e00ff */
[----:B------:R-:W-:Y:S01]  /*804c0*/  DADD R20, R12, R12 ;  /* 0x000000000c147229 */ /* 0x000fe2000000000c */
[----:B------:R-:W-:Y:S01]  /*804d0*/  IMAD.MOV.U32 R7, RZ, RZ, 0x43380000 ;  /* 0x43380000ff077424 */ /* 0x000fe200078e00ff */
[----:B------:R-:W-:Y:S01]  /*804e0*/  UMOV UR4, 0x0 ;  /* 0x0000000000047882 */ /* 0x000fe20000000000 */
[----:B------:R-:W-:-:S04]  /*804f0*/  UMOV UR5, 0x43380000 ;  /* 0x4338000000057882 */ /* 0x000fc80000000000 */
[----:B------:R-:W-:-:S03]  /*80500*/  DADD R6, R6, -UR4 ;  /* 0x8000000406067e29 */ /* 0x000fc60008000000 */
[----:B------:R-:W-:Y:S01]  /*80510*/  FSEL R12, R20, R12, !P0 ;  /* 0x0000000c140c7208 */ /* 0x000fe20004000000 */
[----:B------:R-:W-:Y:S01]  /*80520*/  IMAD.MOV.U32 R20, RZ, RZ, 0x0 ;  /* 0x00000000ff147424 */ /* 0x000fe200078e00ff */
[----:B------:R-:W-:Y:S02]  /*80530*/  FSEL R13, R21, R13, !P0 ;  /* 0x0000000d150d7208 */ /* 0x000fe40004000000 */
[----:B------:R-:W-:Y:S01]  /*80540*/  MOV R21, 0x3ff00000 ;  /* 0x3ff0000000157802 */ /* 0x000fe20000000f00 */
[----:B------:R-:W-:-:S05]  /*80550*/  DFMA R16, R6, -R16, 5 ;  /* 0x401400000610742b */ /* 0x000fca0000000810 */
[----:B------:R-:W-:-:S06]  /*80560*/  DFMA R78, R12, 2, R20 ;  /* 0x400000000c4e782b */ /* 0x000fcc0000000014 */
[----:B------:R-:W0:Y:S01]  /*80570*/  MUFU.RCP64H R21, R79 ;  /* 0x0000004f00157308 */ /* 0x000e220000001800 */
[----:B------:R-:W-:Y:S01]  /*80580*/  DFMA R16, R6, -UR8, R16 ;  /* 0x8000000806107c2b */ /* 0x000fe20008000010 */
[----:B------:R-:W-:Y:S02]  /*80590*/  IMAD.MOV.U32 R6, RZ, RZ, -0x35dec16 ;  /* 0xfca213eaff067424 */ /* 0x000fe400078e00ff */
[----:B------:R-:W-:Y:S01]  /*805a0*/  IMAD.MOV.U32 R7, RZ, RZ, 0x3e928af3 ;  /* 0x3e928af3ff077424 */ /* 0x000fe200078e00ff */
[----:B------:R-:W-:Y:S01]  /*805b0*/  UMOV UR4, 0x69ce2bdf ;  /* 0x69ce2bdf00047882 */ /* 0x000fe20000000000 */
[----:B------:R-:W-:Y:S01]  /*805c0*/  UMOV UR5, 0x3e5ade15 ;  /* 0x3e5ade1500057882 */ /* 0x000fe20000000000 */
[----:B------:R-:W-:-:S03]  /*805d0*/  IMAD.MOV.U32 R20, RZ, RZ, 0x1 ;  /* 0x00000001ff147424 */ /* 0x000fc600078e00ff */
[----:B------:R-:W-:Y:S01]  /*805e0*/  DFMA R6, R16, UR4, R6 ;  /* 0x0000000410067c2b */ /* 0x000fe20008000006 */
        /* <DEDUP_REMOVED lines=27> */
[----:B------:R-:W-:Y:S01]  /*807a0*/  DFMA R6, R16, R6, UR4 ;  /* 0x0000000410067e2b */ /* 0x000fe20008000006 */
[----:B------:R-:W-:Y:S01]  /*807b0*/  UMOV UR4, 0xb ;  /* 0x0000000b00047882 */ /* 0x000fe20000000000 */
[----:B------:R-:W-:Y:S01]  /*807c0*/  UMOV UR5, 0x3fe00000 ;  /* 0x3fe0000000057882 */ /* 0x000fe20000000000 */
[----:B------:R-:W-:-:S05]  /*807d0*/  DFMA R84, R20, R22, R84 ;  /* 0x000000161454722b */ /* 0x000fca0000000054 */
[----:B------:R-:W-:Y:S01]  /*807e0*/  DFMA R6, R16, R6, UR4 ;  /* 0x0000000410067e2b */ /* 0x000fe20008000006 */
[----:B------:R-:W-:-:S04]  /*807f0*/  FSETP.GEU.AND P1, PT, |R13|, 6.5827683646048100446e-37, PT ;  /* 0x036000000d00780b */ /* 0x000fc80003f2e200 */
[----:B------:R-:W-:-:S03]  /*80800*/  FFMA R0, RZ, R79, R85 ;  /* 0x0000004fff007223 */ /* 0x000fc60000000055 */
[----:B------:R-:W-:Y:S02]  /*80810*/  DFMA R6, R16, R6, 1 ;  /* 0x3ff000001006742b */ /* 0x000fe40000000006 */
[----:B------:R-:W-:-:S06]  /*80820*/  FSETP.GT.AND P0, PT, |R0|, 1.469367938527859385e-39, PT ;  /* 0x001000000000780b */ /* 0x000fcc0003f04200 */
[----:B------:R-:W-:Y:S01]  /*80830*/  DFMA R16, R16, R6, 1 ;  /* 0x3ff000001010742b */ /* 0x000fe20000000006 */
[----:B------:R-:W-:Y:S01]  /*80840*/  IMAD.MOV.U32 R6, RZ, RZ, RZ ;  /* 0x000000ffff067224 */ /* 0x000fe200078e00ff */
[----:B--2---:R-:W-:-:S08]  /*80850*/  DMUL R40, R40, R40 ;  /* 0x0000002828287228 */ /* 0x004fd00000000000 */
[----:B------:R-:W-:Y:S01]  /*80860*/  IADD3 R17, PT, PT, R17, 0x700000, RZ ;  /* 0x0070000011117810 */ /* 0x000fe20007ffe0ff */
[----:B------:R-:W-:Y:S06]  /*80870*/  @P0 BRA P1, `(.L_x_2964) ;  /* 0x0000000000140947 */ /* 0x000fec0000800000 */
[----:B------:R-:W-:Y:S01]  /*80880*/  IMAD.MOV.U32 R82, RZ, RZ, R78 ;  /* 0x000000ffff527224 */ /* 0x000fe200078e004e */
[----:B------:R-:W-:Y:S01]  /*80890*/  MOV R77, R13 ;  /* 0x0000000d004d7202 */ /* 0x000fe20000000f00 */
[----:B------:R-:W-:Y:S01]  /*808a0*/  IMAD.MOV.U32 R76, RZ, RZ, R12 ;  /* 0x000000ffff4c7224 */ /* 0x000fe200078e000c */
[----:B------:R-:W-:-:S07]  /*808b0*/  MOV R0, 0x808d0 ;  /* 0x000808d000007802 */ /* 0x000fce0000000f00 */
[----:B-----5:R-:W-:Y:S05]  /*808c0*/  CALL.REL.NOINC `($__internal_4_$__cuda_sm20_div_rn_f64_full) ;  /* 0x000000bc00c07944 */ /* 0x020fea0003c00000 */
.L_x_2964:
        /* <DEDUP_REMOVED lines=8> */
[----:B------:R-:W-:Y:S01]  /*80950*/  IMAD.MOV.U32 R25, RZ, RZ, 0x402c0000 ;  /* 0x402c0000ff197424 */ /* 0x000fe200078e00ff */
[----:B------:R-:W-:Y:S01]  /*80960*/  DFMA R20, R18, UR4, R20 ;  /* 0x0000000412147c2b */ /* 0x000fe20008000014 */
[----:B------:R-:W-:Y:S01]  /*80970*/  UMOV UR4, 0x62401315 ;  /* 0x6240131500047882 */ /* 0x000fe20000000000 */
[----:B------:R-:W-:Y:S01]  /*80980*/  UMOV UR5, 0x3ec71dee ;  /* 0x3ec71dee00057882 */ /* 0x000fe20000000000 */
[----:B------:R-:W-:Y:S01]  /*80990*/  UMOV UR9, 0x3e5ae904 ;  /* 0x3e5ae90400097882 */ /* 0x000fe20000000000 */
[----:B------:R-:W-:-:S02]  /*809a0*/  DADD R36, R12, R84 ;  /* 0x000000000c247229 */ /* 0x000fc40000000054 */
[----:B------:R-:W-:Y:S01]  /*809b0*/  DFMA R22, -R22, R24, 10 ;  /* 0x402400001616742b */ /* 0x000fe20000000118 */
[----:B------:R-:W-:Y:S01]  /*809c0*/  IMAD.MOV.U32 R24, RZ, RZ, -0x7649667 ;  /* 0xf89b6999ff187424 */ /* 0x000fe200078e00ff */
[----:B------:R-:W-:Y:S01]  /*809d0*/  MOV R25, 0x3e928a27 ;  /* 0x3e928a2700197802 */ /* 0x000fe20000000f00 */
[----:B------:R-:W-:Y:S01]  /*809e0*/  DFMA R20, R18, R20, UR4 ;  /* 0x0000000412147e2b */ /* 0x000fe20008000014 */
[----:B------:R-:W-:Y:S01]  /*809f0*/  UMOV UR4, 0x7c89eb71 ;  /* 0x7c89eb7100047882 */ /* 0x000fe20000000000 */
[----:B------:R-:W-:Y:S01]  /*80a00*/  UMOV UR5, 0x3efa0199 ;  /* 0x3efa019900057882 */ /* 0x000fe20000000000 */
[----:B------:R-:W-:Y:S02]  /*80a10*/  DMUL R36, |R36|, 0.5 ;  /* 0x3fe0000024247828 */ /* 0x000fe40000000200 */
[----:B------:R-:W-:Y:S01]  /*80a20*/  DFMA R24, R22, UR8, R24 ;  /* 0x0000000816187c2b */ /* 0x000fe20008000018 */
        /* <DEDUP_REMOVED lines=43> */
[----:B------:R-:W-:Y:S01]  /*80ce0*/  DFMA R18, R18, R20, 1 ;  /* 0x3ff000001212742b */ /* 0x000fe20000000014 */
[----:B------:R-:W-:-:S04]  /*80cf0*/  CS2R R20, SRZ ;  /* 0x0000000000147805 */ /* 0x000fc8000001ff00 */
[----:B------:R-:W-:-:S05]  /*80d00*/  DMUL R12, R22, R24 ;  /* 0x00000018160c7228 */ /* 0x000fca0000000000 */
[----:B------:R-:W-:-:S03]  /*80d10*/  IMAD R14, R14, 0x100000, R19 ;  /* 0x001000000e0e7824 */ /* 0x000fc600078e0213 */
[----:B------:R-:W-:Y:S01]  /*80d20*/  DFMA R12, R22, R12, R22 ;  /* 0x0000000c160c722b */ /* 0x000fe20000000016 */
[----:B------:R-:W-:Y:S02]  /*80d30*/  VIADD R15, R14, 0xffe00000 ;  /* 0xffe000000e0f7836 */ /* 0x000fe40000000000 */
[----:B------:R-:W-:-:S08]  /*80d40*/  IMAD.MOV.U32 R14, RZ, RZ, R18 ;  /* 0x000000ffff0e7224 */ /* 0x000fd000078e0012 */
.L_x_3164:
[----:B------:R-:W0:Y:S08]  /*80d50*/  LDC R35, c[0x0][0x3b0] ;  /* 0x0000ec00ff237b82 */ /* 0x000e300000000800 */
[----:B------:R-:W1:Y:S01]  /*80d60*/  LDC.64 R18, c[0x0][0x390] ;  /* 0x0000e400ff127b82 */ /* 0x000e620000000a00 */
[----:B0-----:R-:W-:-:S04]  /*80d70*/  IMAD R7, R35, 0x64, R6 ;  /* 0x0000006423077824 */ /* 0x001fc800078e0206 */
[----:B-1----:R-:W-:-:S06]  /*80d80*/  IMAD.WIDE.U32 R18, R7, 0x8, R18 ;  /* 0x0000000807127825 */ /* 0x002fcc00078e0012 */
[----:B------:R-:W2:Y:S01]  /*80d90*/  LDG.E.64 R18, desc[UR6][R18.64] ;  /* 0x0000000612127981 */ /* 0x000ea2000c1e1b00 */
[----:B------:R-:W-:Y:S01]  /*80da0*/  IMAD.MOV.U32 R26, RZ, RZ, 0x0 ;  /* 0x00000000ff1a7424 */ /* 0x000fe200078e00ff */
[----:B------:R-:W-:Y:S01]  /*80db0*/  BSSY.RECONVERGENT B1, `(.L_x_2965) ;  /* 0x000001b000017945 */ /* 0x000fe20003800200 */
[----:B------:R-:W-:Y:S02]  /*80dc0*/  IMAD.MOV.U32 R27, RZ, RZ, 0x3fd80000 ;  /* 0x3fd80000ff1b7424 */ /* 0x000fe400078e00ff */
[----:B------:R-:W-:-:S05]  /*80dd0*/  VIADD R6, R6, 0x1 ;  /* 0x0000000106067836 */ /* 0x000fca0000000000 */
[----:B------:R-:W-:Y:S01]  /*80de0*/  ISETP.NE.AND P5, PT, R6, R35, PT ;  /* 0x000000230600720c */ /* 0x000fe20003fa5270 */
[----:B--2---:R-:W-:-:S08]  /*80df0*/  DADD R22, R18, 1 ;  /* 0x3ff0000012167429 */ /* 0x004fd00000000000 */
[----:B------:R-:W-:-:S08]  /*80e00*/  DFMA R22, R10, R22, R50 ;  /* 0x000000160a16722b */ /* 0x000fd00000000032 */
[----:B------:R-:W-:-:S06]  /*80e10*/  DFMA R30, -R22, R22, R40 ;  /* 0x00000016161e722b */ /* 0x000fcc0000000128 */
[----:B------:R-:W0:Y:S04]  /*80e20*/  MUFU.RSQ64H R23, R31 ;  /* 0x0000001f00177308 */ /* 0x000e280000001c00 */
        /* <DEDUP_REMOVED lines=14> */
[----:B------:R-:W-:Y:S01]  /*80f10*/  MOV R34, 0x80f40 ;  /* 0x00080f4000227802 */ /* 0x000fe20000000f00 */
[----:B------:R-:W-:-:S07]  /*80f20*/  IMAD.MOV.U32 R23, RZ, RZ, R27 ;  /* 0x000000ffff177224 */ /* 0x000fce00078e001b */
[----:B-----5:R-:W-:Y:S05]  /*80f30*/  CALL.REL.NOINC `($__internal_5_$__cuda_sm20_dsqrt_rn_f64_mediumpath_v1) ;  /* 0x000000bc00947944 */ /* 0x020fea0003c00000 */
[----:B------:R-:W-:Y:S01]  /*80f40*/  MOV R18, R0 ;  /* 0x0000000000127202 */ /* 0x000fe20000000f00 */
[----:B------:R-:W-:-:S07]  /*80f50*/  IMAD.MOV.U32 R19, RZ, RZ, R23 ;  /* 0x000000ffff137224 */ /* 0x000fce00078e0017 */
.L_x_2966:
[----:B------:R-:W-:Y:S05]  /*80f60*/  BSYNC.RECONVERGENT B1 ;  /* 0x0000000000017941 */ /* 0x000fea0003800200 */
.L_x_2965:
[----:B------:R-:W0:Y:S02]  /*80f70*/  LDC.64 R26, c[0x0][0x398] ;  /* 0x0000e600ff1a7b82 */ /* 0x000e240000000a00 */
[----:B0-----:R-:W-:-:S06]  /*80f80*/  IMAD.WIDE.U32 R26, R7, 0x8, R26 ;  /* 0x00000008071a7825 */ /* 0x001fcc00078e001a */
[----:B------:R-:W2:Y:S01]  /*80f90*/  LDG.E.64 R26, desc[UR6][R26.64] ;  /* 0x000000061a1a7981 */ /* 0x000ea2000c1e1b00 */
[----:B-----5:R-:W-:Y:S01]  /*80fa0*/  DMUL R22, R42, R18 ;  /* 0x000000122a167228 */ /* 0x020fe20000000000 */
[----:B------:R-:W-:Y:S07]  /*80fb0*/  BSSY.RECONVERGENT B1, `(.L_x_2967) ;  /* 0x0000b16000017945 */ /* 0x000fee0003800200 */
[C---:B------:R-:W-:Y:S02]  /*80fc0*/  DADD R18, R22.reuse, R22 ;  /* 0x0000000016127229 */ /* 0x040fe40000000016 */
[----:B------:R-:W-:-:S06]  /*80fd0*/  DMUL R22, R22, 4 ;  /* 0x4010000016167828 */ /* 0x000fcc0000000000 */
[C---:B------:R-:W-:Y:S02]  /*80fe0*/  DSETP.GT.AND P0, PT, R18.reuse, 8, PT ;  /* 0x402000001200742a */ /* 0x040fe40003f04000 */
[----:B------:R-:W-:Y:S02]  /*80ff0*/  DMUL R28, R18, 0.5 ;  /* 0x3fe00000121c7828 */ /* 0x000fe40000000000 */
[----:B--2---:R-:W-:-:S10]  /*81000*/  DFMA R20, R22, R26, R20 ;  /* 0x0000001a1614722b */ /* 0x004fd40000000014 */
        /* <DEDUP_REMOVED lines=57> */
[----:B------:R-:W-:Y:S01]  /*813a0*/  @!P0 LEA.HI R0, R32, R32, RZ, 0x1 ;  /* 0x0000002020008211 */ /* 0x000fe200078f08ff */
[----:B------:R-:W-:Y:S01]  /*813b0*/  @!P0 IMAD.MOV.U32 R22, RZ, RZ, R24 ;  /* 0x000000ffff168224 */ /* 0x000fe200078e0018 */
[----:B------:R-:W-:Y:S02]  /*813c0*/  @!P0 MOV R24, RZ ;  /* 0x000000ff00188202 */ /* 0x000fe40000000f00 */
[----:B------:R-:W-:-:S05]  /*813d0*/  @!P0 SHF.R.S32.HI R23, RZ, 0x1, R0 ;  /* 0x00000001ff178819 */ /* 0x000fca0000011400 */
[----:B------:R-:W-:Y:S02]  /*813e0*/  @!P0 IMAD.IADD R32, R32, 0x1, -R23 ;  /* 0x0000000120208824 */ /* 0x000fe400078e0a17 */
[----:B------:R-:W-:-:S03]  /*813f0*/  @!P0 IMAD R23, R23, 0x100000, R25 ;  /* 0x0010000017178824 */ /* 0x000fc600078e0219 */
[----:B------:R-:W-:-:S06]  /*81400*/  @!P0 LEA R25, R32, 0x3ff00000, 0x14 ;  /* 0x3ff0000020198811 */ /* 0x000fcc00078ea0ff */
[----:B------:R-:W-:-:S11]  /*81410*/  @!P0 DMUL R38, R22, R24 ;  /* 0x0000001816268228 */ /* 0x000fd60000000000 */
.L_x_2970:
[----:B------:R-:W-:Y:S05]  /*81420*/  BSYNC.RECONVERGENT B0 ;  /* 0x0000000000007941 */ /* 0x000fea0003800200 */
.L_x_2969:
        /* <DEDUP_REMOVED lines=15> */
.L_x_2972:
[----:B------:R-:W-:Y:S05]  /*81520*/  BSYNC.RECONVERGENT B2 ;  /* 0x0000000000027941 */ /* 0x000fea0003800200 */
.L_x_2971:
        /* <DEDUP_REMOVED lines=28> */
[----:B------:R-:W-:Y:S01]  /*816f0*/  IMAD.MOV.U32 R24, RZ, RZ, R0 ;  /* 0x000000ffff187224 */ /* 0x000fe200078e0000 */
[----:B------:R-:W-:-:S07]  /*81700*/  MOV R25, R23 ;  /* 0x0000001700197202 */ /* 0x000fce0000000f00 */
.L_x_2974:
[----:B------:R-:W-:Y:S05]  /*81710*/  BSYNC.RECONVERGENT B2 ;  /* 0x0000000000027941 */ /* 0x000fea0003800200 */
.L_x_2973:
        /* <DEDUP_REMOVED lines=21> */
.L_x_2976:
[----:B------:R-:W-:Y:S05]  /*81870*/  BSYNC.RECONVERGENT B2 ;  /* 0x0000000000027941 */ /* 0x000fea0003800200 */
.L_x_2975:
        /* <DEDUP_REMOVED lines=22> */
[----:B------:R-:W-:Y:S01]  /*819e0*/  IMAD.MOV.U32 R22, RZ, RZ, R84 ;  /* 0x000000ffff167224 */ /* 0x000fe200078e0054 */
[----:B------:R-:W-:-:S07]  /*819f0*/  MOV R23, R85 ;  /* 0x0000005500177202 */ /* 0x000fce0000000f00 */
.L_x_2978:
[----:B------:R-:W-:Y:S05]  /*81a00*/  BSYNC.RECONVERGENT B2 ;  /* 0x0000000000027941 */ /* 0x000fea0003800200 */
.L_x_2977:
        /* <DEDUP_REMOVED lines=20> */
[----:B------:R-:W-:Y:S05]  /*81b50*/  CALL.REL.NOINC `($__internal_4_$__cuda_sm20_div_rn_f64_full) ;  /* 0x000000ac001c7944 */ /* 0x000fea0003c00000 */
.L_x_2980:
[----:B------:R-:W-:Y:S05]  /*81b60*/  BSYNC.RECONVERGENT B2 ;  /* 0x0000000000027941 */ /* 0x000fea0003800200 */
.L_x_2979:
[----:B------:R-:W-:-:S08]  /*81b70*/  DADD R30, R30, R84 ;  /* 0x000000001e1e7229 */ /* 0x000fd00000000054 */
[----:B------:R-:W-:Y:S01]  /*81b80*/  DMUL R48, R38, R30 ;  /* 0x0000001e26307228 */ /* 0x000fe20000000000 */
[----:B------:R-:W-:Y:S10]  /*81b90*/  BRA `(.L_x_2981) ;  /* 0x000000a4005c7947 */ /* 0x000ff40003800000 */
.L_x_2968:
        /* <DEDUP_REMOVED lines=17> */
.L_x_2983:
[----:B------:R-:W-:Y:S01]  /*81cb0*/  DMUL R24, R22, R22 ;  /* 0x0000001616187228 */ /* 0x000fe20000000000 */
[----:B------:R-:W-:Y:S01]  /*81cc0*/  MOV R28, 0xdbb65b49 ;  /* 0xdbb65b49001c7802 */ /* 0x000fe20000000f00 */
[----:B------:R-:W-:Y:S01]  /*81cd0*/  IMAD.MOV.U32 R29, RZ, RZ, 0x3f2d3b63 ;  /* 0x3f2d3b63ff1d7424 */ /* 0x000fe200078e00ff */
        /* <DEDUP_REMOVED lines=89> */
[----:B------:R-:W-:Y:S05]  /*82270*/  CALL.REL.NOINC `($__internal_4_$__cuda_sm20_div_rn_f64_full) ;  /* 0x000000a400547944 */ /* 0x000fea0003c00000 */
.L_x_2985:
[----:B------:R-:W-:Y:S05]  /*82280*/  BSYNC.RECONVERGENT B2 ;  /* 0x0000000000027941 */ /* 0x000fea0003800200 */
.L_x_2984:
        /* <DEDUP_REMOVED lines=23> */
.L_x_2987:
[----:B------:R-:W-:Y:S05]  /*82400*/  BSYNC.RECONVERGENT B2 ;  /* 0x0000000000027941 */ /* 0x000fea0003800200 */
.L_x_2986:
        /* <DEDUP_REMOVED lines=18> */
[----:B------:R-:W0:Y:S01]  /*82530*/  MUFU.RCP64H R39, R35 ;  /* 0x0000002300277308 */ /* 0x000e220000001800 */
[----:B------:R-:W-:Y:S01]  /*82540*/  DMUL R32, R18, R28 ;  /* 0x0000001c12207228 */ /* 0x000fe20000000000 */
[----:B------:R-:W-:-:S04]  /*82550*/  MOV R38, RZ ;  /* 0x000000ff00267202 */ /* 0x000fc80000000f00 */
[----:B------:R-:W-:-:S03]  /*82560*/  DFMA R44, R24, -R44, 1 ;  /* 0x3ff00000182c742b */ /* 0x000fc6000000082c */
[----:B------:R-:W-:-:S05]  /*82570*/  DMUL R76, R32, -5 ;  /* 0xc0140000204c7828 */ /* 0x000fca0000000000 */
[----:B------:R-:W-:Y:S02]  /*82580*/  DFMA R46, R24, R44, R24 ;  /* 0x0000002c182e722b */ /* 0x000fe40000000018 */
[----:B0-----:R-:W-:-:S03]  /*82590*/  DFMA R24, -R34, R38, 1 ;  /* 0x3ff000002218742b */ /* 0x001fc60000000126 */
[----:B------:R-:W-:-:S03]  /*825a0*/  FSETP.GEU.AND P1, PT, |R77|, 6.5827683646048100446e-37, PT ;  /* 0x036000004d00780b */ /* 0x000fc60003f2e200 */
        /* <DEDUP_REMOVED lines=12> */
[----:B------:R-:W-:Y:S01]  /*82670*/  IMAD.MOV.U32 R82, RZ, RZ, RZ ;  /* 0x000000ffff527224 */ /* 0x000fe200078e00ff */
[----:B------:R-:W-:Y:S02]  /*82680*/  MOV R79, 0x40180000 ;  /* 0x40180000004f7802 */ /* 0x000fe40000000f00 */
[----:B------:R-:W-:-:S07]  /*82690*/  MOV R0, 0x826b0 ;  /* 0x000826b000007802 */ /* 0x000fce0000000f00 */
[----:B------:R-:W-:Y:S05]  /*826a0*/  CALL.REL.NOINC `($__internal_4_$__cuda_sm20_div_rn_f64_full) ;  /* 0x000000a000487944 */ /* 0x000fea0003c00000 */
.L_x_2989:
[----:B------:R-:W-:Y:S05]  /*826b0*/  BSYNC.RECONVERGENT B2 ;  /* 0x0000000000027941 */ /* 0x000fea0003800200 */
.L_x_2988:
[----:B------:R-:W-:Y:S01]  /*826c0*/  DFMA R30, R28, R30, R84 ;  /* 0x0000001e1c1e722b */ /* 0x000fe20000000054 */
[----:B------:R-:W-:Y:S02]  /*826d0*/  IMAD.MOV.U32 R35, RZ, RZ, 0x1 ;  /* 0x00000001ff237424 */ /* 0x000fe400078e00ff */
[----:B------:R-:W-:Y:S02]  /*826e0*/  IMAD.MOV.U32 R34, RZ, RZ, 0x2 ;  /* 0x00000002ff227424 */ /* 0x000fe400078e00ff */
[----:B------:R-:W-:Y:S02]  /*826f0*/  IMAD.MOV.U32 R22, RZ, RZ, RZ ;  /* 0x000000ffff167224 */ /* 0x000fe400078e00ff */
[----:B------:R-:W-:Y:S01]  /*82700*/  IMAD.MOV.U32 R28, RZ, RZ, 0x0 ;  /* 0x00000000ff1c7424 */ /* 0x000fe200078e00ff */
[----:B------:R-:W-:Y:S01]  /*82710*/  DADD R48, R48, R30 ;  /* 0x0000000030307229 */ /* 0x000fe2000000001e */
[----:B------:R-:W-:Y:S01]  /*82720*/  IMAD.MOV.U32 R29, RZ, RZ, 0x40180000 ;  /* 0x40180000ff1d7424 */ /* 0x000fe200078e00ff */
[----:B------:R-:W-:Y:S01]  /*82730*/  MOV R30, 0x0 ;  /* 0x00000000001e7802 */ /* 0x000fe20000000f00 */
[----:B------:R-:W-:-:S08]  /*82740*/  IMAD.MOV.U32 R31, RZ, RZ, -0x40100000 ;  /* 0xbff00000ff1f7424 */ /* 0x000fd000078e00ff */
.L_x_3088:
        /* <DEDUP_REMOVED lines=13> */
.L_x_3026:
        /* <DEDUP_REMOVED lines=9> */
[----:B------:R-:W-:Y:S01]  /*828b0*/  IMAD.MOV.U32 R46, RZ, RZ, RZ ;  /* 0x000000ffff2e7224 */ /* 0x000fe200078e00ff */
[----:B------:R-:W-:Y:S01]  /*828c0*/  MOV R58, 0x0 ;  /* 0x00000000003a7802 */ /* 0x000fe20000000f00 */
[----:B------:R-:W-:-:S07]  /*828d0*/  IMAD.MOV.U32 R59, RZ, RZ, 0x3ff00000 ;  /* 0x3ff00000ff3b7424 */ /* 0x000fce00078e00ff */
.L_x_3008:
[----:B------:R-:W-:Y:S01]  /*828e0*/  VIADD R47, R46, 0x1 ;  /* 0x000000012e2f7836 */ /* 0x000fe20000000000 */
[----:B------:R-:W-:Y:S01]  /*828f0*/  BSSY.RECONVERGENT B2, `(.L_x_2992) ;  /* 0x0000019000027945 */ /* 0x000fe20003800200 */
[----:B------:R-:W-:Y:S02]  /*82900*/  IMAD.MOV.U32 R24, RZ, RZ, 0x1 ;  /* 0x00000001ff187424 */ /* 0x000fe400078e00ff */
[----:B------:R-:W0:Y:S01]  /*82910*/  I2F.F64.U32 R60, R47 ;  /* 0x0000002f003c7312 */ /* 0x000e220000201800 */
[----:B------:R-:W-:-:S07]  /*82920*/  ISETP.GT.U32.AND P0, PT, R47, R44, PT ;  /* 0x0000002c2f00720c */ /* 0x000fce0003f04070 */
        /* <DEDUP_REMOVED lines=21> */
.L_x_2993:
[----:B------:R-:W-:Y:S05]  /*82a80*/  BSYNC.RECONVERGENT B2 ;  /* 0x0000000000027941 */ /* 0x000fea0003800200 */
.L_x_2992:
        /* <DEDUP_REMOVED lines=24> */
.L_x_2995:
[----:B------:R-:W-:Y:S05]  /*82c10*/  BSYNC.RECONVERGENT B2 ;  /* 0x0000000000027941 */ /* 0x000fea0003800200 */
.L_x_2994:
        /* <DEDUP_REMOVED lines=28> */
.L_x_2997:
[----:B------:R-:W-:Y:S05]  /*82de0*/  BSYNC.RECONVERGENT B2 ;  /* 0x0000000000027941 */ /* 0x000fea0003800200 */
.L_x_2996:
        /* <DEDUP_REMOVED lines=24> */
.L_x_2999:
[----:B------:R-:W-:Y:S05]  /*82f70*/  BSYNC.RECONVERGENT B2 ;  /* 0x0000000000027941 */ /* 0x000fea0003800200 */
.L_x_2998:
        /* <DEDUP_REMOVED lines=28> */
.L_x_3001:
[----:B------:R-:W-:Y:S05]  /*83140*/  BSYNC.RECONVERGENT B2 ;  /* 0x0000000000027941 */ /* 0x000fea0003800200 */
.L_x_3000:
        /* <DEDUP_REMOVED lines=24> */
.L_x_3003:
[----:B------:R-:W-:Y:S05]  /*832d0*/  BSYNC.RECONVERGENT B2 ;  /* 0x0000000000027941 */ /* 0x000fea0003800200 */
.L_x_3002:
        /* <DEDUP_REMOVED lines=28> */
.L_x_3005:
[----:B------:R-:W-:Y:S05]  /*834a0*/  BSYNC.RECONVERGENT B2 ;  /* 0x0000000000027941 */ /* 0x000fea0003800200 */
.L_x_3004:
        /* <DEDUP_REMOVED lines=24> */
.L_x_3007:
[----:B------:R-:W-:Y:S05]  /*83630*/  BSYNC.RECONVERGENT B2 ;  /* 0x0000000000027941 */ /* 0x000fea0003800200 */
.L_x_3006:
[----:B------:R-:W-:Y:S02]  /*83640*/  ISETP.NE.AND P1, PT, R46, R39, PT ;  /* 0x000000272e00720c */ /* 0x000fe40003f25270 */
[----:B------:R-:W-:Y:S02]  /*83650*/  FSEL R58, R58, R84, P0 ;  /* 0x000000543a3a7208 */ /* 0x000fe40000000000 */
[----:B------:R-:W-:-:S09]  /*83660*/  FSEL R59, R59, R85, P0 ;  /* 0x000000553b3b7208 */ /* 0x000fd20000000000 */
[----:B------:R-:W-:Y:S05]  /*83670*/  @P1 BRA `(.L_x_3008) ;  /* 0xfffffff000981947 */ /* 0x000fea000383ffff */
[----:B------:R-:W-:-:S07]  /*83680*/  VIADD R46, R46, 0x1 ;  /* 0x000000012e2e7836 */ /* 0x000fce0000000000 */
.L_x_2991:
        /* <DEDUP_REMOVED lines=26> */
.L_x_3010:
[----:B------:R-:W-:Y:S05]  /*83830*/  BSYNC.RECONVERGENT B2 ;  /* 0x0000000000027941 */ /* 0x000fea0003800200 */
.L_x_3009:
        /* <DEDUP_REMOVED lines=24> */
.L_x_3012:
[----:B------:R-:W-:Y:S05]  /*839c0*/  BSYNC.RECONVERGENT B2 ;  /* 0x0000000000027941 */ /* 0x000fea0003800200 */
.L_x_3011:
        /* <DEDUP_REMOVED lines=29> */
.L_x_3015:
[----:B------:R-:W-:Y:S05]  /*83ba0*/  BSYNC.RECONVERGENT B2 ;  /* 0x0000000000027941 */ /* 0x000fea0003800200 */
.L_x_3014:
        /* <DEDUP_REMOVED lines=24> */
.L_x_3017:
[----:B------:R-:W-:Y:S05]  /*83d30*/  BSYNC.RECONVERGENT B2 ;  /* 0x0000000000027941 */ /* 0x000fea0003800200 */
.L_x_3016:
        /* <DEDUP_REMOVED lines=28> */
.L_x_3019:
[----:B------:R-:W-:Y:S05]  /*83f00*/  BSYNC.RECONVERGENT B2 ;  /* 0x0000000000027941 */ /* 0x000fea0003800200 */
.L_x_3018:
        /* <DEDUP_REMOVED lines=24> */
.L_x_3021:
[----:B------:R-:W-:Y:S05]  /*84090*/  BSYNC.RECONVERGENT B2 ;  /* 0x0000000000027941 */ /* 0x000fea0003800200 */
.L_x_3020:
[----:B------:R-:W-:Y:S02]  /*840a0*/  FSEL R58, R58, R84, P0 ;  /* 0x000000543a3a7208 */ /* 0x000fe40000000000 */
[----:B------:R-:W-:-:S07]  /*840b0*/  FSEL R59, R59, R85, P0 ;  /* 0x000000553b3b7208 */ /* 0x000fce0000000000 */
.L_x_3013:
        /* <DEDUP_REMOVED lines=22> */
[----:B------:R-:W-:Y:S01]  /*84220*/  UMOV UR5, 0x3ec71dee ;  /* 0x3ec71dee00057882 */ /* 0x000fe20000000000 */
[----:B------:R-:W-:-:S05]  /*84230*/  DFMA R60, -R54, R62, 1 ;  /* 0x3ff00000363c742b */ /* 0x000fca000000013e */
        /* <DEDUP_REMOVED lines=23> */
[----:B------:R-:W-:-:S10]  /*843b0*/  DFMA R46, R46, R24, 1 ;  /* 0x3ff000002e2e742b */ /* 0x000fd40000000018 */
        /* <DEDUP_REMOVED lines=10> */
[----:B------:R-:W-:Y:S01]  /*84460*/  MOV R24, R46 ;  /* 0x0000002e00187202 */ /* 0x000fe20000000f00 */
[----:B------:R-:W-:Y:S01]  /*84470*/  IMAD.MOV.U32 R46, RZ, RZ, RZ ;  /* 0x000000ffff2e7224 */ /* 0x000fe200078e00ff */
[----:B------:R-:W-:-:S05]  /*84480*/  SHF.R.S32.HI R25, RZ, 0x1, R0 ;  /* 0x00000001ff197819 */ /* 0x000fca0000011400 */
[----:B------:R-:W-:Y:S02]  /*84490*/  IMAD.IADD R64, R64, 0x1, -R25 ;  /* 0x0000000140407824 */ /* 0x000fe400078e0a19 */
[----:B------:R-:W-:-:S03]  /*844a0*/  IMAD R25, R25, 0x100000, R47 ;  /* 0x0010000019197824 */ /* 0x000fc600078e022f */
[----:B------:R-:W-:-:S06]  /*844b0*/  LEA R47, R64, 0x3ff00000, 0x14 ;  /* 0x3ff00000402f7811 */ /* 0x000fcc00078ea0ff */
[----:B------:R-:W-:-:S11]  /*844c0*/  DMUL R24, R24, R46 ;  /* 0x0000002e18187228 */ /* 0x000fd60000000000 */
.L_x_3022:
        /* <DEDUP_REMOVED lines=15> */
.L_x_3024:
[----:B------:R-:W-:Y:S05]  /*845c0*/  BSYNC.RECONVERGENT B2 ;  /* 0x0000000000027941 */ /* 0x000fea0003800200 */
.L_x_3023:
[----:B------:R-:W-:Y:S01]  /*845d0*/  IADD3 R44, PT, PT, R44, 0x1, RZ ;  /* 0x000000012c2c7810 */ /* 0x000fe20007ffe0ff */
[----:B------:R-:W-:-:S03]  /*845e0*/  DADD R56, R84, R56 ;  /* 0x0000000054387229 */ /* 0x000fc60000000038 */
[----:B------:R-:W-:-:S13]  /*845f0*/  ISETP.NE.AND P0, PT, R44, R34, PT ;  /* 0x000000222c00720c */ /* 0x000fda0003f05270 */
[----:B------:R-:W-:Y:S05]  /*84600*/  @!P0 BRA `(.L_x_3025) ;  /* 0x0000003000848947 */ /* 0x000fea0003800000 */
[----:B------:R-:W-:Y:S05]  /*84610*/  BRA `(.L_x_3026) ;  /* 0xffffffe000807947 */ /* 0x000fea000383ffff */
.L_x_2990:
[----:B------:R-:W-:Y:S01]  /*84620*/  LOP3.LUT R34, R35, 0x7ffffffc, RZ, 0xc0, !PT ;  /* 0x7ffffffc23227812 */ /* 0x000fe200078ec0ff */
[----:B------:R-:W-:Y:S01]  /*84630*/  IMAD.MOV.U32 R44, RZ, RZ, RZ ;  /* 0x000000ffff2c7224 */ /* 0x000fe200078e00ff */
[----:B------:R-:W-:Y:S02]  /*84640*/  VIMNMX.U32 R39, PT, PT, R38, 0x1, !PT ;  /* 0x0000000126277848 */ /* 0x000fe40007fe0000 */
[----:B------:R-:W-:-:S07]  /*84650*/  CS2R R58, SRZ ;  /* 0x00000000003a7805 */ /* 0x000fce000001ff00 */
.L_x_3058:
        /* <DEDUP_REMOVED lines=12> */
.L_x_3044:
        /* <DEDUP_REMOVED lines=25> */
.L_x_3029:
[----:B------:R-:W-:Y:S05]  /*848b0*/  BSYNC.RECONVERGENT B2 ;  /* 0x0000000000027941 */ /* 0x000fea0003800200 */
.L_x_3028:
        /* <DEDUP_REMOVED lines=24> */
.L_x_3031:
[----:B------:R-:W-:Y:S05]  /*84a40*/  BSYNC.RECONVERGENT B2 ;  /* 0x0000000000027941 */ /* 0x000fea0003800200 */
.L_x_3030:
        /* <DEDUP_REMOVED lines=28> */
.L_x_3033:
[----:B------:R-:W-:Y:S05]  /*84c10*/  BSYNC.RECONVERGENT B2 ;  /* 0x0000000000027941 */ /* 0x000fea0003800200 */
.L_x_3032:
        /* <DEDUP_REMOVED lines=24> */
.L_x_3035:
[----:B------:R-:W-:Y:S05]  /*84da0*/  BSYNC.RECONVERGENT B2 ;  /* 0x0000000000027941 */ /* 0x000fea0003800200 */
.L_x_3034:
        /* <DEDUP_REMOVED lines=28> */
.L_x_3037:
[----:B------:R-:W-:Y:S05]  /*84f70*/  BSYNC.RECONVERGENT B2 ;  /* 0x0000000000027941 */ /* 0x000fea0003800200 */
.L_x_3036:
        /* <DEDUP_REMOVED lines=24> */
.L_x_3039:
[----:B------:R-:W-:Y:S05]  /*85100*/  BSYNC.RECONVERGENT B2 ;  /* 0x0000000000027941 */ /* 0x000fea0003800200 */
.L_x_3038:
        /* <DEDUP_REMOVED lines=28> */
.L_x_3041:
[----:B------:R-:W-:Y:S05]  /*852d0*/  BSYNC.RECONVERGENT B2 ;  /* 0x0000000000027941 */ /* 0x000fea0003800200 */
.L_x_3040:
        /* <DEDUP_REMOVED lines=24> */
.L_x_3043:
[----:B------:R-:W-:Y:S05]  /*85460*/  BSYNC.RECONVERGENT B2 ;  /* 0x0000000000027941 */ /* 0x000fea0003800200 */
.L_x_3042:
[----:B------:R-:W-:Y:S02]  /*85470*/  ISETP.NE.AND P2, PT, R47, R34, PT ;  /* 0x000000222f00720c */ /* 0x000fe40003f45270 */
[----:B------:R-:W-:Y:S02]  /*85480*/  FSEL R56, R56, R84, P0 ;  /* 0x0000005438387208 */ /* 0x000fe40000000000 */
[----:B------:R-:W-:Y:S02]  /*85490*/  FSEL R57, R57, R85, P0 ;  /* 0x0000005539397208 */ /* 0x000fe40000000000 */
[----:B------:R-:W-:-:S07]  /*854a0*/  IADD3 R46, PT, PT, R46, 0x4, RZ ;  /* 0x000000042e2e7810 */ /* 0x000fce0007ffe0ff */
[----:B------:R-:W-:Y:S05]  /*854b0*/  @P2 BRA `(.L_x_3044) ;  /* 0xfffffff000982947 */ /* 0x000fea000383ffff */
.L_x_3027:
        /* <DEDUP_REMOVED lines=27> */
.L_x_3047:
[----:B------:R-:W-:Y:S05]  /*85670*/  BSYNC.RECONVERGENT B2 ;  /* 0x0000000000027941 */ /* 0x000fea0003800200 */
.L_x_3046:
        /* <DEDUP_REMOVED lines=24> */
.L_x_3049:
[----:B------:R-:W-:Y:S05]  /*85800*/  BSYNC.RECONVERGENT B2 ;  /* 0x0000000000027941 */ /* 0x000fea0003800200 */
.L_x_3048:
        /* <DEDUP_REMOVED lines=28> */
.L_x_3051:
[----:B------:R-:W-:Y:S05]  /*859d0*/  BSYNC.RECONVERGENT B2 ;  /* 0x0000000000027941 */ /* 0x000fea0003800200 */
.L_x_3050:
        /* <DEDUP_REMOVED lines=24> */
.L_x_3053:
[----:B------:R-:W-:Y:S05]  /*85b60*/  BSYNC.RECONVERGENT B2 ;  /* 0x0000000000027941 */ /* 0x000fea0003800200 */
.L_x_3052:
[----:B------:R-:W-:Y:S02]  /*85b70*/  FSEL R56, R84, R56, !P0 ;  /* 0x0000003854387208 */ /* 0x000fe40004000000 */
[----:B------:R-:W-:-:S07]  /*85b80*/  FSEL R57, R85, R57, !P0 ;  /* 0x0000003955397208 */ /* 0x000fce0004000000 */
.L_x_3045:
        /* <DEDUP_REMOVED lines=65> */
[----:B------:R-:W-:Y:S02]  /*85fa0*/  DFMA R66, R60, R66, 1 ;  /* 0x3ff000003c42742b */ /* 0x000fe40000000042 */
[----:B------:R-:W-:-:S06]  /*85fb0*/  DFMA R62, -R54, R70, 1 ;  /* 0x3ff00000363e742b */ /* 0x000fcc0000000146 */
        /* <DEDUP_REMOVED lines=18> */
.L_x_3054:
        /* <DEDUP_REMOVED lines=17> */
.L_x_3055:
        /* <DEDUP_REMOVED lines=15> */
.L_x_3057:
[----:B------:R-:W-:Y:S05]  /*862e0*/  BSYNC.RECONVERGENT B2 ;  /* 0x0000000000027941 */ /* 0x000fea0003800200 */
.L_x_3056:
        /* <DEDUP_REMOVED lines=12> */
.L_x_3076:
        /* <DEDUP_REMOVED lines=25> */
.L_x_3061:
[----:B------:R-:W-:Y:S05]  /*86540*/  BSYNC.RECONVERGENT B2 ;  /* 0x0000000000027941 */ /* 0x000fea0003800200 */
.L_x_3060:
        /* <DEDUP_REMOVED lines=24> */
.L_x_3063:
[----:B------:R-:W-:Y:S05]  /*866d0*/  BSYNC.RECONVERGENT B2 ;  /* 0x0000000000027941 */ /* 0x000fea0003800200 */
.L_x_3062:
        /* <DEDUP_REMOVED lines=28> */
.L_x_3065:
[----:B------:R-:W-:Y:S05]  /*868a0*/  BSYNC.RECONVERGENT B2 ;  /* 0x0000000000027941 */ /* 0x000fea0003800200 */
.L_x_3064:
        /* <DEDUP_REMOVED lines=24> */
.L_x_3067:
[----:B------:R-:W-:Y:S05]  /*86a30*/  BSYNC.RECONVERGENT B2 ;  /* 0x0000000000027941 */ /* 0x000fea0003800200 */
.L_x_3066:
        /* <DEDUP_REMOVED lines=28> */
.L_x_3069:
[----:B------:R-:W-:Y:S05]  /*86c00*/  BSYNC.RECONVERGENT B2 ;  /* 0x0000000000027941 */ /* 0x000fea0003800200 */
.L_x_3068:
        /* <DEDUP_REMOVED lines=24> */
.L_x_3071:
[----:B------:R-:W-:Y:S05]  /*86d90*/  BSYNC.RECONVERGENT B2 ;  /* 0x0000000000027941 */ /* 0x000fea0003800200 */
.L_x_3070:
        /* <DEDUP_REMOVED lines=28> */
.L_x_3073:
[----:B------:R-:W-:Y:S05]  /*86f60*/  BSYNC.RECONVERGENT B2 ;  /* 0x0000000000027941 */ /* 0x000fea0003800200 */
.L_x_3072:
        /* <DEDUP_REMOVED lines=24> */
.L_x_3075:
[----:B------:R-:W-:Y:S05]  /*870f0*/  BSYNC.RECONVERGENT B2 ;  /* 0x0000000000027941 */ /* 0x000fea0003800200 */
.L_x_3074:
[----:B------:R-:W-:Y:S01]  /*87100*/  ISETP.NE.AND P1, PT, R45, R34, PT ;  /* 0x000000222d00720c */ /* 0x000fe20003f25270 */
[----:B------:R-:W-:Y:S01]  /*87110*/  VIADD R39, R39, 0x4 ;  /* 0x0000000427277836 */ /* 0x000fe20000000000 */
[----:B------:R-:W-:Y:S02]  /*87120*/  FSEL R56, R46, R84, P0 ;  /* 0x000000542e387208 */ /* 0x000fe40000000000 */
[----:B------:R-:W-:-:S09]  /*87130*/  FSEL R57, R47, R85, P0 ;  /* 0x000000552f397208 */ /* 0x000fd20000000000 */
[----:B------:R-:W-:Y:S05]  /*87140*/  @P1 BRA `(.L_x_3076) ;  /* 0xfffffff000981947 */ /* 0x000fea000383ffff */
.L_x_3059:
        /* <DEDUP_REMOVED lines=26> */
.L_x_3079:
[----:B------:R-:W-:Y:S05]  /*872f0*/  BSYNC.RECONVERGENT B2 ;  /* 0x0000000000027941 */ /* 0x000fea0003800200 */
.L_x_3078:
        /* <DEDUP_REMOVED lines=24> */
.L_x_3081:
[----:B------:R-:W-:Y:S05]  /*87480*/  BSYNC.RECONVERGENT B2 ;  /* 0x0000000000027941 */ /* 0x000fea0003800200 */
.L_x_3080:
        /* <DEDUP_REMOVED lines=28> */
.L_x_3083:
[----:B------:R-:W-:Y:S05]  /*87650*/  BSYNC.RECONVERGENT B2 ;  /* 0x0000000000027941 */ /* 0x000fea0003800200 */
.L_x_3082:
        /* <DEDUP_REMOVED lines=24> */
.L_x_3085:
[----:B------:R-:W-:Y:S05]  /*877e0*/  BSYNC.RECONVERGENT B2 ;  /* 0x0000000000027941 */ /* 0x000fea0003800200 */
.L_x_3084:
[----:B------:R-:W-:Y:S02]  /*877f0*/  FSEL R56, R84, R44, !P0 ;  /* 0x0000002c54387208 */ /* 0x000fe40004000000 */
[----:B------:R-:W-:-:S07]  /*87800*/  FSEL R57, R85, R45, !P0 ;  /* 0x0000002d55397208 */ /* 0x000fce0004000000 */
.L_x_3077:
[----:B------:R-:W-:-:S11]  /*87810*/  DFMA R56, R56, 5, R58 ;  /* 0x401400003838782b */ /* 0x000fd6000000003a */
.L_x_3025:
        /* <DEDUP_REMOVED lines=21> */
.L_x_3087:
[----:B------:R-:W-:Y:S05]  /*87970*/  BSYNC.RECONVERGENT B2 ;  /* 0x0000000000027941 */ /* 0x000fea0003800200 */
.L_x_3086:
        /* <DEDUP_REMOVED lines=9> */
.L_x_2982:
        /* <DEDUP_REMOVED lines=11> */
[----:B------:R-:W-:-:S02]  /*87ac0*/  DMUL R76, R18, R18 ;  /* 0x00000012124c7228 */ /* 0x000fc40000000000 */
[----:B------:R-:W-:Y:S02]  /*87ad0*/  @!P0 DMUL R32, R28, 1.80143985094819840000e+16 ;  /* 0x435000001c208828 */ /* 0x000fe40000000000 */
[C---:B------:R-:W-:Y:S02]  /*87ae0*/  DMUL R30, R18.reuse, -UR4 ;  /* 0x80000004121e7c28 */ /* 0x040fe40008000000 */
[C---:B------:R-:W-:Y:S02]  /*87af0*/  DFMA R22, R18.reuse, R24, R22 ;  /* 0x000000181216722b */ /* 0x040fe40000000016 */
[----:B------:R-:W-:-:S04]  /*87b00*/  DMUL R76, R18, R76 ;  /* 0x0000004c124c7228 */ /* 0x000fc80000000000 */
[----:B------:R-:W-:Y:S01]  /*87b10*/  @!P0 MOV R0, R33 ;  /* 0x0000002100008202 */ /* 0x000fe20000000f00 */
[----:B------:R-:W-:-:S04]  /*87b20*/  DMUL R30, R18, R30 ;  /* 0x0000001e121e7228 */ /* 0x000fc80000000000 */
[----:B------:R-:W-:-:S04]  /*87b30*/  VIADD R7, R0, 0xffffffff ;  /* 0xffffffff00077836 */ /* 0x000fc80000000000 */
[----:B------:R-:W-:Y:S01]  /*87b40*/  DFMA R18, R18, R30, R22 ;  /* 0x0000001e1212722b */ /* 0x000fe20000000016 */
[----:B------:R-:W-:Y:S01]  /*87b50*/  ISETP.GT.U32.AND P1, PT, R7, 0x7feffffe, PT ;  /* 0x7feffffe0700780c */ /* 0x000fe20003f24070 */
[----:B------:R-:W-:Y:S01]  /*87b60*/  IMAD.MOV.U32 R7, RZ, RZ, -0x3ff ;  /* 0xfffffc01ff077424 */ /* 0x000fe200078e00ff */
[----:B------:R-:W-:Y:S01]  /*87b70*/  @!P0 MOV R7, 0xfffffbcb ;  /* 0xfffffbcb00078802 */ /* 0x000fe20000000f00 */
[----:B------:R-:W-:Y:S02]  /*87b80*/  IMAD.MOV.U32 R22, RZ, RZ, R28 ;  /* 0x000000ffff167224 */ /* 0x000fe400078e001c */
[----:B------:R-:W-:-:S08]  /*87b90*/  @!P0 IMAD.MOV.U32 R22, RZ, RZ, R32 ;  /* 0x000000ffff168224 */ /* 0x000fd000078e0020 */
        /* <DEDUP_REMOVED lines=65> */
.L_x_3090:
[----:B------:R-:W-:Y:S01]  /*87fb0*/  IMAD.MOV.U32 R22, RZ, RZ, 0x0 ;  /* 0x00000000ff167424 */ /* 0x000fe200078e00ff */
[----:B------:R-:W-:Y:S01]  /*87fc0*/  LOP3.LUT P0, RZ, R33, 0x7fffffff, RZ, 0xc0, !PT ;  /* 0x7fffffff21ff7812 */ /* 0x000fe2000780c0ff */
[----:B------:R-:W-:-:S06]  /*87fd0*/  IMAD.MOV.U32 R23, RZ, RZ, 0x7ff00000 ;  /* 0x7ff00000ff177424 */ /* 0x000fcc00078e00ff */
[----:B------:R-:W-:-:S10]  /*87fe0*/  DFMA R22, R32, R22, +INF ;  /* 0x7ff000002016742b */ /* 0x000fd40000000016 */
[----:B------:R-:W-:Y:S02]  /*87ff0*/  FSEL R32, R22, RZ, P0 ;  /* 0x000000ff16207208 */ /* 0x000fe40000000000 */
[----:B------:R-:W-:-:S07]  /*88000*/  FSEL R33, R23, -QNAN , P0 ;  /* 0xfff0000017217808 */ /* 0x000fce0000000000 */
.L_x_3091:
[----:B------:R-:W-:Y:S05]  /*88010*/  BSYNC.RECONVERGENT B0 ;  /* 0x0000000000007941 */ /* 0x000fea0003800200 */
.L_x_3089:
[----:B------:R-:W0:Y:S01]  /*88020*/  MUFU.RCP64H R23, 6 ;  /* 0x4018000000177908 */ /* 0x000e220000001800 */
[----:B------:R-:W-:Y:S01]  /*88030*/  IMAD.MOV.U32 R24, RZ, RZ, 0x0 ;  /* 0x00000000ff187424 */ /* 0x000fe200078e00ff */
[----:B------:R-:W-:Y:S01]  /*88040*/  MOV R25, 0x40180000 ;  /* 0x4018000000197802 */ /* 0x000fe20000000f00 */
        /* <DEDUP_REMOVED lines=18> */
.L_x_3093:
[----:B------:R-:W-:Y:S05]  /*88170*/  BSYNC.RECONVERGENT B2 ;  /* 0x0000000000027941 */ /* 0x000fea0003800200 */
.L_x_3092:
[----:B------:R-:W0:Y:S01]  /*88180*/  MUFU.RCP64H R25, 60 ;  /* 0x404e000000197908 */ /* 0x000e220000001800 */
[----:B------:R-:W-:Y:S01]  /*88190*/  MOV R30, 0x0 ;  /* 0x00000000001e7802 */ /* 0x000fe20000000f00 */
[----:B------:R-:W-:Y:S01]  /*881a0*/  IMAD.MOV.U32 R31, RZ, RZ, 0x404e0000 ;  /* 0x404e0000ff1f7424 */ /* 0x000fe200078e00ff */
[----:B------:R-:W-:Y:S01]  /*881b0*/  DMUL R22, R28, R28 ;  /* 0x0000001c1c167228 */ /* 0x000fe20000000000 */
[----:B------:R-:W-:Y:S01]  /*881c0*/  IMAD.MOV.U32 R24, RZ, RZ, 0x1 ;  /* 0x00000001ff187424 */ /* 0x000fe200078e00ff */
[----:B------:R-:W-:Y:S01]  /*881d0*/  DFMA R18, R84, R32, R18 ;  /* 0x000000205412722b */ /* 0x000fe20000000012 */
[----:B------:R-:W-:Y:S01]  /*881e0*/  BSSY.RECONVERGENT B2, `(.L_x_3094) ;  /* 0x0000017000027945 */ /* 0x000fe20003800200 */
        /* <DEDUP_REMOVED lines=22> */
.L_x_3095:
[----:B------:R-:W-:Y:S05]  /*88350*/  BSYNC.RECONVERGENT B2 ;  /* 0x0000000000027941 */ /* 0x000fea0003800200 */
.L_x_3094:
        /* <DEDUP_REMOVED lines=31> */
.L_x_3097:
[----:B------:R-:W-:Y:S05]  /*88550*/  BSYNC.RECONVERGENT B2 ;  /* 0x0000000000027941 */ /* 0x000fea0003800200 */
.L_x_3096:
        /* <DEDUP_REMOVED lines=29> */
.L_x_3099:
[----:B------:R-:W-:Y:S05]  /*88730*/  BSYNC.RECONVERGENT B2 ;  /* 0x0000000000027941 */ /* 0x000fea0003800200 */
.L_x_3098:
        /* <DEDUP_REMOVED lines=26> */
.L_x_3101:
[----:B------:R-:W-:Y:S05]  /*888e0*/  BSYNC.RECONVERGENT B2 ;  /* 0x0000000000027941 */ /* 0x000fea0003800200 */
.L_x_3100:
        /* <DEDUP_REMOVED lines=33> */
.L_x_3103:
[----:B------:R-:W-:Y:S05]  /*88b00*/  BSYNC.RECONVERGENT B2 ;  /* 0x0000000000027941 */ /* 0x000fea0003800200 */
.L_x_3102:
        /* <DEDUP_REMOVED lines=27> */
.L_x_3105:
[----:B------:R-:W-:Y:S05]  /*88cc0*/  BSYNC.RECONVERGENT B2 ;  /* 0x0000000000027941 */ /* 0x000fea0003800200 */
.L_x_3104:
        /* <DEDUP_REMOVED lines=26> */
.L_x_3107:
[----:B------:R-:W-:Y:S05]  /*88e70*/  BSYNC.RECONVERGENT B2 ;  /* 0x0000000000027941 */ /* 0x000fea0003800200 */
.L_x_3106:
        /* <DEDUP_REMOVED lines=29> */
.L_x_3109:
[----:B------:R-:W-:Y:S05]  /*89050*/  BSYNC.RECONVERGENT B2 ;  /* 0x0000000000027941 */ /* 0x000fea0003800200 */
.L_x_3108:
        /* <DEDUP_REMOVED lines=26> */
.L_x_3111:
[----:B------:R-:W-:Y:S05]  /*89200*/  BSYNC.RECONVERGENT B2 ;  /* 0x0000000000027941 */ /* 0x000fea0003800200 */
.L_x_3110:
        /* <DEDUP_REMOVED lines=29> */
.L_x_3113:
[----:B------:R-:W-:Y:S05]  /*893e0*/  BSYNC.RECONVERGENT B2 ;  /* 0x0000000000027941 */ /* 0x000fea0003800200 */
.L_x_3112:
        /* <DEDUP_REMOVED lines=26> */
.L_x_3115:
[----:B------:R-:W-:Y:S05]  /*89590*/  BSYNC.RECONVERGENT B2 ;  /* 0x0000000000027941 */ /* 0x000fea0003800200 */
.L_x_3114:
        /* <DEDUP_REMOVED lines=33> */
.L_x_3117:
[----:B------:R-:W-:Y:S05]  /*897b0*/  BSYNC.RECONVERGENT B2 ;  /* 0x0000000000027941 */ /* 0x000fea0003800200 */
.L_x_3116:
        /* <DEDUP_REMOVED lines=27> */
.L_x_3119:
[----:B------:R-:W-:Y:S05]  /*89970*/  BSYNC.RECONVERGENT B2 ;  /* 0x0000000000027941 */ /* 0x000fea0003800200 */
.L_x_3118:
        /* <DEDUP_REMOVED lines=26> */
.L_x_3121:
[----:B------:R-:W-:Y:S05]  /*89b20*/  BSYNC.RECONVERGENT B2 ;  /* 0x0000000000027941 */ /* 0x000fea0003800200 */
.L_x_3120:
        /* <DEDUP_REMOVED lines=29> */
.L_x_3123:
[----:B------:R-:W-:Y:S05]  /*89d00*/  BSYNC.RECONVERGENT B2 ;  /* 0x0000000000027941 */ /* 0x000fea0003800200 */
.L_x_3122:
        /* <DEDUP_REMOVED lines=26> */
.L_x_3125:
[----:B------:R-:W-:Y:S05]  /*89eb0*/  BSYNC.RECONVERGENT B2 ;  /* 0x0000000000027941 */ /* 0x000fea0003800200 */
.L_x_3124:
        /* <DEDUP_REMOVED lines=29> */
.L_x_3127:
[----:B------:R-:W-:Y:S05]  /*8a090*/  BSYNC.RECONVERGENT B2 ;  /* 0x0000000000027941 */ /* 0x000fea0003800200 */
.L_x_3126:
        /* <DEDUP_REMOVED lines=26> */
.L_x_3129:
[----:B------:R-:W-:Y:S05]  /*8a240*/  BSYNC.RECONVERGENT B2 ;  /* 0x0000000000027941 */ /* 0x000fea0003800200 */
.L_x_3128:
        /* <DEDUP_REMOVED lines=29> */
.L_x_3131:
[----:B------:R-:W-:Y:S05]  /*8a420*/  BSYNC.RECONVERGENT B2 ;  /* 0x0000000000027941 */ /* 0x000fea0003800200 */
.L_x_3130:
        /* <DEDUP_REMOVED lines=26> */
.L_x_3133:
[----:B------:R-:W-:Y:S05]  /*8a5d0*/  BSYNC.RECONVERGENT B2 ;  /* 0x0000000000027941 */ /* 0x000fea0003800200 */
.L_x_3132:
        /* <DEDUP_REMOVED lines=29> */
.L_x_3135:
[----:B------:R-:W-:Y:S05]  /*8a7b0*/  BSYNC.RECONVERGENT B2 ;  /* 0x0000000000027941 */ /* 0x000fea0003800200 */
.L_x_3134:
        /* <DEDUP_REMOVED lines=26> */
.L_x_3137:
[----:B------:R-:W-:Y:S05]  /*8a960*/  BSYNC.RECONVERGENT B2 ;  /* 0x0000000000027941 */ /* 0x000fea0003800200 */
.L_x_3136:
        /* <DEDUP_REMOVED lines=29> */
.L_x_3139:
[----:B------:R-:W-:Y:S05]  /*8ab40*/  BSYNC.RECONVERGENT B2 ;  /* 0x0000000000027941 */ /* 0x000fea0003800200 */
.L_x_3138:
        /* <DEDUP_REMOVED lines=26> */
.L_x_3141:
[----:B------:R-:W-:Y:S05]  /*8acf0*/  BSYNC.RECONVERGENT B2 ;  /* 0x0000000000027941 */ /* 0x000fea0003800200 */
.L_x_3140:
        /* <DEDUP_REMOVED lines=29> */
.L_x_3143:
[----:B------:R-:W-:Y:S05]  /*8aed0*/  BSYNC.RECONVERGENT B2 ;  /* 0x0000000000027941 */ /* 0x000fea0003800200 */
.L_x_3142:
        /* <DEDUP_REMOVED lines=26> */
.L_x_3145:
[----:B------:R-:W-:Y:S05]  /*8b080*/  BSYNC.RECONVERGENT B2 ;  /* 0x0000000000027941 */ /* 0x000fea0003800200 */
.L_x_3144:
        /* <DEDUP_REMOVED lines=33> */
.L_x_3147:
[----:B------:R-:W-:Y:S05]  /*8b2a0*/  BSYNC.RECONVERGENT B2 ;  /* 0x0000000000027941 */ /* 0x000fea0003800200 */
.L_x_3146:
        /* <DEDUP_REMOVED lines=27> */
.L_x_3149:
[----:B------:R-:W-:Y:S05]  /*8b460*/  BSYNC.RECONVERGENT B2 ;  /* 0x0000000000027941 */ /* 0x000fea0003800200 */
.L_x_3148:
        /* <DEDUP_REMOVED lines=26> */
.L_x_3151:
[----:B------:R-:W-:Y:S05]  /*8b610*/  BSYNC.RECONVERGENT B2 ;  /* 0x0000000000027941 */ /* 0x000fea0003800200 */
.L_x_3150:
        /* <DEDUP_REMOVED lines=29> */
.L_x_3153:
[----:B------:R-:W-:Y:S05]  /*8b7f0*/  BSYNC.RECONVERGENT B2 ;  /* 0x0000000000027941 */ /* 0x000fea0003800200 */
.L_x_3152:
        /* <DEDUP_REMOVED lines=26> */
.L_x_3155:
[----:B------:R-:W-:Y:S05]  /*8b9a0*/  BSYNC.RECONVERGENT B2 ;  /* 0x0000000000027941 */ /* 0x000fea0003800200 */
.L_x_3154:
        /* <DEDUP_REMOVED lines=29> */
.L_x_3157:
[----:B------:R-:W-:Y:S05]  /*8bb80*/  BSYNC.RECONVERGENT B2 ;  /* 0x0000000000027941 */ /* 0x000fea0003800200 */
.L_x_3156:
        /* <DEDUP_REMOVED lines=26> */
.L_x_3159:
[----:B------:R-:W-:Y:S05]  /*8bd30*/  BSYNC.RECONVERGENT B2 ;  /* 0x0000000000027941 */ /* 0x000fea0003800200 */
.L_x_3158:
        /* <DEDUP_REMOVED lines=29> */
.L_x_3161:
[----:B------:R-:W-:Y:S05]  /*8bf10*/  BSYNC.RECONVERGENT B2 ;  /* 0x0000000000027941 */ /* 0x000fea0003800200 */
.L_x_3160:
        /* <DEDUP_REMOVED lines=26> */
.L_x_3163:
[----:B------:R-:W-:Y:S05]  /*8c0c0*/  BSYNC.RECONVERGENT B2 ;  /* 0x0000000000027941 */ /* 0x000fea0003800200 */
.L_x_3162:
[----:B------:R-:W-:Y:S01]  /*8c0d0*/  DFMA R18, R32, R84, R18 ;  /* 0x000000542012722b */ /* 0x000fe20000000012 */
[----:B------:R-:W-:Y:S01]  /*8c0e0*/  UMOV UR4, 0xc96eaa51 ;  /* 0xc96eaa5100047882 */ /* 0x000fe20000000000 */
[----:B------:R-:W-:-:S06]  /*8c0f0*/  UMOV UR5, 0x4038bc5f ;  /* 0x4038bc5f00057882 */ /* 0x000fcc0000000000 */
[----:B------:R-:W-:-:S11]  /*8c100*/  DFMA R48, R84, -UR4, R18 ;  /* 0x8000000454307c2b */ /* 0x000fd60008000012 */
.L_x_2981:
[----:B------:R-:W-:Y:S05]  /*8c110*/  BSYNC.RECONVERGENT B1 ;  /* 0x0000000000017941 */ /* 0x000fea0003800200 */
.L_x_2967:
[C---:B------:R-:W-:Y:S01]  /*8c120*/  DADD R18, R26.reuse, R26 ;  /* 0x000000001a127229 */ /* 0x040fe2000000001a */
[----:B------:R-:W-:Y:S01]  /*8c130*/  UMOV UR4, 0x54442d18 ;  /* 0x54442d1800047882 */ /* 0x000fe20000000000 */
[----:B------:R-:W-:Y:S02]  /*8c140*/  UMOV UR5, 0x400921fb ;  /* 0x400921fb00057882 */ /* 0x000fe40000000000 */
[----:B------:R-:W-:-:S04]  /*8c150*/  DMUL R26, R26, -UR4 ;  /* 0x800000041a1a7c28 */ /* 0x000fc80008000000 */
[----:B------:R-:W-:-:S08]  /*8c160*/  DFMA R20, R18, R48, R20 ;  /* 0x000000301214722b */ /* 0x000fd00000000014 */
[----:B------:R-:W-:Y:S01]  /*8c170*/  DFMA R20, R26, 0.5, R20 ;  /* 0x3fe000001a14782b */ /* 0x000fe20000000014 */
[----:B------:R-:W-:Y:S10]  /*8c180*/  @P5 BRA `(.L_x_3164) ;  /* 0xffffff4800f05947 */ /* 0x000ff4000383ffff */
.L_x_2963:
[----:B------:R-:W0:Y:S01]  /*8c190*/  LDC.64 R6, c[0x0][0x3a0] ;  /* 0x0000e800ff067b82 */ /* 0x000e220000000a00 */
[----:B------:R-:W-:-:S04]  /*8c1a0*/  IMAD R79, R2, 0x46, R3 ;  /* 0x00000046024f7824 */ /* 0x000fc800078e0203 */
[----:B0-----:R-:W-:-:S06]  /*8c1b0*/  IMAD.WIDE R78, R79, 0x8, R6 ;  /* 0x000000084f4e7825 */ /* 0x001fcc00078e0206 */
        /* <DEDUP_REMOVED lines=21> */
.L_x_3166:
[----:B------:R-:W-:Y:S05]  /*8c310*/  BSYNC.RECONVERGENT B1 ;  /* 0x0000000000017941 */ /* 0x000fea0003800200 */
.L_x_3165:
        /* <DEDUP_REMOVED lines=23> */
.L_x_3168:
[----:B------:R-:W-:Y:S05]  /*8c490*/  BSYNC.RECONVERGENT B1 ;  /* 0x0000000000017941 */ /* 0x000fea0003800200 */
.L_x_3167:
[----:B------:R-:W0:Y:S01]  /*8c4a0*/  LDCU UR4, c[0x0][0x3b8] ;  /* 0x00007700ff0477ac */ /* 0x000e220008000800 */
[----:B------:R-:W1:Y:S01]  /*8c4b0*/  LDC.64 R4, c[0x0][0x380] ;  /* 0x0000e000ff047b82 */ /* 0x000e620000000a00 */
[----:B------:R-:W-:Y:S01]  /*8c4c0*/  DFMA R8, R10, R6, R8 ;  /* 0x000000060a08722b */ /* 0x000fe20000000008 */
[----:B------:R-:W0:Y:S02]  /*8c4d0*/  LDCU UR5, c[0x0][0x3b4] ;  /* 0x00007680ff0577ac */ /* 0x000e240008000800 */
[----:B0-----:R-:W-:-:S06]  /*8c4e0*/  UIMAD UR4, UR5, UR4, UR4 ;  /* 0x00000004050472a4 */ /* 0x001fcc000f8e0204 */
[----:B------:R-:W-:-:S04]  /*8c4f0*/  IMAD R3, R2, UR4, R3 ;  /* 0x0000000402037c24 */ /* 0x000fc8000f8e0203 */
[----:B-1----:R-:W-:-:S05]  /*8c500*/  IMAD.WIDE R2, R3, 0x8, R4 ;  /* 0x0000000803027825 */ /* 0x002fca00078e0204 */
[----:B------:R-:W-:Y:S01]  /*8c510*/  STG.E.64 desc[UR6][R2.64], R8 ;  /* 0x0000000802007986 */ /* 0x000fe2000c101b06 */
[----:B------:R-:W-:Y:S05]  /*8c520*/  EXIT ;  /* 0x000000000000794d */ /* 0x000fea0003800000 */
        .weak           $__internal_3_$__cuda_sm20_dblrcp_rn_slowpath_v3
        .type           $__internal_3_$__cuda_sm20_dblrcp_rn_slowpath_v3,@function
        .size           $__internal_3_$__cuda_sm20_dblrcp_rn_slowpath_v3,($__internal_4_$__cuda_sm20_div_rn_f64_full - $__internal_3_$__cuda_sm20_dblrcp_rn_slowpath_v3)
$__internal_3_$__cuda_sm20_dblrcp_rn_slowpath_v3:
[----:B------:R-:W-:Y:S01]  /*8c530*/  IMAD.MOV.U32 R33, RZ, RZ, R23 ;  /* 0x000000ffff217224 */ /* 0x000fe200078e0017 */
[----:B------:R-:W-:Y:S05]  /*8c540*/  BSSY.RECONVERGENT B0, `(.L_x_3169) ;  /* 0x0000023000007945 */ /* 0x000fea0003800200 */
[----:B------:R-:W-:-:S14]  /*8c550*/  DSETP.GTU.AND P0, PT, |R32|, +INF , PT ;  /* 0x7ff000002000742a */ /* 0x000fdc0003f0c200 */
[----:B------:R-:W-:Y:S05]  /*8c560*/  @P0 BRA `(.L_x_3170) ;  /* 0x0000000000780947 */ /* 0x000fea0003800000 */
[----:B------:R-:W-:-:S04]  /*8c570*/  LOP3.LUT R23, R23, 0x7fffffff, RZ, 0xc0, !PT ;  /* 0x7fffffff17177812 */ /* 0x000fc800078ec0ff */
[----:B------:R-:W-:-:S04]  /*8c580*/  IADD3 R25, PT, PT, R23, -0x1, RZ ;  /* 0xffffffff17197810 */ /* 0x000fc80007ffe0ff */
[----:B------:R-:W-:-:S13]  /*8c590*/  ISETP.GE.U32.AND P0, PT, R25, 0x7fefffff, PT ;  /* 0x7fefffff1900780c */ /* 0x000fda0003f06070 */
[----:B------:R-:W-:Y:S01]  /*8c5a0*/  @P0 LOP3.LUT R35, R33, 0x7ff00000, RZ, 0x3c, !PT ;  /* 0x7ff0000021230812 */ /* 0x000fe200078e3cff */
[----:B------:R-:W-:Y:S01]  /*8c5b0*/  @P0 IMAD.MOV.U32 R34, RZ, RZ, RZ ;  /* 0x000000ffff220224 */ /* 0x000fe200078e00ff */
[----:B------:R-:W-:Y:S06]  /*8c5c0*/  @P0 BRA `(.L_x_3171) ;  /* 0x0000000000680947 */ /* 0x000fec0003800000 */
[----:B------:R-:W-:-:S13]  /*8c5d0*/  ISETP.GE.U32.AND P0, PT, R23, 0x1000001, PT ;  /* 0x010000011700780c */ /* 0x000fda0003f06070 */
[----:B------:R-:W-:Y:S05]  /*8c5e0*/  @!P0 BRA `(.L_x_3172) ;  /* 0x0000000000348947 */ /* 0x000fea0003800000 */
[----:B------:R-:W-:Y:S02]  /*8c5f0*/  VIADD R35, R33, 0xc0200000 ;  /* 0xc020000021237836 */ /* 0x000fe40000000000 */
[----:B------:R-:W-:Y:S02]  /*8c600*/  IMAD.MOV.U32 R34, RZ, RZ, R32 ;  /* 0x000000ffff227224 */ /* 0x000fe400078e0020 */
[----:B------:R-:W0:Y:S04]  /*8c610*/  MUFU.RCP64H R25, R35 ;  /* 0x0000002300197308 */ /* 0x000e280000001800 */
        /* <DEDUP_REMOVED lines=10> */
.L_x_3172:
        /* <DEDUP_REMOVED lines=9> */
.L_x_3170:
[----:B------:R-:W-:Y:S02]  /*8c750*/  LOP3.LUT R35, R33, 0x80000, RZ, 0xfc, !PT ;  /* 0x0008000021237812 */ /* 0x000fe400078efcff */
[----:B------:R-:W-:-:S07]  /*8c760*/  MOV R34, R32 ;  /* 0x0000002000227202 */ /* 0x000fce0000000f00 */
.L_x_3171:
[----:B------:R-:W-:Y:S05]  /*8c770*/  BSYNC.RECONVERGENT B0 ;  /* 0x0000000000007941 */ /* 0x000fea0003800200 */
.L_x_3169:
[----:B------:R-:W-:Y:S01]  /*8c780*/  IMAD.MOV.U32 R32, RZ, RZ, R0 ;  /* 0x000000ffff207224 */ /* 0x000fe200078e0000 */
[----:B------:R-:W-:Y:S01]  /*8c790*/  MOV R33, 0x0 ;  /* 0x0000000000217802 */ /* 0x000fe20000000f00 */
[----:B------:R-:W-:Y:S02]  /*8c7a0*/  IMAD.MOV.U32 R24, RZ, RZ, R34 ;  /* 0x000000ffff187224 */ /* 0x000fe400078e0022 */
[----:B------:R-:W-:Y:S01]  /*8c7b0*/  IMAD.MOV.U32 R23, RZ, RZ, R35 ;  /* 0x000000ffff177224 */ /* 0x000fe200078e0023 */
[----:B------:R-:W-:Y:S06]  /*8c7c0*/  RET.REL.NODEC R32 `(calcp_kernel) ;  /* 0xfffff738200c7950 */ /* 0x000fec0003c3ffff */
        .weak           $__internal_4_$__cuda_sm20_div_rn_f64_full
        .type           $__internal_4_$__cuda_sm20_div_rn_f64_full,@function
        .size           $__internal_4_$__cuda_sm20_div_rn_f64_full,($__internal_5_$__cuda_sm20_dsqrt_rn_f64_mediumpath_v1 - $__internal_4_$__cuda_sm20_div_rn_f64_full)
$__internal_4_$__cuda_sm20_div_rn_f64_full:
[C---:B------:R-:W-:Y:S01]  /*8c7d0*/  FSETP.GEU.AND P2, PT, |R77|.reuse, 1.469367938527859385e-39, PT ;  /* 0x001000004d00780b */ /* 0x040fe20003f4e200 */
[----:B------:R-:W-:Y:S01]  /*8c7e0*/  IMAD.MOV.U32 R24, RZ, RZ, 0x1ca00000 ;  /* 0x1ca00000ff187424 */ /* 0x000fe200078e00ff */
[----:B------:R-:W-:Y:S01]  /*8c7f0*/  LOP3.LUT R23, R77, 0x7ff00000, RZ, 0xc0, !PT ;  /* 0x7ff000004d177812 */ /* 0x000fe200078ec0ff */
[----:B------:R-:W-:Y:S01]  /*8c800*/  IMAD.MOV.U32 R78, RZ, RZ, R82 ;  /* 0x000000ffff4e7224 */ /* 0x000fe200078e0052 */
[C---:B------:R-:W-:Y:S01]  /*8c810*/  LOP3.LUT R88, R79.reuse, 0x7ff00000, RZ, 0xc0, !PT ;  /* 0x7ff000004f587812 */ /* 0x040fe200078ec0ff */
[----:B------:R-:W-:Y:S01]  /*8c820*/  IMAD.MOV.U32 R86, RZ, RZ, 0x1 ;  /* 0x00000001ff567424 */ /* 0x000fe200078e00ff */
[----:B------:R-:W-:Y:S01]  /*8c830*/  LOP3.LUT R83, R79, 0x800fffff, RZ, 0xc0, !PT ;  /* 0x800fffff4f537812 */ /* 0x000fe200078ec0ff */
[----:B------:R-:W-:Y:S02]  /*8c840*/  BSSY.RECONVERGENT B0, `(.L_x_3173) ;  /* 0x0000051000007945 */ /* 0x000fe40003800200 */
[----:B------:R-:W-:Y:S01]  /*8c850*/  IMAD.MOV.U32 R92, RZ, RZ, R88 ;  /* 0x000000ffff5c7224 */ /* 0x000fe200078e0058 */
[----:B------:R-:W-:-:S03]  /*8c860*/  LOP3.LUT R83, R83, 0x3ff00000, RZ, 0xfc, !PT ;  /* 0x3ff0000053537812 */ /* 0x000fc600078efcff */
[----:B------:R-:W-:Y:S02]  /*8c870*/  @!P2 LOP3.LUT R80, R79, 0x7ff00000, RZ, 0xc0, !PT ;  /* 0x7ff000004f50a812 */ /* 0x000fe400078ec0ff */
[----:B------:R-:W-:Y:S02]  /*8c880*/  @!P2 MOV R84, RZ ;  /* 0x000000ff0054a202 */ /* 0x000fe40000000f00 */
[----:B------:R-:W-:Y:S01]  /*8c890*/  @!P2 ISETP.GE.U32.AND P3, PT, R23, R80, PT ;  /* 0x000000501700a20c */ /* 0x000fe20003f66070 */
[----:B------:R-:W-:-:S03]  /*8c8a0*/  IMAD.MOV.U32 R80, RZ, RZ, R76 ;  /* 0x000000ffff507224 */ /* 0x000fc600078e004c */
[C---:B------:R-:W-:Y:S02]  /*8c8b0*/  @!P2 SEL R25, R24.reuse, 0x63400000, !P3 ;  /* 0x634000001819a807 */ /* 0x040fe40005800000 */
[----:B------:R-:W-:Y:S02]  /*8c8c0*/  ISETP.GE.U32.AND P3, PT, R23, R88, PT ;  /* 0x000000581700720c */ /* 0x000fe40003f66070 */
[----:B------:R-:W-:Y:S02]  /*8c8d0*/  @!P2 LOP3.LUT R25, R25, 0x80000000, R77, 0xf8, !PT ;  /* 0x800000001919a812 */ /* 0x000fe400078ef84d */
[----:B------:R-:W-:Y:S02]  /*8c8e0*/  SEL R81, R24, 0x63400000, !P3 ;  /* 0x6340000018517807 */ /* 0x000fe40005800000 */
[----:B------:R-:W-:Y:S01]  /*8c8f0*/  @!P2 LOP3.LUT R85, R25, 0x100000, RZ, 0xfc, !PT ;  /* 0x001000001955a812 */ /* 0x000fe200078efcff */
[----:B------:R-:W-:Y:S01]  /*8c900*/  IMAD.MOV.U32 R25, RZ, RZ, R23 ;  /* 0x000000ffff197224 */ /* 0x000fe200078e0017 */
[----:B------:R-:W-:-:S06]  /*8c910*/  LOP3.LUT R81, R81, 0x800fffff, R77, 0xf8, !PT ;  /* 0x800fffff51517812 */ /* 0x000fcc00078ef84d */
[----:B------:R-:W-:-:S10]  /*8c920*/  @!P2 DFMA R80, R80, 2, -R84 ;  /* 0x400000005050a82b */ /* 0x000fd40000000854 */
[----:B------:R-:W-:Y:S02]  /*8c930*/  @!P2 LOP3.LUT R25, R81, 0x7ff00000, RZ, 0xc0, !PT ;  /* 0x7ff000005119a812 */ /* 0x000fe400078ec0ff */
[----:B------:R-:W-:Y:S02]  /*8c940*/  FSETP.GEU.AND P2, PT, |R79|, 1.469367938527859385e-39, PT ;  /* 0x001000004f00780b */ /* 0x000fe40003f4e200 */
[----:B------:R-:W-:-:S11]  /*8c950*/  IADD3 R91, PT, PT, R25, -0x1, RZ ;  /* 0xffffffff195b7810 */ /* 0x000fd60007ffe0ff */
[----:B------:R-:W-:-:S06]  /*8c960*/  @!P2 DMUL R82, R78, 8.98846567431157953865e+307 ;  /* 0x7fe000004e52a828 */ /* 0x000fcc0000000000 */
[----:B------:R-:W0:Y:S04]  /*8c970*/  MUFU.RCP64H R87, R83 ;  /* 0x0000005300577308 */ /* 0x000e280000001800 */
[----:B------:R-:W-:Y:S02]  /*8c980*/  @!P2 LOP3.LUT R92, R83, 0x7ff00000, RZ, 0xc0, !PT ;  /* 0x7ff00000535ca812 */ /* 0x000fe400078ec0ff */
[----:B------:R-:W-:-:S03]  /*8c990*/  ISETP.GT.U32.AND P2, PT, R91, 0x7feffffe, PT ;  /* 0x7feffffe5b00780c */ /* 0x000fc60003f44070 */
[----:B------:R-:W-:-:S05]  /*8c9a0*/  VIADD R91, R92, 0xffffffff ;  /* 0xffffffff5c5b7836 */ /* 0x000fca0000000000 */
[----:B------:R-:W-:Y:S01]  /*8c9b0*/  ISETP.GT.U32.OR P2, PT, R91, 0x7feffffe, P2 ;  /* 0x7feffffe5b00780c */ /* 0x000fe20001744470 */
[----:B0-----:R-:W-:-:S08]  /*8c9c0*/  DFMA R84, R86, -R82, 1 ;  /* 0x3ff000005654742b */ /* 0x001fd00000000852 */
[----:B------:R-:W-:-:S08]  /*8c9d0*/  DFMA R84, R84, R84, R84 ;  /* 0x000000545454722b */ /* 0x000fd00000000054 */
[----:B------:R-:W-:-:S08]  /*8c9e0*/  DFMA R84, R86, R84, R86 ;  /* 0x000000545654722b */ /* 0x000fd00000000056 */
[----:B------:R-:W-:-:S08]  /*8c9f0*/  DFMA R86, R84, -R82, 1 ;  /* 0x3ff000005456742b */ /* 0x000fd00000000852 */
[----:B------:R-:W-:-:S08]  /*8ca00*/  DFMA R84, R84, R86, R84 ;  /* 0x000000565454722b */ /* 0x000fd00000000054 */
[----:B------:R-:W-:-:S08]  /*8ca10*/  DMUL R86, R84, R80 ;  /* 0x0000005054567228 */ /* 0x000fd00000000000 */
[----:B------:R-:W-:-:S08]  /*8ca20*/  DFMA R88, R86, -R82, R80 ;  /* 0x800000525658722b */ /* 0x000fd00000000050 */
[----:B------:R-:W-:Y:S01]  /*8ca30*/  DFMA R88, R84, R88, R86 ;  /* 0x000000585458722b */ /* 0x000fe20000000056 */
[----:B------:R-:W-:Y:S10]  /*8ca40*/  @P2 BRA `(.L_x_3174) ;  /* 0x00000000006c2947 */ /* 0x000ff40003800000 */
        /* <DEDUP_REMOVED lines=27> */
.L_x_3174:
        /* <DEDUP_REMOVED lines=16> */
.L_x_3177:
[----:B------:R-:W-:Y:S01]  /*8cd00*/  LOP3.LUT R85, R79, 0x80000, RZ, 0xfc, !PT ;  /* 0x000800004f557812 */ /* 0x000fe200078efcff */
[----:B------:R-:W-:Y:S01]  /*8cd10*/  IMAD.MOV.U32 R84, RZ, RZ, R78 ;  /* 0x000000ffff547224 */ /* 0x000fe200078e004e */
[----:B------:R-:W-:Y:S06]  /*8cd20*/  BRA `(.L_x_3175) ;  /* 0x0000000000087947 */ /* 0x000fec0003800000 */
.L_x_3176:
[----:B------:R-:W-:Y:S01]  /*8cd30*/  LOP3.LUT R85, R77, 0x80000, RZ, 0xfc, !PT ;  /* 0x000800004d557812 */ /* 0x000fe200078efcff */
[----:B------:R-:W-:-:S07]  /*8cd40*/  IMAD.MOV.U32 R84, RZ, RZ, R76 ;  /* 0x000000ffff547224 */ /* 0x000fce00078e004c */
.L_x_3175:
[----:B------:R-:W-:Y:S05]  /*8cd50*/  BSYNC.RECONVERGENT B0 ;  /* 0x0000000000007941 */ /* 0x000fea0003800200 */
.L_x_3173:
[----:B------:R-:W-:Y:S02]  /*8cd60*/  HFMA2 R25, -RZ, RZ, 0, 0 ;  /* 0x00000000ff197431 */ /* 0x000fe400000001ff */
[----:B------:R-:W-:-:S04]  /*8cd70*/  IMAD.MOV.U32 R24, RZ, RZ, R0 ;  /* 0x000000ffff187224 */ /* 0x000fc800078e0000 */
[----:B------:R-:W-:Y:S05]  /*8cd80*/  RET.REL.NODEC R24 `(calcp_kernel) ;  /* 0xfffff730189c7950 */ /* 0x000fea0003c3ffff */
        .weak           $__internal_5_$__cuda_sm20_dsqrt_rn_f64_mediumpath_v1
        .type           $__internal_5_$__cuda_sm20_dsqrt_rn_f64_mediumpath_v1,@function
        .size           $__internal_5_$__cuda_sm20_dsqrt_rn_f64_mediumpath_v1,(.L_x_4456 - $__internal_5_$__cuda_sm20_dsqrt_rn_f64_mediumpath_v1)
$__internal_5_$__cuda_sm20_dsqrt_rn_f64_mediumpath_v1:
[----:B------:R-:W-:Y:S01]  /*8cd90*/  ISETP.GE.U32.AND P2, PT, R0, -0x3400000, PT ;  /* 0xfcc000000000780c */ /* 0x000fe20003f46070 */
[----:B------:R-:W-:Y:S01]  /*8cda0*/  BSSY.RECONVERGENT B0, `(.L_x_3178) ;  /* 0x0000025000007945 */ /* 0x000fe20003800200 */
[----:B------:R-:W-:Y:S02]  /*8cdb0*/  IMAD.MOV.U32 R76, RZ, RZ, R32 ;  /* 0x000000ffff4c7224 */ /* 0x000fe400078e0020 */
[----:B------:R-:W-:-:S09]  /*8cdc0*/  IMAD.MOV.U32 R77, RZ, RZ, R23 ;  /* 0x000000ffff4d7224 */ /* 0x000fd200078e0017 */
        /* <DEDUP_REMOVED lines=9> */
.L_x_3179:
        /* <DEDUP_REMOVED lines=9> */
[----:B------:R-:W-:Y:S01]  /*8cef0*/  IMAD.MOV.U32 R24, RZ, RZ, 0x0 ;  /* 0x00000000ff187424 */ /* 0x000fe200078e00ff */
[----:B------:R-:W-:Y:S01]  /*8cf00*/  MOV R25, 0x3fd80000 ;  /* 0x3fd8000000197802 */ /* 0x000fe20000000f00 */
[----:B------:R-:W-:-:S03]  /*8cf10*/  IMAD.MOV.U32 R30, RZ, RZ, RZ ;  /* 0x000000ffff1e7224 */ /* 0x000fc600078e00ff */
[----:B------:R-:W0:Y:S03]  /*8cf20*/  MUFU.RSQ64H R31, R77 ;  /* 0x0000004d001f7308 */ /* 0x000e260000001c00 */
        /* <DEDUP_REMOVED lines=11> */
.L_x_3181:
[----:B------:R-:W-:-:S11]  /*8cfe0*/  DADD R24, R30, R30 ;  /* 0x000000001e187229 */ /* 0x000fd6000000001e */
.L_x_3180:
[----:B------:R-:W-:Y:S05]  /*8cff0*/  BSYNC.RECONVERGENT B0 ;  /* 0x0000000000007941 */ /* 0x000fea0003800200 */
.L_x_3178:
[----:B------:R-:W-:Y:S01]  /*8d000*/  IMAD.MOV.U32 R0, RZ, RZ, R24 ;  /* 0x000000ffff007224 */ /* 0x000fe200078e0018 */
[----:B------:R-:W-:Y:S01]  /*8d010*/  MOV R23, R25 ;  /* 0x0000001900177202 */ /* 0x000fe20000000f00 */
[----:B------:R-:W-:Y:S02]  /*8d020*/  IMAD.MOV.U32 R24, RZ, RZ, R34 ;  /* 0x000000ffff187224 */ /* 0x000fe400078e0022 */
[----:B------:R-:W-:-:S04]  /*8d030*/  IMAD.MOV.U32 R25, RZ, RZ, 0x0 ;  /* 0x00000000ff197424 */ /* 0x000fc800078e00ff */
[----:B------:R-:W-:Y:S05]  /*8d040*/  RET.REL.NODEC R24 `(calcp_kernel) ;  /* 0xfffff72c18ec7950 */ /* 0x000fea0003c3ffff */
.L_x_3182:
        /* <DEDUP_REMOVED lines=11> */
.L_x_4456:


//--------------------- .text.homog_kernel        --------------------------
	.section	.text.homog_kernel,"ax",@progbits
	.align	128
        .global         homog_kernel
        .type           homog_kernel,@function
        .size           homog_kernel,(.L_x_4457 - homog_kernel)
        .other          homog_kernel,@"STO_CUDA_ENTRY STV_DEFAULT"
homog_kernel:
.text.homog_kernel:
[----:B------:R-:W-:Y:S01]  /*0000*/  LDC R1, c[0x0][0x37c] ;  /* 0x0000df00ff017b82 */ /* 0x000fe20000000800 */
[----:B------:R-:W0:Y:S07]  /*0010*/  S2R R2, SR_TID.Y ;  /* 0x0000000000027919 */ /* 0x000e2e0000002200 */
[----:B------:R-:W1:Y:S01]  /*0020*/  LDC R7, c[0x0][0x360] ;  /* 0x0000d800ff077b82 */ /* 0x000e620000000800 */
[----:B------:R-:W2:Y:S01]  /*0030*/  LDCU.64 UR6, c[0x0][0x3f8] ;  /* 0x00007f00ff0677ac */ /* 0x000ea20008000a00 */
[----:B------:R-:W1:Y:S06]  /*0040*/  S2R R0, SR_TID.X ;  /* 0x0000000000007919 */ /* 0x000e6c0000002100 */
[----:B------:R-:W0:Y:S08]  /*0050*/  S2UR UR5, SR_CTAID.Y ;  /* 0x00000000000579c3 */ /* 0x000e300000002600 */
[----:B------:R-:W0:Y:S08]  /*0060*/  LDC R3, c[0x0][0x364] ;  /* 0x0000d900ff037b82 */ /* 0x000e300000000800 */
[----:B------:R-:W1:Y:S01]  /*0070*/  S2UR UR4, SR_CTAID.X ;  /* 0x00000000000479c3 */ /* 0x000e620000002500 */
[----:B0-----:R-:W-:-:S05]  /*0080*/  IMAD R3, R3, UR5, R2 ;  /* 0x0000000503037c24 */ /* 0x001fca000f8e0202 */
[----:B--2---:R-:W-:Y:S01]  /*0090*/  ISETP.GE.AND P0, PT, R3, UR7, PT ;  /* 0x0000000703007c0c */ /* 0x004fe2000bf06270 */
[----:B-1----:R-:W-:-:S05]  /*00a0*/  IMAD R7, R7, UR4, R0 ;  /* 0x0000000407077c24 */ /* 0x002fca000f8e0200 */
[----:B------:R-:W-:-:S13]  /*00b0*/  ISETP.GE.OR P0, PT, R7, UR6, P0 ;  /* 0x0000000607007c0c */ /* 0x000fda0008706670 */
[----:B------:R-:W-:Y:S05]  /*00c0*/  @P0 EXIT ;  /* 0x000000000000094d */ /* 0x000fea0003800000 */
[----:B------:R-:W0:Y:S01]  /*00d0*/  LDC.64 R4, c[0x0][0x390] ;  /* 0x0000e400ff047b82 */ /* 0x000e220000000a00 */
[----:B------:R-:W1:Y:S07]  /*00e0*/  LDCU.64 UR14, c[0x0][0x358] ;  /* 0x00006b00ff0e77ac */ /* 0x000e6e0008000a00 */
[----:B------:R-:W2:Y:S08]  /*00f0*/  LDC.64 R8, c[0x0][0x380] ;  /* 0x0000e000ff087b82 */ /* 0x000eb00000000a00 */
[----:B------:R-:W3:Y:S08]  /*0100*/  LDC.64 R36, c[0x0][0x398] ;  /* 0x0000e600ff247b82 */ /* 0x000ef00000000a00 */
[----:B------:R-:W4:Y:S01]  /*0110*/  LDC.64 R12, c[0x0][0x388] ;  /* 0x0000e200ff0c7b82 */ /* 0x000f220000000a00 */
[C---:B0-----:R-:W-:Y:S01]  /*0120*/  IMAD.WIDE.U32 R4, R3.reuse, 0x8, R4 ;  /* 0x0000000803047825 */ /* 0x041fe200078e0004 */
[----:B------:R-:W0:Y:S04]  /*0130*/  LDCU UR4, c[0x0][0x470] ;  /* 0x00008e00ff0477ac */ /* 0x000e280008000800 */
[----:B-1----:R-:W4:Y:S01]  /*0140*/  LDG.E.64 R10, desc[UR14][R4.64] ;  /* 0x0000000e040a7981 */ /* 0x002f22000c1e1b00 */
[C---:B------:R-:W-:Y:S01]  /*0150*/  IMAD R2, R3.reuse, 0x46, R7 ;  /* 0x0000004603027824 */ /* 0x040fe200078e0207 */
[----:B------:R-:W1:Y:S01]  /*0160*/  LDC.64 R14, c[0x0][0x3a0] ;  /* 0x0000e800ff0e7b82 */ /* 0x000e620000000a00 */
[----:B--2---:R-:W-:-:S05]  /*0170*/  IMAD.WIDE.U32 R8, R3, 0x4, R8 ;  /* 0x0000000403087825 */ /* 0x004fca00078e0008 */
[----:B------:R2:W5:Y:S01]  /*0180*/  LDG.E R0, desc[UR14][R8.64] ;  /* 0x0000000e08007981 */ /* 0x000562000c1e1900 */
[----:B---3--:R-:W-:-:S04]  /*0190*/  IMAD.WIDE R36, R2, 0x8, R36 ;  /* 0x0000000802247825 */ /* 0x008fc800078e0224 */
[----:B----4-:R-:W-:Y:S01]  /*01a0*/  IMAD.WIDE.U32 R12, R3, 0x8, R12 ;  /* 0x00000008030c7825 */ /* 0x010fe200078e000c */
[----:B------:R2:W-:Y:S05]  /*01b0*/  STG.E.64 desc[UR14][R36.64], R10 ;  /* 0x0000000a24007986 */ /* 0x0005ea000c101b0e */
[----:B------:R-:W3:Y:S01]  /*01c0*/  LDG.E.64 R12, desc[UR14][R12.64] ;  /* 0x0000000e0c0c7981 */ /* 0x000ee2000c1e1b00 */
[----:B-1----:R-:W-:Y:S01]  /*01d0*/  IMAD.WIDE R14, R2, 0x8, R14 ;  /* 0x00000008020e7825 */ /* 0x002fe200078e020e */
[----:B0-----:R-:W-:-:S04]  /*01e0*/  UISETP.GE.AND UP0, UPT, UR4, 0x1, UPT ;  /* 0x000000010400788c */ /* 0x001fc8000bf06270 */
[----:B---3--:R2:W-:Y:S04]  /*01f0*/  STG.E.64 desc[UR14][R14.64], R12 ;  /* 0x0000000c0e007986 */ /* 0x0085e8000c101b0e */
[----:B------:R2:W5:Y:S01]  /*0200*/  LDG.E.64 R4, desc[UR14][R36.64] ;  /* 0x0000000e24047981 */ /* 0x000562000c1e1b00 */
[----:B------:R-:W-:Y:S05]  /*0210*/  BRA.U !UP0, `(.L_x_3183) ;  /* 0x0000001108a47547 */ /* 0x000fea000b800000 */
[----:B------:R-:W-:Y:S01]  /*0220*/  UISETP.NE.AND UP1, UPT, UR4, 0x1, UPT ;  /* 0x000000010400788c */ /* 0x000fe2000bf25270 */
[----:B------:R-:W-:-:S08]  /*0230*/  IMAD.MOV.U32 R3, RZ, RZ, RZ ;  /* 0x000000ffff037224 */ /* 0x000fd000078e00ff */
[----:B------:R-:W-:Y:S05]  /*0240*/  BRA.U !UP1, `(.L_x_3184) ;  /* 0x0000000d09007547 */ /* 0x000fea000b800000 */
[----:B------:R-:W-:Y:S01]  /*0250*/  ULOP3.LUT UR4, UR4, 0x7ffffffe, URZ, 0xc0, !UPT ;  /* 0x7ffffffe04047892 */ /* 0x000fe2000f8ec0ff */
[----:B------:R-:W-:-:S05]  /*0260*/  IMAD.MOV.U32 R6, RZ, RZ, RZ ;  /* 0x000000ffff067224 */ /* 0x000fca00078e00ff */
[----:B------:R-:W-:-:S07]  /*0270*/  MOV R3, UR4 ;  /* 0x0000000400037c02 */ /* 0x000fce0008000f00 */
.L_x_3190:
[----:B0-2---:R-:W0:Y:S01]  /*0280*/  LDC.64 R8, c[0x0][0x408] ;  /* 0x00010200ff087b82 */ /* 0x005e220000000a00 */
[----:B-----5:R-:W-:-:S04]  /*0290*/  IMAD R11, R6, 0x187, R0 ;  /* 0x00000187060b7824 */ /* 0x020fc800078e0200 */
[----:B0-----:R-:W-:-:S05]  /*02a0*/  IMAD.WIDE R8, R11, 0x8, R8 ;  /* 0x000000080b087825 */ /* 0x001fca00078e0208 */
[----:B------:R-:W2:Y:S01]  /*02b0*/  LDG.E.64 R10, desc[UR14][R8.64] ;  /* 0x0000000e080a7981 */ /* 0x000ea2000c1e1b00 */
[----:B------:R-:W-:Y:S01]  /*02c0*/  BSSY.RECONVERGENT B0, `(.L_x_3185) ;  /* 0x0000053000007945 */ /* 0x000fe20003800200 */
[----:B------:R-:W-:Y:S02]  /*02d0*/  MOV R23, 0xfffffc01 ;  /* 0xfffffc0100177802 */ /* 0x000fe40000000f00 */
[----:B--2---:R-:W-:Y:S01]  /*02e0*/  ISETP.GT.AND P0, PT, R11, 0xfffff, PT ;  /* 0x000fffff0b00780c */ /* 0x004fe20003f04270 */
[----:B------:R-:W-:Y:S01]  /*02f0*/  IMAD.MOV.U32 R12, RZ, RZ, R10 ;  /* 0x000000ffff0c7224 */ /* 0x000fe200078e000a */
[----:B------:R-:W-:Y:S01]  /*0300*/  MOV R22, R11 ;  /* 0x0000000b00167202 */ /* 0x000fe20000000f00 */
[----:B------:R-:W-:-:S10]  /*0310*/  IMAD.MOV.U32 R13, RZ, RZ, R11 ;  /* 0x000000ffff0d7224 */ /* 0x000fd400078e000b */
[----:B------:R-:W-:Y:S01]  /*0320*/  @!P0 DMUL R12, R12, 1.80143985094819840000e+16 ;  /* 0x435000000c0c8828 */ /* 0x000fe20000000000 */
[----:B------:R-:W-:-:S09]  /*0330*/  @!P0 IMAD.MOV.U32 R23, RZ, RZ, -0x435 ;  /* 0xfffffbcbff178424 */ /* 0x000fd200078e00ff */
[----:B------:R-:W-:Y:S02]  /*0340*/  @!P0 IMAD.MOV.U32 R22, RZ, RZ, R13 ;  /* 0x000000ffff168224 */ /* 0x000fe400078e000d */
[----:B------:R-:W-:Y:S02]  /*0350*/  @!P0 IMAD.MOV.U32 R10, RZ, RZ, R12 ;  /* 0x000000ffff0a8224 */ /* 0x000fe400078e000c */
[----:B------:R-:W-:-:S05]  /*0360*/  VIADD R11, R22, 0xffffffff ;  /* 0xffffffff160b7836 */ /* 0x000fca0000000000 */
[----:B------:R-:W-:-:S13]  /*0370*/  ISETP.GT.U32.AND P1, PT, R11, 0x7feffffe, PT ;  /* 0x7feffffe0b00780c */ /* 0x000fda0003f24070 */
[----:B------:R-:W-:Y:S05]  /*0380*/  @P1 BRA `(.L_x_3186) ;  /* 0x0000000400001947 */ /* 0x000fea0003800000 */
[C---:B------:R-:W-:Y:S01]  /*0390*/  LOP3.LUT R11, R22.reuse, 0xfffff, RZ, 0xc0, !PT ;  /* 0x000fffff160b7812 */ /* 0x040fe200078ec0ff */
[----:B------:R-:W-:Y:S01]  /*03a0*/  IMAD.MOV.U32 R14, RZ, RZ, RZ ;  /* 0x000000ffff0e7224 */ /* 0x000fe200078e00ff */
[----:B------:R-:W-:Y:S01]  /*03b0*/  MOV R20, 0x8b7a8b04 ;  /* 0x8b7a8b0400147802 */ /* 0x000fe20000000f00 */
        /* <DEDUP_REMOVED lines=61> */
.L_x_3186:
[----:B------:R-:W-:Y:S01]  /*0790*/  IMAD.MOV.U32 R10, RZ, RZ, 0x0 ;  /* 0x00000000ff0a7424 */ /* 0x000fe200078e00ff */
[----:B------:R-:W-:Y:S01]  /*07a0*/  LOP3.LUT P0, RZ, R13, 0x7fffffff, RZ, 0xc0, !PT ;  /* 0x7fffffff0dff7812 */ /* 0x000fe2000780c0ff */
[----:B------:R-:W-:-:S06]  /*07b0*/  IMAD.MOV.U32 R11, RZ, RZ, 0x7ff00000 ;  /* 0x7ff00000ff0b7424 */ /* 0x000fcc00078e00ff */
[----:B------:R-:W-:-:S10]  /*07c0*/  DFMA R10, R12, R10, +INF ;  /* 0x7ff000000c0a742b */ /* 0x000fd4000000000a */
[----:B------:R-:W-:Y:S02]  /*07d0*/  FSEL R10, R10, RZ, P0 ;  /* 0x000000ff0a0a7208 */ /* 0x000fe40000000000 */
[----:B------:R-:W-:-:S07]  /*07e0*/  FSEL R11, R11, -QNAN , P0 ;  /* 0xfff000000b0b7808 */ /* 0x000fce0000000000 */
.L_x_3187:
[----:B------:R-:W-:Y:S05]  /*07f0*/  BSYNC.RECONVERGENT B0 ;  /* 0x0000000000007941 */ /* 0x000fea0003800200 */
.L_x_3185:
[----:B------:R-:W0:Y:S01]  /*0800*/  LDC.64 R14, c[0x0][0x410] ;  /* 0x00010400ff0e7b82 */ /* 0x000e220000000a00 */
[----:B------:R-:W-:Y:S01]  /*0810*/  UMOV UR4, 0xbaaafad3 ;  /* 0xbaaafad300047882 */ /* 0x000fe20000000000 */
[----:B------:R-:W-:Y:S01]  /*0820*/  UMOV UR5, 0x3c695355 ;  /* 0x3c69535500057882 */ /* 0x000fe20000000000 */
[----:B------:R-:W-:Y:S01]  /*0830*/  UMOV UR6, 0x1526e50e ;  /* 0x1526e50e00067882 */ /* 0x000fe20000000000 */
[----:B------:R-:W-:Y:S01]  /*0840*/  DMUL R12, R10, UR4 ;  /* 0x000000040a0c7c28 */ /* 0x000fe20008000000 */
[----:B------:R-:W-:-:S07]  /*0850*/  UMOV UR7, 0x3fdbcb7b ;  /* 0x3fdbcb7b00077882 */ /* 0x000fce0000000000 */
[----:B------:R-:W-:Y:S01]  /*0860*/  DFMA R12, R10, UR6, R12 ;  /* 0x000000060a0c7c2b */ /* 0x000fe2000800000c */
[----:B0-----:R-:W-:-:S06]  /*0870*/  IMAD.WIDE.U32 R10, R6, 0x8, R14 ;  /* 0x00000008060a7825 */ /* 0x001fcc00078e000e */
[----:B------:R0:W-:Y:S04]  /*0880*/  STG.E.64 desc[UR14][R10.64], R12 ;  /* 0x0000000c0a007986 */ /* 0x0001e8000c101b0e */
[----:B------:R-:W2:Y:S01]  /*0890*/  LDG.E.64 R8, desc[UR14][R8.64+0xc38] ;  /* 0x000c380e08087981 */ /* 0x000ea2000c1e1b00 */
[----:B------:R-:W-:Y:S01]  /*08a0*/  BSSY.RECONVERGENT B0, `(.L_x_3188) ;  /* 0x0000054000007945 */ /* 0x000fe20003800200 */
[----:B------:R-:W-:Y:S01]  /*08b0*/  IMAD.MOV.U32 R23, RZ, RZ, -0x3ff ;  /* 0xfffffc01ff177424 */ /* 0x000fe200078e00ff */
[----:B--2---:R-:W-:Y:S01]  /*08c0*/  ISETP.GT.AND P0, PT, R9, 0xfffff, PT ;  /* 0x000fffff0900780c */ /* 0x004fe20003f04270 */
[--C-:B------:R-:W-:Y:S01]  /*08d0*/  IMAD.MOV.U32 R15, RZ, RZ, R9.reuse ;  /* 0x000000ffff0f7224 */ /* 0x100fe200078e0009 */
[----:B------:R-:W-:Y:S01]  /*08e0*/  MOV R14, R8 ;  /* 0x00000008000e7202 */ /* 0x000fe20000000f00 */
[----:B------:R-:W-:-:S02]  /*08f0*/  IMAD.MOV.U32 R22, RZ, RZ, R9 ;  /* 0x000000ffff167224 */ /* 0x000fc400078e0009 */
[----:B0-----:R-:W-:-:S08]  /*0900*/  IMAD.MOV.U32 R12, RZ, RZ, R8 ;  /* 0x000000ffff0c7224 */ /* 0x001fd000078e0008 */
[----:B------:R-:W-:Y:S01]  /*0910*/  @!P0 DMUL R14, R14, 1.80143985094819840000e+16 ;  /* 0x435000000e0e8828 */ /* 0x000fe20000000000 */
[----:B------:R-:W-:-:S09]  /*0920*/  @!P0 IMAD.MOV.U32 R23, RZ, RZ, -0x435 ;  /* 0xfffffbcbff178424 */ /* 0x000fd200078e00ff */
[----:B------:R-:W-:Y:S02]  /*0930*/  @!P0 MOV R22, R15 ;  /* 0x0000000f00168202 */ /* 0x000fe40000000f00 */
[----:B------:R-:W-:-:S03]  /*0940*/  @!P0 MOV R12, R14 ;  /* 0x0000000e000c8202 */ /* 0x000fc60000000f00 */
[----:B------:R-:W-:-:S05]  /*0950*/  VIADD R16, R22, 0xffffffff ;  /* 0xffffffff16107836 */ /* 0x000fca0000000000 */
[----:B------:R-:W-:-:S13]  /*0960*/  ISETP.GE.U32.AND P1, PT, R16, 0x7fefffff, PT ;  /* 0x7fefffff1000780c */ /* 0x000fda0003f26070 */
[----:B------:R-:W-:Y:S01]  /*0970*/  @P1 IMAD.MOV.U32 R16, RZ, RZ, 0x0 ;  /* 0x00000000ff101424 */ /* 0x000fe200078e00ff */
[----:B------:R-:W-:Y:S02]  /*0980*/  @P1 MOV R17, 0x7ff00000 ;  /* 0x7ff0000000111802 */ /* 0x000fe40000000f00 */
[----:B------:R-:W-:-:S04]  /*0990*/  @P1 LOP3.LUT P2, RZ, R15, 0x7fffffff, RZ, 0xc0, !PT ;  /* 0x7fffffff0fff1812 */ /* 0x000fc8000784c0ff */
[----:B------:R-:W-:-:S10]  /*09a0*/  @P1 DFMA R16, R14, R16, +INF ;  /* 0x7ff000000e10142b */ /* 0x000fd40000000010 */
[----:B------:R-:W-:Y:S02]  /*09b0*/  @P1 FSEL R8, R16, RZ, P2 ;  /* 0x000000ff10081208 */ /* 0x000fe40001000000 */
[----:B------:R-:W-:Y:S01]  /*09c0*/  @P1 FSEL R9, R17, -QNAN , P2 ;  /* 0xfff0000011091808 */ /* 0x000fe20001000000 */
[----:B------:R-:W-:Y:S06]  /*09d0*/  @P1 BRA `(.L_x_3189) ;  /* 0x0000000400001947 */ /* 0x000fec0003800000 */
[----:B------:R-:W-:Y:S01]  /*09e0*/  LOP3.LUT R8, R22, 0xfffff, RZ, 0xc0, !PT ;  /* 0x000fffff16087812 */ /* 0x000fe200078ec0ff */
[----:B------:R-:W-:Y:S01]  /*09f0*/  IMAD.MOV.U32 R14, RZ, RZ, RZ ;  /* 0x000000ffff0e7224 */ /* 0x000fe200078e00ff */
[----:B------:R-:W-:Y:S01]  /*0a00*/  MOV R20, 0x8b7a8b04 ;  /* 0x8b7a8b0400147802 */ /* 0x000fe20000000f00 */
[----:B------:R-:W-:Y:S01]  /*0a10*/  IMAD.MOV.U32 R21, RZ, RZ, 0x3ed0ee25 ;  /* 0x3ed0ee25ff157424 */ /* 0x000fe200078e00ff */
[----:B------:R-:W-:Y:S01]  /*0a20*/  LOP3.LUT R9, R8, 0x3ff00000, RZ, 0xfc, !PT ;  /* 0x3ff0000008097812 */ /* 0x000fe200078efcff */
[----:B------:R-:W-:Y:S01]  /*0a30*/  IMAD.MOV.U32 R8, RZ, RZ, R12 ;  /* 0x000000ffff087224 */ /* 0x000fe200078e000c */
[----:B------:R-:W-:Y:S01]  /*0a40*/  UMOV UR8, 0x3ae80f1e ;  /* 0x3ae80f1e00087882 */ /* 0x000fe20000000000 */
[----:B------:R-:W-:Y:S01]  /*0a50*/  UMOV UR9, 0x3eb1380b ;  /* 0x3eb1380b00097882 */ /* 0x000fe20000000000 */
[----:B------:R-:W-:Y:S01]  /*0a60*/  ISETP.GE.U32.AND P0, PT, R9, 0x3ff6a09f, PT ;  /* 0x3ff6a09f0900780c */ /* 0x000fe20003f06070 */
[----:B------:R-:W-:Y:S01]  /*0a70*/  UMOV UR10, 0x80000000 ;  /* 0x80000000000a7882 */ /* 0x000fe20000000000 */
[----:B------:R-:W-:Y:S01]  /*0a80*/  LEA.HI R22, R22, R23, RZ, 0xc ;  /* 0x0000001716167211 */ /* 0x000fe200078f60ff */
[----:B------:R-:W-:Y:S01]  /*0a90*/  UMOV UR11, 0x43300000 ;  /* 0x43300000000b7882 */ /* 0x000fe20000000000 */
[----:B------:R-:W-:-:S09]  /*0aa0*/  MOV R23, 0x43300000 ;  /* 0x4330000000177802 */ /* 0x000fd20000000f00 */
        /* <DEDUP_REMOVED lines=50> */
[----:B------:R-:W-:-:S11]  /*0dd0*/  DADD R8, R8, R12 ;  /* 0x0000000008087229 */ /* 0x000fd6000000000c */
.L_x_3189:
[----:B------:R-:W-:Y:S05]  /*0de0*/  BSYNC.RECONVERGENT B0 ;  /* 0x0000000000007941 */ /* 0x000fea0003800200 */
.L_x_3188:
[----:B------:R-:W-:Y:S01]  /*0df0*/  DMUL R12, R8, UR4 ;  /* 0x00000004080c7c28 */ /* 0x000fe20008000000 */
[----:B------:R-:W-:-:S05]  /*0e00*/  VIADD R6, R6, 0x2 ;  /* 0x0000000206067836 */ /* 0x000fca0000000000 */
[----:B------:R-:W-:Y:S02]  /*0e10*/  ISETP.NE.AND P0, PT, R6, R3, PT ;  /* 0x000000030600720c */ /* 0x000fe40003f05270 */
[----:B------:R-:W-:-:S07]  /*0e20*/  DFMA R12, R8, UR6, R12 ;  /* 0x00000006080c7c2b */ /* 0x000fce000800000c */
[----:B------:R0:W-:Y:S04]  /*0e30*/  STG.E.64 desc[UR14][R10.64+0x8], R12 ;  /* 0x0000080c0a007986 */ /* 0x0001e8000c101b0e */
[----:B------:R-:W-:Y:S05]  /*0e40*/  @P0 BRA `(.L_x_3190) ;  /* 0xfffffff4000c0947 */ /* 0x000fea000383ffff */
.L_x_3184:
[----:B------:R-:W1:Y:S02]  /*0e50*/  LDCU UR4, c[0x0][0x470] ;  /* 0x00008e00ff0477ac */ /* 0x000e640008000800 */
[----:B-1----:R-:W-:-:S04]  /*0e60*/  ULOP3.LUT UR5, UR4, 0x1, URZ, 0xc0, !UPT ;  /* 0x0000000104057892 */ /* 0x002fc8000f8ec0ff */
[----:B------:R-:W-:-:S09]  /*0e70*/  UISETP.NE.U32.AND UP1, UPT, UR5, 0x1, UPT ;  /* 0x000000010500788c */ /* 0x000fd2000bf25070 */
[----:B------:R-:W-:Y:S05]  /*0e80*/  BRA.U UP1, `(.L_x_3183) ;  /* 0x0000000501887547 */ /* 0x000fea000b800000 */
[----:B0-2---:R-:W0:Y:S01]  /*0e90*/  LDC.64 R10, c[0x0][0x408] ;  /* 0x00010200ff0a7b82 */ /* 0x005e220000000a00 */
[----:B-----5:R-:W-:-:S04]  /*0ea0*/  IMAD R9, R3, 0x187, R0 ;  /* 0x0000018703097824 */ /* 0x020fc800078e0200 */
[----:B0-----:R-:W-:-:S06]  /*0eb0*/  IMAD.WIDE R10, R9, 0x8, R10 ;  /* 0x00000008090a7825 */ /* 0x001fcc00078e020a */
[----:B------:R-:W2:Y:S01]  /*0ec0*/  LDG.E.64 R10, desc[UR14][R10.64] ;  /* 0x0000000e0a0a7981 */ /* 0x000ea2000c1e1b00 */
[----:B------:R-:W-:Y:S01]  /*0ed0*/  BSSY.RECONVERGENT B0, `(.L_x_3191) ;  /* 0x0000055000007945 */ /* 0x000fe20003800200 */
[----:B------:R-:W-:Y:S01]  /*0ee0*/  IMAD.MOV.U32 R23, RZ, RZ, -0x3ff ;  /* 0xfffffc01ff177424 */ /* 0x000fe200078e00ff */
[----:B--2---:R-:W-:Y:S01]  /*0ef0*/  ISETP.GT.AND P0, PT, R11, 0xfffff, PT ;  /* 0x000fffff0b00780c */ /* 0x004fe20003f04270 */
[----:B------:R-:W-:Y:S01]  /*0f00*/  IMAD.MOV.U32 R12, RZ, RZ, R10 ;  /* 0x000000ffff0c7224 */ /* 0x000fe200078e000a */
[----:B------:R-:W-:Y:S01]  /*0f10*/  MOV R13, R11 ;  /* 0x0000000b000d7202 */ /* 0x000fe20000000f00 */
[----:B------:R-:W-:-:S10]  /*0f20*/  IMAD.MOV.U32 R6, RZ, RZ, R11 ;  /* 0x000000ffff067224 */ /* 0x000fd400078e000b */
[----:B------:R-:W-:Y:S01]  /*0f30*/  @!P0 DMUL R12, R12, 1.80143985094819840000e+16 ;  /* 0x435000000c0c8828 */ /* 0x000fe20000000000 */
[----:B------:R-:W-:-:S09]  /*0f40*/  @!P0 MOV R23, 0xfffffbcb ;  /* 0xfffffbcb00178802 */ /* 0x000fd20000000f00 */
[----:B------:R-:W-:-:S05]  /*0f50*/  @!P0 IMAD.MOV.U32 R6, RZ, RZ, R13 ;  /* 0x000000ffff068224 */ /* 0x000fca00078e000d */
[----:B------:R-:W-:-:S04]  /*0f60*/  IADD3 R8, PT, PT, R6, -0x1, RZ ;  /* 0xffffffff06087810 */ /* 0x000fc80007ffe0ff */
[----:B------:R-:W-:Y:S02]  /*0f70*/  ISETP.GE.U32.AND P1, PT, R8, 0x7fefffff, PT ;  /* 0x7fefffff0800780c */ /* 0x000fe40003f26070 */
[----:B------:R-:W0:Y:S11]  /*0f80*/  LDC.64 R8, c[0x0][0x410] ;  /* 0x00010400ff087b82 */ /* 0x000e360000000a00 */
[----:B------:R-:W-:Y:S01]  /*0f90*/  @P1 IMAD.MOV.U32 R14, RZ, RZ, 0x0 ;  /* 0x00000000ff0e1424 */ /* 0x000fe200078e00ff */
[----:B------:R-:W-:Y:S01]  /*0fa0*/  @P1 LOP3.LUT P2, RZ, R13, 0x7fffffff, RZ, 0xc0, !PT ;  /* 0x7fffffff0dff1812 */ /* 0x000fe2000784c0ff */
[----:B------:R-:W-:-:S06]  /*0fb0*/  @P1 IMAD.MOV.U32 R15, RZ, RZ, 0x7ff00000 ;  /* 0x7ff00000ff0f1424 */ /* 0x000fcc00078e00ff */
[----:B------:R-:W-:Y:S01]  /*0fc0*/  @P1 DFMA R14, R12, R14, +INF ;  /* 0x7ff000000c0e142b */ /* 0x000fe2000000000e */
[----:B------:R-:W-:Y:S01]  /*0fd0*/  MOV R13, R10 ;  /* 0x0000000a000d7202 */ /* 0x000fe20000000f00 */
[----:B------:R-:W-:-:S08]  /*0fe0*/  @!P0 IMAD.MOV.U32 R13, RZ, RZ, R12 ;  /* 0x000000ffff0d8224 */ /* 0x000fd000078e000c */
[----:B------:R-:W-:Y:S02]  /*0ff0*/  @P1 FSEL R10, R14, RZ, P2 ;  /* 0x000000ff0e0a1208 */ /* 0x000fe40001000000 */
[----:B------:R-:W-:Y:S01]  /*1000*/  @P1 FSEL R11, R15, -QNAN , P2 ;  /* 0xfff000000f0b1808 */ /* 0x000fe20001000000 */
[----:B------:R-:W-:Y:S06]  /*1010*/  @P1 BRA `(.L_x_3192) ;  /* 0x0000000400001947 */ /* 0x000fec0003800000 */
[----:B------:R-:W-:Y:S01]  /*1020*/  LOP3.LUT R10, R6, 0xfffff, RZ, 0xc0, !PT ;  /* 0x000fffff060a7812 */ /* 0x000fe200078ec0ff */
[----:B------:R-:W-:Y:S01]  /*1030*/  IMAD.MOV.U32 R14, RZ, RZ, RZ ;  /* 0x000000ffff0e7224 */ /* 0x000fe200078e00ff */
[----:B------:R-:W-:Y:S01]  /*1040*/  MOV R21, 0x3ed0ee25 ;  /* 0x3ed0ee2500157802 */ /* 0x000fe20000000f00 */
[----:B------:R-:W-:Y:S01]  /*1050*/  IMAD.MOV.U32 R20, RZ, RZ, -0x748574fc ;  /* 0x8b7a8b04ff147424 */ /* 0x000fe200078e00ff */
[----:B------:R-:W-:Y:S01]  /*1060*/  LOP3.LUT R11, R10, 0x3ff00000, RZ, 0xfc, !PT ;  /* 0x3ff000000a0b7812 */ /* 0x000fe200078efcff */
[----:B------:R-:W-:Y:S01]  /*1070*/  IMAD.MOV.U32 R10, RZ, RZ, R13 ;  /* 0x000000ffff0a7224 */ /* 0x000fe200078e000d */
[----:B------:R-:W-:Y:S01]  /*1080*/  UMOV UR6, 0x3ae80f1e ;  /* 0x3ae80f1e00067882 */ /* 0x000fe20000000000 */
[----:B------:R-:W-:Y:S01]  /*1090*/  UMOV UR7, 0x3eb1380b ;  /* 0x3eb1380b00077882 */ /* 0x000fe20000000000 */
[----:B------:R-:W-:Y:S01]  /*10a0*/  ISETP.GE.U32.AND P0, PT, R11, 0x3ff6a09f, PT ;  /* 0x3ff6a09f0b00780c */ /* 0x000fe20003f06070 */
[----:B------:R-:W-:Y:S01]  /*10b0*/  UMOV UR8, 0x80000000 ;  /* 0x8000000000087882 */ /* 0x000fe20000000000 */
[----:B------:R-:W-:Y:S01]  /*10c0*/  LEA.HI R23, R6, R23, RZ, 0xc ;  /* 0x0000001706177211 */ /* 0x000fe200078f60ff */
[----:B------:R-:W-:-:S10]  /*10d0*/  UMOV UR9, 0x43300000 ;  /* 0x4330000000097882 */ /* 0x000fd40000000000 */
[----:B------:R-:W-:Y:S02]  /*10e0*/  @P0 VIADD R13, R11, 0xfff00000 ;  /* 0xfff000000b0d0836 */ /* 0x000fe40000000000 */
[----:B------:R-:W-:-:S03]  /*10f0*/  @P0 VIADD R23, R23, 0x1 ;  /* 0x0000000117170836 */ /* 0x000fc60000000000 */
[----:B------:R-:W-:Y:S02]  /*1100*/  @P0 MOV R11, R13 ;  /* 0x0000000d000b0202 */ /* 0x000fe40000000f00 */
[----:B------:R-:W-:Y:S01]  /*1110*/  LOP3.LUT R22, R23, 0x80000000, RZ, 0x3c, !PT ;  /* 0x8000000017167812 */ /* 0x000fe200078e3cff */
[----:B------:R-:W-:-:S03]  /*1120*/  IMAD.MOV.U32 R23, RZ, RZ, 0x43300000 ;  /* 0x43300000ff177424 */ /* 0x000fc600078e00ff */
        /* <DEDUP_REMOVED lines=47> */
.L_x_3192:
[----:B------:R-:W-:Y:S05]  /*1420*/  BSYNC.RECONVERGENT B0 ;  /* 0x0000000000007941 */ /* 0x000fea0003800200 */
.L_x_3191:
[----:B------:R-:W-:Y:S01]  /*1430*/  UMOV UR6, 0xbaaafad3 ;  /* 0xbaaafad300067882 */ /* 0x000fe20000000000 */
[----:B------:R-:W-:Y:S01]  /*1440*/  UMOV UR7, 0x3c695355 ;  /* 0x3c69535500077882 */ /* 0x000fe20000000000 */
[----:B0-----:R-:W-:Y:S01]  /*1450*/  IMAD.WIDE.U32 R8, R3, 0x8, R8 ;  /* 0x0000000803087825 */ /* 0x001fe200078e0008 */
[----:B------:R-:W-:Y:S01]  /*1460*/  DMUL R12, R10, UR6 ;  /* 0x000000060a0c7c28 */ /* 0x000fe20008000000 */
[----:B------:R-:W-:Y:S01]  /*1470*/  UMOV UR6, 0x1526e50e ;  /* 0x1526e50e00067882 */ /* 0x000fe20000000000 */
[----:B------:R-:W-:-:S06]  /*1480*/  UMOV UR7, 0x3fdbcb7b ;  /* 0x3fdbcb7b00077882 */ /* 0x000fcc0000000000 */
[----:B------:R-:W-:-:S07]  /*1490*/  DFMA R12, R10, UR6, R12 ;  /* 0x000000060a0c7c2b */ /* 0x000fce000800000c */
[----:B------:R1:W-:Y:S04]  /*14a0*/  STG.E.64 desc[UR14][R8.64], R12 ;  /* 0x0000000c08007986 */ /* 0x0003e8000c101b0e */
.L_x_3183:
[----:B-----5:R-:W-:Y:S01]  /*14b0*/  ISETP.GT.AND P0, PT, R5, 0xfffff, PT ;  /* 0x000fffff0500780c */ /* 0x020fe20003f04270 */
[----:B------:R-:W-:Y:S01]  /*14c0*/  IMAD.MOV.U32 R6, RZ, RZ, R4 ;  /* 0x000000ffff067224 */ /* 0x000fe200078e0004 */
[----:B------:R-:W-:Y:S01]  /*14d0*/  MOV R3, R5 ;  /* 0x0000000500037202 */ /* 0x000fe20000000f00 */
[----:B------:R-:W-:Y:S01]  /*14e0*/  BSSY.RECONVERGENT B0, `(.L_x_3193) ;  /* 0x0000050000007945 */ /* 0x000fe20003800200 */
[----:B------:R-:W-:-:S09]  /*14f0*/  IMAD.MOV.U32 R18, RZ, RZ, -0x3ff ;  /* 0xfffffc01ff127424 */ /* 0x000fd200078e00ff */
[----:B------:R-:W-:Y:S01]  /*1500*/  @!P0 DMUL R4, R4, 1.80143985094819840000e+16 ;  /* 0x4350000004048828 */ /* 0x000fe20000000000 */
[----:B------:R-:W-:-:S09]  /*1510*/  @!P0 IMAD.MOV.U32 R18, RZ, RZ, -0x435 ;  /* 0xfffffbcbff128424 */ /* 0x000fd200078e00ff */
[----:B------:R-:W-:Y:S01]  /*1520*/  @!P0 IMAD.MOV.U32 R3, RZ, RZ, R5 ;  /* 0x000000ffff038224 */ /* 0x000fe200078e0005 */
[----:B------:R-:W-:-:S04]  /*1530*/  @!P0 MOV R6, R4 ;  /* 0x0000000400068202 */ /* 0x000fc80000000f00 */
[----:B-12---:R-:W-:-:S04]  /*1540*/  IADD3 R8, PT, PT, R3, -0x1, RZ ;  /* 0xffffffff03087810 */ /* 0x006fc80007ffe0ff */
[----:B------:R-:W-:-:S13]  /*1550*/  ISETP.GT.U32.AND P1, PT, R8, 0x7feffffe, PT ;  /* 0x7feffffe0800780c */ /* 0x000fda0003f24070 */
[----:B------:R-:W-:Y:S05]  /*1560*/  @P1 BRA `(.L_x_3194) ;  /* 0x0000000400041947 */ /* 0x000fea0003800000 */
[----:B------:R-:W-:Y:S01]  /*1570*/  LOP3.LUT R4, R3, 0xfffff, RZ, 0xc0, !PT ;  /* 0x000fffff03047812 */ /* 0x000fe200078ec0ff */
[----:B0-----:R-:W-:Y:S01]  /*1580*/  IMAD.MOV.U32 R10, RZ, RZ, RZ ;  /* 0x000000ffff0a7224 */ /* 0x001fe200078e00ff */
[----:B------:R-:W-:Y:S01]  /*1590*/  MOV R17, 0x3ed0ee25 ;  /* 0x3ed0ee2500117802 */ /* 0x000fe20000000f00 */
[----:B------:R-:W-:Y:S01]  /*15a0*/  IMAD.MOV.U32 R16, RZ, RZ, -0x748574fc ;  /* 0x8b7a8b04ff107424 */ /* 0x000fe200078e00ff */
[----:B------:R-:W-:Y:S01]  /*15b0*/  LOP3.LUT R5, R4, 0x3ff00000, RZ, 0xfc, !PT ;  /* 0x3ff0000004057812 */ /* 0x000fe200078efcff */
[----:B------:R-:W-:Y:S01]  /*15c0*/  IMAD.MOV.U32 R4, RZ, RZ, R6 ;  /* 0x000000ffff047224 */ /* 0x000fe200078e0006 */
[----:B------:R-:W-:Y:S01]  /*15d0*/  UMOV UR6, 0x3ae80f1e ;  /* 0x3ae80f1e00067882 */ /* 0x000fe20000000000 */
[----:B------:R-:W-:Y:S01]  /*15e0*/  UMOV UR7, 0x3eb1380b ;  /* 0x3eb1380b00077882 */ /* 0x000fe20000000000 */
[----:B------:R-:W-:Y:S01]  /*15f0*/  ISETP.GE.U32.AND P0, PT, R5, 0x3ff6a09f, PT ;  /* 0x3ff6a09f0500780c */ /* 0x000fe20003f06070 */
[----:B------:R-:W-:Y:S01]  /*1600*/  IMAD.MOV.U32 R19, RZ, RZ, 0x43300000 ;  /* 0x43300000ff137424 */ /* 0x000fe200078e00ff */
[----:B------:R-:W-:Y:S01]  /*1610*/  LEA.HI R18, R3, R18, RZ, 0xc ;  /* 0x0000001203127211 */ /* 0x000fe200078f60ff */
[----:B------:R-:W-:Y:S01]  /*1620*/  UMOV UR8, 0x80000000 ;  /* 0x8000000000087882 */ /* 0x000fe20000000000 */
[----:B------:R-:W-:-:S09]  /*1630*/  UMOV UR9, 0x43300000 ;  /* 0x4330000000097882 */ /* 0x000fd20000000000 */
        /* <DEDUP_REMOVED lines=52> */
.L_x_3194:
[----:B------:R-:W-:Y:S01]  /*1980*/  MOV R8, 0x0 ;  /* 0x0000000000087802 */ /* 0x000fe20000000f00 */
[----:B------:R-:W-:Y:S01]  /*1990*/  IMAD.MOV.U32 R9, RZ, RZ, 0x7ff00000 ;  /* 0x7ff00000ff097424 */ /* 0x000fe200078e00ff */
[----:B------:R-:W-:-:S05]  /*19a0*/  LOP3.LUT P0, RZ, R5, 0x7fffffff, RZ, 0xc0, !PT ;  /* 0x7fffffff05ff7812 */ /* 0x000fca000780c0ff */
[----:B------:R-:W-:-:S10]  /*19b0*/  DFMA R8, R4, R8, +INF ;  /* 0x7ff000000408742b */ /* 0x000fd40000000008 */
[----:B------:R-:W-:Y:S02]  /*19c0*/  FSEL R4, R8, RZ, P0 ;  /* 0x000000ff08047208 */ /* 0x000fe40000000000 */
[----:B------:R-:W-:-:S07]  /*19d0*/  FSEL R5, R9, -QNAN , P0 ;  /* 0xfff0000009057808 */ /* 0x000fce0000000000 */
.L_x_3195:
[----:B------:R-:W-:Y:S05]  /*19e0*/  BSYNC.RECONVERGENT B0 ;  /* 0x0000000000007941 */ /* 0x000fea0003800200 */
.L_x_3193:
[----:B------:R-:W1:Y:S08]  /*19f0*/  LDC.64 R34, c[0x0][0x468] ;  /* 0x00011a00ff227b82 */ /* 0x000e700000000a00 */
[----:B------:R-:W2:Y:S01]  /*1a00*/  LDC.64 R8, c[0x0][0x410] ;  /* 0x00010400ff087b82 */ /* 0x000ea20000000a00 */
[----:B-1----:R-:W-:-:S05]  /*1a10*/  IMAD.WIDE R34, R0, 0x4, R34 ;  /* 0x0000000400227825 */ /* 0x002fca00078e0222 */
[----:B------:R1:W5:Y:S01]  /*1a20*/  LDG.E R6, desc[UR14][R34.64] ;  /* 0x0000000e22067981 */ /* 0x000362000c1e1900 */
[----:B------:R-:W-:Y:S01]  /*1a30*/  UMOV UR6, 0xbaaafad3 ;  /* 0xbaaafad300067882 */ /* 0x000fe20000000000 */
[----:B------:R-:W-:Y:S01]  /*1a40*/  UMOV UR7, 0x3c695355 ;  /* 0x3c69535500077882 */ /* 0x000fe20000000000 */
[----:B------:R-:W-:Y:S01]  /*1a50*/  UIADD3 UR10, UPT, UPT, UR4, -0x1, URZ ;  /* 0xffffffff040a7890 */ /* 0x000fe2000fffe0ff */
[----:B------:R-:W-:Y:S01]  /*1a60*/  DMUL R52, R4, UR6 ;  /* 0x0000000604347c28 */ /* 0x000fe20008000000 */
[----:B------:R-:W-:Y:S01]  /*1a70*/  UMOV UR5, 0x3fdbcb7b ;  /* 0x3fdbcb7b00057882 */ /* 0x000fe20000000000 */
[----:B------:R-:W-:Y:S01]  /*1a80*/  UMOV UR4, 0x1526e50e ;  /* 0x1526e50e00047882 */ /* 0x000fe20000000000 */
[----:B------:R-:W-:Y:S01]  /*1a90*/  BSSY.RECONVERGENT B0, `(.L_x_3196) ;  /* 0x000000f000007945 */ /* 0x000fe20003800200 */
[----:B------:R-:W-:Y:S01]  /*1aa0*/  UISETP.LT.AND UP1, UPT, URZ, UR10, UPT ;  /* 0x0000000aff00728c */ /* 0x000fe2000bf21270 */
[----:B------:R-:W-:-:S03]  /*1ab0*/  IMAD.MOV.U32 R3, RZ, RZ, RZ ;  /* 0x000000ffff037224 */ /* 0x000fc600078e00ff */
[----:B------:R-:W-:Y:S01]  /*1ac0*/  DFMA R52, R4, UR4, R52 ;  /* 0x0000000404347c2b */ /* 0x000fe20008000034 */
[----:B-12---:R-:W-:-:S12]  /*1ad0*/  USEL UR18, URZ, UR10, !UP1 ;  /* 0x0000000aff127287 */ /* 0x006fd8000c800000 */
.L_x_3198:
[----:B------:R-:W-:Y:S01]  /*1ae0*/  ISETP.NE.AND P0, PT, R3, UR18, PT ;  /* 0x0000001203007c0c */ /* 0x000fe2000bf05270 */
[----:B------:R-:W-:Y:S01]  /*1af0*/  IMAD.MOV.U32 R29, RZ, RZ, RZ ;  /* 0x000000ffff1d7224 */ /* 0x000fe200078e00ff */
[----:B0-----:R-:W-:-:S11]  /*1b00*/  MOV R10, R3 ;  /* 0x00000003000a7202 */ /* 0x001fd60000000f00 */
[----:B------:R-:W-:Y:S05]  /*1b10*/  @!P0 BRA `(.L_x_3197) ;  /* 0x0000000000188947 */ /* 0x000fea0003800000 */
[----:B------:R-:W-:-:S06]  /*1b20*/  IMAD.WIDE.U32 R4, R3, 0x8, R8 ;  /* 0x0000000803047825 */ /* 0x000fcc00078e0008 */
[----:B------:R-:W2:Y:S01]  /*1b30*/  LDG.E.64 R4, desc[UR14][R4.64+0x8] ;  /* 0x0000080e04047981 */ /* 0x000ea2000c1e1b00 */
[----:B------:R-:W-:Y:S01]  /*1b40*/  VIADD R3, R3, 0x1 ;  /* 0x0000000103037836 */ /* 0x000fe20000000000 */
[----:B--2---:R-:W-:-:S14]  /*1b50*/  DSETP.GEU.AND P0, PT, R52, R4, PT ;  /* 0x000000043400722a */ /* 0x004fdc0003f0e000 */
[----:B------:R-:W-:Y:S05]  /*1b60*/  @P0 BRA `(.L_x_3198) ;  /* 0xfffffffc00dc0947 */ /* 0x000fea000383ffff */
[----:B------:R-:W-:-:S07]  /*1b70*/  MOV R29, R10 ;  /* 0x0000000a001d7202 */ /* 0x000fce0000000f00 */
.L_x_3197:
[----:B------:R-:W-:Y:S05]  /*1b80*/  BSYNC.RECONVERGENT B0 ;  /* 0x0000000000007941 */ /* 0x000fea0003800200 */
.L_x_3196:
[----:B------:R-:W0:Y:S01]  /*1b90*/  LDC.64 R32, c[0x0][0x460] ;  /* 0x00011800ff207b82 */ /* 0x000e220000000a00 */
[----:B------:R-:W1:Y:S01]  /*1ba0*/  LDCU UR19, c[0x0][0x470] ;  /* 0x00008e00ff1377ac */ /* 0x000e620008000800 */
[----:B------:R-:W1:Y:S01]  /*1bb0*/  LDCU.128 UR4, c[0x0][0x490] ;  /* 0x00009200ff0477ac */ /* 0x000e620008000c00 */
[----:B------:R-:W2:Y:S01]  /*1bc0*/  LDCU.128 UR20, c[0x0][0x410] ;  /* 0x00008200ff1477ac */ /* 0x000ea20008000c00 */
[----:B------:R-:W3:Y:S01]  /*1bd0*/  LDCU.64 UR12, c[0x0][0x480] ;  /* 0x00009000ff0c77ac */ /* 0x000ee20008000a00 */
[----:B0-----:R-:W-:-:S05]  /*1be0*/  IMAD.WIDE R32, R0, 0x4, R32 ;  /* 0x0000000400207825 */ /* 0x001fca00078e0220 */
[----:B------:R-:W4:Y:S01]  /*1bf0*/  LDG.E R3, desc[UR14][R32.64] ;  /* 0x0000000e20037981 */ /* 0x000f22000c1e1900 */
[----:B------:R-:W-:Y:S01]  /*1c00*/  UMOV UR11, 0x3 ;  /* 0x00000003000b7882 */ /* 0x000fe20000000000 */
[----:B-1----:R-:W-:Y:S01]  /*1c10*/  UIMAD.WIDE UR4, UR19, 0x8, UR4 ;  /* 0x00000008130478a5 */ /* 0x002fe2000f8e0204 */
[----:B------:R-:W-:Y:S01]  /*1c20*/  BSSY.RECONVERGENT B1, `(.L_x_3199) ;  /* 0x0000a30000017945 */ /* 0x000fe20003800200 */
[----:B------:R-:W-:Y:S02]  /*1c30*/  UIMAD UR11, UR19, UR11, -0x7 ;  /* 0xfffffff9130b74a4 */ /* 0x000fe4000f8e020b */
[----:B------:R-:W-:Y:S02]  /*1c40*/  UIMAD.WIDE UR6, UR19, 0x8, UR6 ;  /* 0x00000008130678a5 */ /* 0x000fe4000f8e0206 */
[----:B--2---:R-:W-:Y:S02]  /*1c50*/  UIMAD.WIDE UR8, UR19, 0x8, UR22 ;  /* 0x00000008130878a5 */ /* 0x004fe4000f8e0216 */
[----:B------:R-:W-:-:S02]  /*1c60*/  UIMAD.WIDE UR16, UR19, 0x8, UR20 ;  /* 0x00000008131078a5 */ /* 0x000fc4000f8e0214 */
[----:B---3--:R-:W-:Y:S01]  /*1c70*/  UIMAD.WIDE UR12, UR11, 0x8, UR12 ;  /* 0x000000080b0c78a5 */ /* 0x008fe2000f8e020c */
[----:B----4-:R-:W-:-:S13]  /*1c80*/  ISETP.GE.AND P0, PT, R3, 0x1, PT ;  /* 0x000000010300780c */ /* 0x010fda0003f06270 */
[----:B------:R-:W-:Y:S05]  /*1c90*/  @!P0 BRA `(.L_x_3200) ;  /* 0x000000a000a08947 */ /* 0x000fea0003800000 */
[----:B------:R-:W0:Y:S01]  /*1ca0*/  LDC.64 R54, c[0x0][0x478] ;  /* 0x00011e00ff367b82 */ /* 0x000e220000000a00 */
[----:B------:R-:W-:Y:S02]  /*1cb0*/  UIADD3 UR11, UPT, UPT, UR19, 0x6, URZ ;  /* 0x00000006130b7890 */ /* 0x000fe4000fffe0ff */
[----:B------:R-:W-:Y:S02]  /*1cc0*/  IMAD.U32 R16, RZ, RZ, UR19 ;  /* 0x00000013ff107e24 */ /* 0x000fe4000f8e00ff */
[----:B------:R-:W-:Y:S02]  /*1cd0*/  HFMA2 R12, -RZ, RZ, 0, 0 ;  /* 0x00000000ff0c7431 */ /* 0x000fe400000001ff */
[----:B------:R-:W-:Y:S01]  /*1ce0*/  IMAD.U32 R8, RZ, RZ, UR19 ;  /* 0x00000013ff087e24 */ /* 0x000fe2000f8e00ff */
[----:B------:R-:W-:Y:S01]  /*1cf0*/  BSSY.RECONVERGENT B2, `(.L_x_3201) ;  /* 0x0000a14000027945 */ /* 0x000fe20003800200 */
[C---:B------:R-:W-:Y:S01]  /*1d00*/  VIADD R25, R16.reuse, 0xfffffffe ;  /* 0xfffffffe10197836 */ /* 0x040fe20000000000 */
[C---:B------:R-:W-:Y:S01]  /*1d10*/  IADD3 R19, PT, PT, R16.reuse, 0xe, RZ ;  /* 0x0000000e10137810 */ /* 0x040fe20007ffe0ff */
[----:B------:R-:W-:Y:S01]  /*1d20*/  IMAD.U32 R13, RZ, RZ, UR11 ;  /* 0x0000000bff0d7e24 */ /* 0x000fe2000f8e00ff */
[C---:B------:R-:W-:Y:S01]  /*1d30*/  IADD3 R26, PT, PT, R16.reuse, -0x3, RZ ;  /* 0xfffffffd101a7810 */ /* 0x040fe20007ffe0ff */
[----:B------:R-:W-:Y:S01]  /*1d40*/  VIADD R24, R16, 0xfffffffc ;  /* 0xfffffffc10187836 */ /* 0x000fe20000000000 */
[----:B------:R-:W-:Y:S01]  /*1d50*/  LOP3.LUT R21, R8, 0x3, RZ, 0xc0, !PT ;  /* 0x0000000308157812 */ /* 0x000fe200078ec0ff */
[----:B------:R-:W-:Y:S01]  /*1d60*/  VIADD R16, R16, 0x3 ;  /* 0x0000000310107836 */ /* 0x000fe20000000000 */
[----:B------:R-:W-:Y:S01]  /*1d70*/  LOP3.LUT R17, R13, 0x7, RZ, 0xc0, !PT ;  /* 0x000000070d117812 */ /* 0x000fe200078ec0ff */
[----:B------:R-:W-:Y:S01]  /*1d80*/  IMAD.U32 R30, RZ, RZ, UR20 ;  /* 0x00000014ff1e7e24 */ /* 0x000fe2000f8e00ff */
[C---:B------:R-:W-:Y:S01]  /*1d90*/  LOP3.LUT R23, R8.reuse, 0x7, RZ, 0xc0, !PT ;  /* 0x0000000708177812 */ /* 0x040fe200078ec0ff */
[----:B------:R-:W-:Y:S01]  /*1da0*/  IMAD.U32 R31, RZ, RZ, UR21 ;  /* 0x00000015ff1f7e24 */ /* 0x000fe2000f8e00ff */
[----:B------:R-:W-:Y:S01]  /*1db0*/  LOP3.LUT R18, R19, 0xf, RZ, 0xc0, !PT ;  /* 0x0000000f13127812 */ /* 0x000fe200078ec0ff */
[----:B-----5:R-:W-:Y:S01]  /*1dc0*/  IMAD R27, R7, 0xf6, R6 ;  /* 0x000000f6071b7824 */ /* 0x020fe200078e0206 */
[C---:B------:R-:W-:Y:S01]  /*1dd0*/  LOP3.LUT R14, R8.reuse, 0x7ffffff8, RZ, 0xc0, !PT ;  /* 0x7ffffff8080e7812 */ /* 0x040fe200078ec0ff */
[----:B------:R-:W-:Y:S01]  /*1de0*/  IMAD.WIDE.U32 R30, R29, 0x8, R30 ;  /* 0x000000081d1e7825 */ /* 0x000fe200078e001e */
[----:B------:R-:W-:-:S02]  /*1df0*/  LOP3.LUT R8, R8, 0x1, RZ, 0xc0, !PT ;  /* 0x0000000108087812 */ /* 0x000fc400078ec0ff */
[----:B------:R-:W-:Y:S01]  /*1e00*/  LOP3.LUT R13, R13, 0x3, RZ, 0xc0, !PT ;  /* 0x000000030d0d7812 */ /* 0x000fe200078ec0ff */
[----:B------:R-:W-:Y:S01]  /*1e10*/  VIADD R20, R21, 0xffffffff ;  /* 0xffffffff15147836 */ /* 0x000fe20000000000 */
[----:B------:R-:W-:Y:S01]  /*1e20*/  IADD3 R22, PT, PT, R23, -0x1, RZ ;  /* 0xffffffff17167810 */ /* 0x000fe20007ffe0ff */
[----:B0-----:R-:W-:Y:S01]  /*1e30*/  IMAD.WIDE R54, R26, 0x8, R54 ;  /* 0x000000081a367825 */ /* 0x001fe200078e0236 */
[----:B------:R-:W-:Y:S02]  /*1e40*/  LOP3.LUT R15, R16, 0x3, RZ, 0xc0, !PT ;  /* 0x00000003100f7812 */ /* 0x000fe400078ec0ff */
[----:B------:R-:W-:Y:S01]  /*1e50*/  IADD3 R18, PT, PT, R18, -0x1, RZ ;  /* 0xffffffff12127810 */ /* 0x000fe20007ffe0ff */
[----:B------:R-:W-:-:S07]  /*1e60*/  VIADD R17, R17, 0xffffffff ;  /* 0xffffffff11117836 */ /* 0x000fce0000000000 */
.L_x_3320:
[----:B------:R-:W-:Y:S05]  /*1e70*/  BRA.U !UP0, `(.L_x_3202) ;  /* 0x0000000508d07547 */ /* 0x000fea000b800000 */
[----:B------:R-:W-:Y:S01]  /*1e80*/  UISETP.GE.U32.AND UP1, UPT, UR10, 0x7, UPT ;  /* 0x000000070a00788c */ /* 0x000fe2000bf26070 */
[----:B------:R-:W-:Y:S02]  /*1e90*/  IMAD R3, R12, 0x4344, R27 ;  /* 0x000043440c037824 */ /* 0x000fe400078e021b */
[----:B------:R-:W-:-:S06]  /*1ea0*/  IMAD.MOV.U32 R6, RZ, RZ, RZ ;  /* 0x000000ffff067224 */ /* 0x000fcc00078e00ff */
[----:B------:R-:W-:Y:S05]  /*1eb0*/  BRA.U !UP1, `(.L_x_3203) ;  /* 0x0000000109c47547 */ /* 0x000fea000b800000 */
[----:B------:R-:W-:-:S07]  /*1ec0*/  IMAD.MOV.U32 R9, RZ, RZ, RZ ;  /* 0x000000ffff097224 */ /* 0x000fce00078e00ff */
.L_x_3204:
[----:B0-----:R-:W0:Y:S01]  /*1ed0*/  LDC.64 R38, c[0x0][0x428] ;  /* 0x00010a00ff267b82 */ /* 0x001e220000000a00 */
[----:B------:R-:W-:-:S07]  /*1ee0*/  IMAD R5, R9, 0x10d10, R3 ;  /* 0x00010d1009057824 */ /* 0x000fce00078e0203 */
[----:B------:R-:W1:Y:S01]  /*1ef0*/  LDC.64 R10, c[0x0][0x420] ;  /* 0x00010800ff0a7b82 */ /* 0x000e620000000a00 */
[----:B0-----:R-:W-:-:S07]  /*1f00*/  IMAD.WIDE R38, R5, 0x8, R38 ;  /* 0x0000000805267825 */ /* 0x001fce00078e0226 */
[----:B------:R-:W0:Y:S01]  /*1f10*/  LDC.64 R4, c[0x0][0x418] ;  /* 0x00010600ff047b82 */ /* 0x000e220000000a00 */
[----:B------:R-:W2:Y:S01]  /*1f20*/  LDG.E.64 R40, desc[UR14][R38.64] ;  /* 0x0000000e26287981 */ /* 0x000ea2000c1e1b00 */
[----:B------:R-:W-:-:S04]  /*1f30*/  IMAD R57, R9, 0x5, R12 ;  /* 0x0000000509397824 */ /* 0x000fc800078e020c */
[----:B-1----:R-:W-:-:S04]  /*1f40*/  IMAD.WIDE.U32 R42, R57, 0x8, R10 ;  /* 0x00000008392a7825 */ /* 0x002fc800078e000a */
[----:B0-----:R-:W-:-:S05]  /*1f50*/  IMAD.WIDE.U32 R4, R9, 0x8, R4 ;  /* 0x0000000809047825 */ /* 0x001fca00078e0004 */
[----:B--2---:R-:W-:Y:S04]  /*1f60*/  STG.E.64 desc[UR14][R4.64], R40 ;  /* 0x0000002804007986 */ /* 0x004fe8000c101b0e */
[----:B------:R0:W-:Y:S04]  /*1f70*/  STG.E.64 desc[UR14][R42.64], R40 ;  /* 0x000000282a007986 */ /* 0x0001e8000c101b0e */
[----:B------:R-:W2:Y:S01]  /*1f80*/  LDG.E.64 R44, desc[UR14][R38.64+0x86880] ;  /* 0x0868800e262c7981 */ /* 0x000ea2000c1e1b00 */
[----:B------:R-:W-:-:S03]  /*1f90*/  IADD3 R49, PT, PT, R57, 0xa, RZ ;  /* 0x0000000a39317810 */ /* 0x000fc60007ffe0ff */
[----:B--2---:R-:W-:Y:S04]  /*1fa0*/  STG.E.64 desc[UR14][R4.64+0x8], R44 ;  /* 0x0000082c04007986 */ /* 0x004fe8000c101b0e */
[----:B------:R1:W-:Y:S04]  /*1fb0*/  STG.E.64 desc[UR14][R42.64+0x28], R44 ;  /* 0x0000282c2a007986 */ /* 0x0003e8000c101b0e */
[----:B------:R-:W2:Y:S01]  /*1fc0*/  LDG.E.64 R46, desc[UR14][R38.64+0x10d100] ;  /* 0x10d1000e262e7981 */ /* 0x000ea2000c1e1b00 */
[----:B------:R-:W-:-:S04]  /*1fd0*/  IMAD.WIDE.U32 R48, R49, 0x8, R10 ;  /* 0x0000000831307825 */ /* 0x000fc800078e000a */
[----:B------:R-:W-:Y:S01]  /*1fe0*/  VIADD R59, R57, 0xf ;  /* 0x0000000f393b7836 */ /* 0x000fe20000000000 */
[----:B--2---:R-:W-:Y:S04]  /*1ff0*/  STG.E.64 desc[UR14][R4.64+0x10], R46 ;  /* 0x0000102e04007986 */ /* 0x004fe8000c101b0e */
[----:B------:R2:W-:Y:S04]  /*2000*/  STG.E.64 desc[UR14][R48.64], R46 ;  /* 0x0000002e30007986 */ /* 0x0005e8000c101b0e */
[----:B------:R-:W3:Y:S01]  /*2010*/  LDG.E.64 R50, desc[UR14][R38.64+0x193980] ;  /* 0x1939800e26327981 */ /* 0x000ee2000c1e1b00 */
[----:B0-----:R-:W-:-:S04]  /*2020*/  IMAD.WIDE.U32 R40, R59, 0x8, R10 ;  /* 0x000000083b287825 */ /* 0x001fc800078e000a */
[----:B-1----:R-:W-:Y:S01]  /*2030*/  VIADD R45, R57, 0x14 ;  /* 0x00000014392d7836 */ /* 0x002fe20000000000 */
[----:B---3--:R-:W-:Y:S04]  /*2040*/  STG.E.64 desc[UR14][R4.64+0x18], R50 ;  /* 0x0000183204007986 */ /* 0x008fe8000c101b0e */
[----:B------:R0:W-:Y:S04]  /*2050*/  STG.E.64 desc[UR14][R40.64], R50 ;  /* 0x0000003228007986 */ /* 0x0001e8000c101b0e */
[----:B------:R-:W3:Y:S01]  /*2060*/  LDG.E.64 R42, desc[UR14][R38.64+0x21a200] ;  /* 0x21a2000e262a7981 */ /* 0x000ee2000c1e1b00 */
[----:B------:R-:W-:Y:S01]  /*2070*/  IMAD.WIDE.U32 R44, R45, 0x8, R10 ;  /* 0x000000082d2c7825 */ /* 0x000fe200078e000a */
[----:B--2---:R-:W-:-:S02]  /*2080*/  IADD3 R49, PT, PT, R57, 0x19, RZ ;  /* 0x0000001939317810 */ /* 0x004fc40007ffe0ff */
[----:B---3--:R-:W-:Y:S04]  /*2090*/  STG.E.64 desc[UR14][R4.64+0x20], R42 ;  /* 0x0000202a04007986 */ /* 0x008fe8000c101b0e */
[----:B------:R1:W-:Y:S04]  /*20a0*/  STG.E.64 desc[UR14][R44.64], R42 ;  /* 0x0000002a2c007986 */ /* 0x0003e8000c101b0e */
[----:B------:R-:W2:Y:S01]  /*20b0*/  LDG.E.64 R46, desc[UR14][R38.64+0x2a0a80] ;  /* 0x2a0a800e262e7981 */ /* 0x000ea2000c1e1b00 */
[----:B------:R-:W-:-:S04]  /*20c0*/  IMAD.WIDE.U32 R48, R49, 0x8, R10 ;  /* 0x0000000831307825 */ /* 0x000fc800078e000a */
[----:B0-----:R-:W-:Y:S01]  /*20d0*/  VIADD R51, R57, 0x1e ;  /* 0x0000001e39337836 */ /* 0x001fe20000000000 */
[----:B--2---:R0:W-:Y:S04]  /*20e0*/  STG.E.64 desc[UR14][R4.64+0x28], R46 ;  /* 0x0000282e04007986 */ /* 0x0041e8000c101b0e */
[----:B------:R0:W-:Y:S04]  /*20f0*/  STG.E.64 desc[UR14][R48.64], R46 ;  /* 0x0000002e30007986 */ /* 0x0001e8000c101b0e */
[----:B------:R-:W2:Y:S01]  /*2100*/  LDG.E.64 R40, desc[UR14][R38.64+0x327300] ;  /* 0x3273000e26287981 */ /* 0x000ea2000c1e1b00 */
[----:B------:R-:W-:-:S04]  /*2110*/  IMAD.WIDE.U32 R50, R51, 0x8, R10 ;  /* 0x0000000833327825 */ /* 0x000fc800078e000a */
[----:B------:R-:W-:Y:S01]  /*2120*/  VIADD R57, R57, 0x23 ;  /* 0x0000002339397836 */ /* 0x000fe20000000000 */
[----:B--2---:R0:W-:Y:S04]  /*2130*/  STG.E.64 desc[UR14][R4.64+0x30], R40 ;  /* 0x0000302804007986 */ /* 0x0041e8000c101b0e */
[----:B------:R0:W-:Y:S04]  /*2140*/  STG.E.64 desc[UR14][R50.64], R40 ;  /* 0x0000002832007986 */ /* 0x0001e8000c101b0e */
[----:B-1----:R-:W2:Y:S01]  /*2150*/  LDG.E.64 R42, desc[UR14][R38.64+0x3adb80] ;  /* 0x3adb800e262a7981 */ /* 0x002ea2000c1e1b00 */
[----:B------:R-:W-:Y:S01]  /*2160*/  IMAD.WIDE.U32 R10, R57, 0x8, R10 ;  /* 0x00000008390a7825 */ /* 0x000fe200078e000a */
[----:B------:R-:W-:-:S04]  /*2170*/  IADD3 R9, PT, PT, R9, 0x8, RZ ;  /* 0x0000000809097810 */ /* 0x000fc80007ffe0ff */
[----:B------:R-:W-:Y:S01]  /*2180*/  ISETP.NE.AND P0, PT, R9, R14, PT ;  /* 0x0000000e0900720c */ /* 0x000fe20003f05270 */
[----:B--2---:R0:W-:Y:S04]  /*2190*/  STG.E.64 desc[UR14][R4.64+0x38], R42 ;  /* 0x0000382a04007986 */ /* 0x0041e8000c101b0e */
[----:B------:R0:W-:Y:S08]  /*21a0*/  STG.E.64 desc[UR14][R10.64], R42 ;  /* 0x0000002a0a007986 */ /* 0x0001f0000c101b0e */
[----:B------:R-:W-:Y:S05]  /*21b0*/  @P0 BRA `(.L_x_3204) ;  /* 0xfffffffc00440947 */ /* 0x000fea000383ffff */
[----:B------:R-:W-:-:S07]  /*21c0*/  IMAD.MOV.U32 R6, RZ, RZ, R14 ;  /* 0x000000ffff067224 */ /* 0x000fce00078e000e */
.L_x_3203:
[----:B------:R-:W-:-:S13]  /*21d0*/  ISETP.NE.AND P0, PT, R23, RZ, PT ;  /* 0x000000ff1700720c */ /* 0x000fda0003f05270 */
[----:B------:R-:W-:Y:S05]  /*21e0*/  @!P0 BRA `(.L_x_3202) ;  /* 0x0000000000f48947 */ /* 0x000fea0003800000 */
[----:B------:R-:W-:Y:S02]  /*21f0*/  ISETP.GE.U32.AND P0, PT, R22, 0x3, PT ;  /* 0x000000031600780c */ /* 0x000fe40003f06070 */
[----:B------:R-:W-:-:S11]  /*2200*/  ISETP.NE.AND P1, PT, R21, RZ, PT ;  /* 0x000000ff1500720c */ /* 0x000fd60003f25270 */
[----:B------:R-:W-:Y:S05]  /*2210*/  @!P0 BRA `(.L_x_3205) ;  /* 0x00000000006c8947 */ /* 0x000fea0003800000 */
[----:B------:R-:W1:Y:S01]  /*2220*/  LDC.64 R38, c[0x0][0x428] ;  /* 0x00010a00ff267b82 */ /* 0x000e620000000a00 */
[----:B0-----:R-:W-:-:S07]  /*2230*/  IMAD R5, R6, 0x10d10, R3 ;  /* 0x00010d1006057824 */ /* 0x001fce00078e0203 */
[----:B------:R-:W0:Y:S01]  /*2240*/  LDC.64 R10, c[0x0][0x420] ;  /* 0x00010800ff0a7b82 */ /* 0x000e220000000a00 */
[----:B-1----:R-:W-:-:S07]  /*2250*/  IMAD.WIDE R38, R5, 0x8, R38 ;  /* 0x0000000805267825 */ /* 0x002fce00078e0226 */
[----:B------:R-:W1:Y:S01]  /*2260*/  LDC.64 R4, c[0x0][0x418] ;  /* 0x00010600ff047b82 */ /* 0x000e620000000a00 */
[----:B------:R-:W2:Y:S01]  /*2270*/  LDG.E.64 R40, desc[UR14][R38.64] ;  /* 0x0000000e26287981 */ /* 0x000ea2000c1e1b00 */
[----:B------:R-:W-:-:S04]  /*2280*/  IMAD R9, R6, 0x5, R12 ;  /* 0x0000000506097824 */ /* 0x000fc800078e020c */
[----:B0-----:R-:W-:-:S04]  /*2290*/  IMAD.WIDE.U32 R42, R9, 0x8, R10 ;  /* 0x00000008092a7825 */ /* 0x001fc800078e000a */
[----:B-1----:R-:W-:-:S05]  /*22a0*/  IMAD.WIDE.U32 R4, R6, 0x8, R4 ;  /* 0x0000000806047825 */ /* 0x002fca00078e0004 */
[----:B--2---:R-:W-:Y:S04]  /*22b0*/  STG.E.64 desc[UR14][R4.64], R40 ;  /* 0x0000002804007986 */ /* 0x004fe8000c101b0e */
[----:B------:R0:W-:Y:S04]  /*22c0*/  STG.E.64 desc[UR14][R42.64], R40 ;  /* 0x000000282a007986 */ /* 0x0001e8000c101b0e */
[----:B------:R-:W2:Y:S01]  /*22d0*/  LDG.E.64 R44, desc[UR14][R38.64+0x86880] ;  /* 0x0868800e262c7981 */ /* 0x000ea2000c1e1b00 */
[----:B------:R-:W-:-:S04]  /*22e0*/  VIADD R47, R9, 0x5 ;  /* 0x00000005092f7836 */ /* 0x000fc80000000000 */
[--C-:B------:R-:W-:Y:S01]  /*22f0*/  IMAD.WIDE.U32 R46, R47, 0x8, R10.reuse ;  /* 0x000000082f2e7825 */ /* 0x100fe200078e000a */
[----:B------:R-:W-:Y:S01]  /*2300*/  IADD3 R51, PT, PT, R9, 0xa, RZ ;  /* 0x0000000a09337810 */ /* 0x000fe20007ffe0ff */
[----:B--2---:R1:W-:Y:S04]  /*2310*/  STG.E.64 desc[UR14][R4.64+0x8], R44 ;  /* 0x0000082c04007986 */ /* 0x0043e8000c101b0e */
[----:B------:R1:W-:Y:S04]  /*2320*/  STG.E.64 desc[UR14][R46.64], R44 ;  /* 0x0000002c2e007986 */ /* 0x0003e8000c101b0e */
[----:B------:R-:W2:Y:S01]  /*2330*/  LDG.E.64 R48, desc[UR14][R38.64+0x10d100] ;  /* 0x10d1000e26307981 */ /* 0x000ea2000c1e1b00 */
[----:B------:R-:W-:-:S04]  /*2340*/  IMAD.WIDE.U32 R50, R51, 0x8, R10 ;  /* 0x0000000833327825 */ /* 0x000fc800078e000a */
[----:B------:R-:W-:Y:S01]  /*2350*/  VIADD R9, R9, 0xf ;  /* 0x0000000f09097836 */ /* 0x000fe20000000000 */
[----:B--2---:R1:W-:Y:S04]  /*2360*/  STG.E.64 desc[UR14][R4.64+0x10], R48 ;  /* 0x0000103004007986 */ /* 0x0043e8000c101b0e */
[----:B------:R1:W-:Y:S04]  /*2370*/  STG.E.64 desc[UR14][R50.64], R48 ;  /* 0x0000003032007986 */ /* 0x0003e8000c101b0e */
[----:B0-----:R-:W2:Y:S01]  /*2380*/  LDG.E.64 R40, desc[UR14][R38.64+0x193980] ;  /* 0x1939800e26287981 */ /* 0x001ea2000c1e1b00 */
[----:B------:R-:W-:-:S04]  /*2390*/  IMAD.WIDE.U32 R10, R9, 0x8, R10 ;  /* 0x00000008090a7825 */ /* 0x000fc800078e000a */
[----:B------:R-:W-:Y:S01]  /*23a0*/  VIADD R6, R6, 0x4 ;  /* 0x0000000406067836 */ /* 0x000fe20000000000 */
[----:B--2---:R1:W-:Y:S04]  /*23b0*/  STG.E.64 desc[UR14][R4.64+0x18], R40 ;  /* 0x0000182804007986 */ /* 0x0043e8000c101b0e */
[----:B------:R1:W-:Y:S02]  /*23c0*/  STG.E.64 desc[UR14][R10.64], R40 ;  /* 0x000000280a007986 */ /* 0x0003e4000c101b0e */
.L_x_3205:
[----:B------:R-:W-:Y:S05]  /*23d0*/  @!P1 BRA `(.L_x_3202) ;  /* 0x0000000000789947 */ /* 0x000fea0003800000 */
[----:B01----:R-:W0:Y:S01]  /*23e0*/  LDC.64 R4, c[0x0][0x428] ;  /* 0x00010a00ff047b82 */ /* 0x003e220000000a00 */
[----:B------:R-:W-:-:S07]  /*23f0*/  ISETP.NE.AND P0, PT, R20, RZ, PT ;  /* 0x000000ff1400720c */ /* 0x000fce0003f05270 */
[----:B------:R-:W1:Y:S06]  /*2400*/  LDC.64 R10, c[0x0][0x420] ;  /* 0x00010800ff0a7b82 */ /* 0x000e6c0000000a00 */
[----:B------:R-:W-:Y:S02]  /*2410*/  @P0 IMAD R43, R6, 0x10d10, R3 ;  /* 0x00010d10062b0824 */ /* 0x000fe400078e0203 */
[----:B------:R-:W2:Y:S02]  /*2420*/  LDC.64 R48, c[0x0][0x428] ;  /* 0x00010a00ff307b82 */ /* 0x000ea40000000a00 */
[----:B0-----:R-:W-:-:S06]  /*2430*/  @P0 IMAD.WIDE R42, R43, 0x8, R4 ;  /* 0x000000082b2a0825 */ /* 0x001fcc00078e0204 */
[----:B------:R-:W0:Y:S01]  /*2440*/  @P0 LDC.64 R4, c[0x0][0x418] ;  /* 0x00010600ff040b82 */ /* 0x000e220000000a00 */
[----:B------:R-:W3:Y:S01]  /*2450*/  @P0 LDG.E.64 R38, desc[UR14][R42.64] ;  /* 0x0000000e2a260981 */ /* 0x000ee2000c1e1b00 */
[----:B------:R-:W-:-:S04]  /*2460*/  @P0 IMAD R9, R6, 0x5, R12 ;  /* 0x0000000506090824 */ /* 0x000fc800078e020c */
[----:B-1----:R-:W-:-:S04]  /*2470*/  @P0 IMAD.WIDE.U32 R44, R9, 0x8, R10 ;  /* 0x00000008092c0825 */ /* 0x002fc800078e000a */
[----:B0-----:R-:W-:-:S05]  /*2480*/  @P0 IMAD.WIDE.U32 R4, R6, 0x8, R4 ;  /* 0x0000000806040825 */ /* 0x001fca00078e0004 */
[----:B---3--:R-:W-:Y:S04]  /*2490*/  @P0 STG.E.64 desc[UR14][R4.64], R38 ;  /* 0x0000002604000986 */ /* 0x008fe8000c101b0e */
[----:B------:R0:W-:Y:S04]  /*24a0*/  @P0 STG.E.64 desc[UR14][R44.64], R38 ;  /* 0x000000262c000986 */ /* 0x0001e8000c101b0e */
[----:B------:R1:W3:Y:S01]  /*24b0*/  @P0 LDG.E.64 R40, desc[UR14][R42.64+0x86880] ;  /* 0x0868800e2a280981 */ /* 0x0002e2000c1e1b00 */
[----:B------:R-:W-:Y:S01]  /*24c0*/  ISETP.NE.AND P1, PT, R8, RZ, PT ;  /* 0x000000ff0800720c */ /* 0x000fe20003f25270 */
[----:B------:R-:W-:Y:S01]  /*24d0*/  @P0 VIADD R47, R9, 0x5 ;  /* 0x00000005092f0836 */ /* 0x000fe20000000000 */
[----:B------:R-:W-:-:S03]  /*24e0*/  @P0 IADD3 R6, PT, PT, R6, 0x2, RZ ;  /* 0x0000000206060810 */ /* 0x000fc60007ffe0ff */
[----:B------:R-:W-:Y:S01]  /*24f0*/  @P0 IMAD.WIDE.U32 R46, R47, 0x8, R10 ;  /* 0x000000082f2e0825 */ /* 0x000fe200078e000a */
[----:B-1----:R-:W1:Y:S07]  /*2500*/  LDC.64 R42, c[0x0][0x420] ;  /* 0x00010800ff2a7b82 */ /* 0x002e6e0000000a00 */
[----:B------:R-:W-:-:S04]  /*2510*/  @P1 IMAD R3, R6, 0x10d10, R3 ;  /* 0x00010d1006031824 */ /* 0x000fc800078e0203 */
[----:B--2---:R-:W-:Y:S01]  /*2520*/  @P1 IMAD.WIDE R10, R3, 0x8, R48 ;  /* 0x00000008030a1825 */ /* 0x004fe200078e0230 */
[----:B0-----:R-:W0:Y:S01]  /*2530*/  @P1 LDC.64 R38, c[0x0][0x418] ;  /* 0x00010600ff261b82 */ /* 0x001e220000000a00 */
[----:B---3--:R2:W-:Y:S04]  /*2540*/  @P0 STG.E.64 desc[UR14][R4.64+0x8], R40 ;  /* 0x0000082804000986 */ /* 0x0085e8000c101b0e */
[----:B------:R2:W-:Y:S04]  /*2550*/  @P0 STG.E.64 desc[UR14][R46.64], R40 ;  /* 0x000000282e000986 */ /* 0x0005e8000c101b0e */
[----:B------:R-:W3:Y:S01]  /*2560*/  @P1 LDG.E.64 R10, desc[UR14][R10.64] ;  /* 0x0000000e0a0a1981 */ /* 0x000ee2000c1e1b00 */
[----:B------:R-:W-:-:S02]  /*2570*/  @P1 IMAD R3, R6, 0x5, R12 ;  /* 0x0000000506031824 */ /* 0x000fc400078e020c */
[----:B0-----:R-:W-:-:S04]  /*2580*/  @P1 IMAD.WIDE.U32 R38, R6, 0x8, R38 ;  /* 0x0000000806261825 */ /* 0x001fc800078e0026 */
[----:B-1----:R-:W-:Y:S01]  /*2590*/  @P1 IMAD.WIDE.U32 R42, R3, 0x8, R42 ;  /* 0x00000008032a1825 */ /* 0x002fe200078e002a */
[----:B---3--:R2:W-:Y:S04]  /*25a0*/  @P1 STG.E.64 desc[UR14][R38.64], R10 ;  /* 0x0000000a26001986 */ /* 0x0085e8000c101b0e */
[----:B------:R2:W-:Y:S02]  /*25b0*/  @P1 STG.E.64 desc[UR14][R42.64], R10 ;  /* 0x0000000a2a001986 */ /* 0x0005e4000c101b0e */
.L_x_3202:
[----:B------:R-:W3:Y:S02]  /*25c0*/  LDC R3, c[0x0][0x470] ;  /* 0x00011c00ff037b82 */ /* 0x000ee40000000800 */
[----:B---3--:R-:W-:-:S13]  /*25d0*/  ISETP.GE.AND P4, PT, R3, 0x3, PT ;  /* 0x000000030300780c */ /* 0x008fda0003f86270 */
[----:B------:R-:W-:Y:S05]  /*25e0*/  @!P4 BRA `(.L_x_3206) ;  /* 0x000000140064c947 */ /* 0x000fea0003800000 */
[----:B------:R-:W-:Y:S01]  /*25f0*/  ISETP.NE.AND P0, PT, R26, RZ, PT ;  /* 0x000000ff1a00720c */ /* 0x000fe20003f05270 */
[----:B012---:R-:W-:-:S12]  /*2600*/  IMAD.MOV.U32 R10, RZ, RZ, 0x1 ;  /* 0x00000001ff0a7424 */ /* 0x007fd800078e00ff */
[----:B------:R-:W-:Y:S05]  /*2610*/  @!P0 BRA `(.L_x_3207) ;  /* 0x0000000c007c8947 */ /* 0x000fea0003800000 */
[----:B------:R-:W-:-:S07]  /*2620*/  MOV R9, 0x1 ;  /* 0x0000000100097802 */ /* 0x000fce0000000f00 */
.L_x_3216:
[----:B0-----:R-:W0:Y:S02]  /*2630*/  LDC.64 R56, c[0x0][0x410] ;  /* 0x00010400ff387b82 */ /* 0x001e240000000a00 */
[----:B0-----:R-:W-:-:S05]  /*2640*/  IMAD.WIDE.U32 R56, R9, 0x8, R56 ;  /* 0x0000000809387825 */ /* 0x001fca00078e0038 */
[----:B------:R-:W2:Y:S04]  /*2650*/  LDG.E.64 R68, desc[UR14][R56.64+0x8] ;  /* 0x0000080e38447981 */ /* 0x000ea8000c1e1b00 */
[----:B------:R-:W2:Y:S01]  /*2660*/  LDG.E.64 R64, desc[UR14][R56.64] ;  /* 0x0000000e38407981 */ /* 0x000ea2000c1e1b00 */
[----:B------:R-:W0:Y:S01]  /*2670*/  MUFU.RCP64H R5, 3 ;  /* 0x4008000000057908 */ /* 0x000e220000001800 */
[----:B------:R-:W-:Y:S02]  /*2680*/  HFMA2 R4, -RZ, RZ, 0, 5.9604644775390625e-08 ;  /* 0x00000001ff047431 */ /* 0x000fe400000001ff */
[----:B------:R-:W-:Y:S02]  /*2690*/  IMAD.MOV.U32 R38, RZ, RZ, 0x0 ;  /* 0x00000000ff267424 */ /* 0x000fe400078e00ff */
[----:B------:R-:W-:-:S06]  /*26a0*/  IMAD.MOV.U32 R39, RZ, RZ, 0x40080000 ;  /* 0x40080000ff277424 */ /* 0x000fcc00078e00ff */
[----:B0-----:R-:W-:-:S08]  /*26b0*/  DFMA R10, R4, -R38, 1 ;  /* 0x3ff00000040a742b */ /* 0x001fd00000000826 */
[----:B------:R-:W-:-:S08]  /*26c0*/  DFMA R10, R10, R10, R10 ;  /* 0x0000000a0a0a722b */ /* 0x000fd0000000000a */
[----:B------:R-:W-:-:S08]  /*26d0*/  DFMA R10, R4, R10, R4 ;  /* 0x0000000a040a722b */ /* 0x000fd00000000004 */
[----:B------:R-:W-:-:S08]  /*26e0*/  DFMA R4, R10, -R38, 1 ;  /* 0x3ff000000a04742b */ /* 0x000fd00000000826 */
[----:B------:R-:W-:Y:S02]  /*26f0*/  DFMA R4, R10, R4, R10 ;  /* 0x000000040a04722b */ /* 0x000fe4000000000a */
[----:B--2---:R-:W-:-:S08]  /*2700*/  DADD R68, R68, -R64 ;  /* 0x0000000044447229 */ /* 0x004fd00000000840 */
[----:B------:R-:W-:Y:S02]  /*2710*/  DMUL R60, R68, R4 ;  /* 0x00000004443c7228 */ /* 0x000fe40000000000 */
[----:B------:R-:W-:-:S06]  /*2720*/  FSETP.GEU.AND P1, PT, |R69|, 6.5827683646048100446e-37, PT ;  /* 0x036000004500780b */ /* 0x000fcc0003f2e200 */
[----:B------:R-:W-:-:S08]  /*2730*/  DFMA R10, R60, -3, R68 ;  /* 0xc00800003c0a782b */ /* 0x000fd00000000044 */
[----:B------:R-:W-:-:S10]  /*2740*/  DFMA R60, R4, R10, R60 ;  /* 0x0000000a043c722b */ /* 0x000fd4000000003c */
[----:B------:R-:W-:-:S05]  /*2750*/  FFMA R3, RZ, 2.125, R61 ;  /* 0x40080000ff037823 */ /* 0x000fca000000003d */
[----:B------:R-:W-:-:S13]  /*2760*/  FSETP.GT.AND P0, PT, |R3|, 1.469367938527859385e-39, PT ;  /* 0x001000000300780b */ /* 0x000fda0003f04200 */
[----:B------:R-:W-:Y:S05]  /*2770*/  @P0 BRA P1, `(.L_x_3208) ;  /* 0x0000000000200947 */ /* 0x000fea0000800000 */
[----:B------:R-:W-:Y:S01]  /*2780*/  IMAD.MOV.U32 R38, RZ, RZ, R68 ;  /* 0x000000ffff267224 */ /* 0x000fe200078e0044 */
[----:B------:R-:W-:Y:S01]  /*2790*/  MOV R42, RZ ;  /* 0x000000ff002a7202 */ /* 0x000fe20000000f00 */
[----:B------:R-:W-:Y:S01]  /*27a0*/  IMAD.MOV.U32 R39, RZ, RZ, R69 ;  /* 0x000000ffff277224 */ /* 0x000fe200078e0045 */
[----:B------:R-:W-:Y:S01]  /*27b0*/  MOV R4, 0x27e0 ;  /* 0x000027e000047802 */ /* 0x000fe20000000f00 */
[----:B------:R-:W-:-:S07]  /*27c0*/  IMAD.MOV.U32 R43, RZ, RZ, 0x40080000 ;  /* 0x40080000ff2b7424 */ /* 0x000fce00078e00ff */
[----:B------:R-:W-:Y:S05]  /*27d0*/  CALL.REL.NOINC `($__internal_6_$__cuda_sm20_div_rn_f64_full) ;  /* 0x0000038c00a47944 */ /* 0x000fea0003c00000 */
[----:B------:R-:W-:Y:S01]  /*27e0*/  IMAD.MOV.U32 R60, RZ, RZ, R48 ;  /* 0x000000ffff3c7224 */ /* 0x000fe200078e0030 */
[----:B------:R-:W-:-:S07]  /*27f0*/  MOV R61, R49 ;  /* 0x00000031003d7202 */ /* 0x000fce0000000f00 */
.L_x_3208:
[----:B------:R-:W2:Y:S01]  /*2800*/  LDG.E.64 R4, desc[UR14][R56.64+-0x8] ;  /* 0xfffff80e38047981 */ /* 0x000ea2000c1e1b00 */
[----:B------:R-:W0:Y:S01]  /*2810*/  MUFU.RCP64H R11, 3 ;  /* 0x40080000000b7908 */ /* 0x000e220000001800 */
[----:B------:R-:W-:Y:S01]  /*2820*/  IMAD.MOV.U32 R38, RZ, RZ, 0x0 ;  /* 0x00000000ff267424 */ /* 0x000fe200078e00ff */
[----:B------:R-:W-:Y:S01]  /*2830*/  MOV R10, 0x1 ;  /* 0x00000001000a7802 */ /* 0x000fe20000000f00 */
        /* <DEDUP_REMOVED lines=22> */
.L_x_3209:
[----:B------:R-:W0:Y:S02]  /*29a0*/  LDC.64 R66, c[0x0][0x418] ;  /* 0x00010600ff427b82 */ /* 0x000e240000000a00 */
[----:B0-----:R-:W-:-:S05]  /*29b0*/  IMAD.WIDE.U32 R66, R9, 0x8, R66 ;  /* 0x0000000809427825 */ /* 0x001fca00078e0042 */
[----:B------:R-:W2:Y:S04]  /*29c0*/  LDG.E.64 R38, desc[UR14][R66.64+0x8] ;  /* 0x0000080e42267981 */ /* 0x000ea8000c1e1b00 */
[----:B------:R-:W2:Y:S01]  /*29d0*/  LDG.E.64 R62, desc[UR14][R66.64] ;  /* 0x0000000e423e7981 */ /* 0x000ea2000c1e1b00 */
[----:B------:R-:W0:Y:S01]  /*29e0*/  MUFU.RCP64H R41, R69 ;  /* 0x0000004500297308 */ /* 0x000e220000001800 */
[----:B------:R-:W-:-:S06]  /*29f0*/  IMAD.MOV.U32 R40, RZ, RZ, 0x1 ;  /* 0x00000001ff287424 */ /* 0x000fcc00078e00ff */
[----:B0-----:R-:W-:-:S08]  /*2a00*/  DFMA R4, -R68, R40, 1 ;  /* 0x3ff000004404742b */ /* 0x001fd00000000128 */
[----:B------:R-:W-:-:S08]  /*2a10*/  DFMA R4, R4, R4, R4 ;  /* 0x000000040404722b */ /* 0x000fd00000000004 */
[----:B------:R-:W-:-:S08]  /*2a20*/  DFMA R40, R40, R4, R40 ;  /* 0x000000042828722b */ /* 0x000fd00000000028 */
[----:B------:R-:W-:-:S08]  /*2a30*/  DFMA R4, -R68, R40, 1 ;  /* 0x3ff000004404742b */ /* 0x000fd00000000128 */
[----:B------:R-:W-:Y:S02]  /*2a40*/  DFMA R40, R40, R4, R40 ;  /* 0x000000042828722b */ /* 0x000fe40000000028 */
[----:B--2---:R-:W-:-:S08]  /*2a50*/  DADD R38, R38, -R62 ;  /* 0x0000000026267229 */ /* 0x004fd0000000083e */
        /* <DEDUP_REMOVED lines=10> */
[----:B------:R-:W-:Y:S05]  /*2b00*/  CALL.REL.NOINC `($__internal_6_$__cuda_sm20_div_rn_f64_full) ;  /* 0x0000038800d87944 */ /* 0x000fea0003c00000 */
[----:B------:R-:W-:Y:S02]  /*2b10*/  IMAD.MOV.U32 R58, RZ, RZ, R48 ;  /* 0x000000ffff3a7224 */ /* 0x000fe400078e0030 */
[----:B------:R-:W-:-:S07]  /*2b20*/  IMAD.MOV.U32 R59, RZ, RZ, R49 ;  /* 0x000000ffff3b7224 */ /* 0x000fce00078e0031 */
.L_x_3210:
[----:B------:R-:W2:Y:S01]  /*2b30*/  LDG.E.64 R38, desc[UR14][R66.64+-0x8] ;  /* 0xfffff80e42267981 */ /* 0x000ea2000c1e1b00 */
[----:B------:R-:W0:Y:S01]  /*2b40*/  MUFU.RCP64H R5, R65 ;  /* 0x0000004100057308 */ /* 0x000e220000001800 */
[----:B------:R-:W-:-:S06]  /*2b50*/  MOV R4, 0x1 ;  /* 0x0000000100047802 */ /* 0x000fcc0000000f00 */
        /* <DEDUP_REMOVED lines=16> */
[----:B------:R-:W-:Y:S05]  /*2c60*/  CALL.REL.NOINC `($__internal_6_$__cuda_sm20_div_rn_f64_full) ;  /* 0x0000038800807944 */ /* 0x000fea0003c00000 */
.L_x_3211:
[----:B------:R-:W0:Y:S01]  /*2c70*/  LDC.64 R64, c[0x0][0x480] ;  /* 0x00012000ff407b82 */ /* 0x000e220000000a00 */
[----:B------:R-:W-:Y:S01]  /*2c80*/  DADD R4, R10, R60 ;  /* 0x000000000a047229 */ /* 0x000fe2000000003c */
[----:B------:R-:W-:Y:S01]  /*2c90*/  MOV R6, 0x3 ;  /* 0x0000000300067802 */ /* 0x000fe20000000f00 */
[----:B------:R-:W-:-:S04]  /*2ca0*/  DADD R48, -R48, R58 ;  /* 0x0000000030307229 */ /* 0x000fc8000000013a */
[----:B------:R-:W-:Y:S01]  /*2cb0*/  IMAD R3, R9, R6, -0x3 ;  /* 0xfffffffd09037424 */ /* 0x000fe200078e0206 */
[----:B------:R-:W1:Y:S01]  /*2cc0*/  LDC.64 R62, c[0x0][0x478] ;  /* 0x00011e00ff3e7b82 */ /* 0x000e620000000a00 */
[----:B------:R-:W-:Y:S02]  /*2cd0*/  DADD R4, R4, R4 ;  /* 0x0000000004047229 */ /* 0x000fe40000000004 */
[----:B0-----:R-:W-:-:S05]  /*2ce0*/  IMAD.WIDE R64, R3, 0x8, R64 ;  /* 0x0000000803407825 */ /* 0x001fca00078e0240 */
[----:B------:R0:W-:Y:S01]  /*2cf0*/  STG.E.64 desc[UR14][R64.64], R10 ;  /* 0x0000000a40007986 */ /* 0x0001e2000c101b0e */
[----:B-1----:R-:W-:-:S03]  /*2d00*/  IMAD.WIDE R62, R9, 0x8, R62 ;  /* 0x00000008093e7825 */ /* 0x002fc600078e023e */
[----:B------:R1:W-:Y:S04]  /*2d10*/  STG.E.64 desc[UR14][R64.64+0x10], R60 ;  /* 0x0000103c40007986 */ /* 0x0003e8000c101b0e */
[----:B------:R2:W-:Y:S04]  /*2d20*/  STG.E.64 desc[UR14][R64.64+0x8], R4 ;  /* 0x0000080440007986 */ /* 0x0005e8000c101b0e */
[----:B------:R3:W-:Y:S04]  /*2d30*/  STG.E.64 desc[UR14][R62.64+-0x8], R48 ;  /* 0xfffff8303e007986 */ /* 0x0007e8000c101b0e */
[----:B------:R-:W1:Y:S04]  /*2d40*/  LDG.E.64 R38, desc[UR14][R56.64+0x10] ;  /* 0x0000100e38267981 */ /* 0x000e68000c1e1b00 */
[----:B------:R-:W1:Y:S01]  /*2d50*/  LDG.E.64 R58, desc[UR14][R56.64+0x8] ;  /* 0x0000080e383a7981 */ /* 0x000e62000c1e1b00 */
[----:B------:R-:W4:Y:S01]  /*2d60*/  MUFU.RCP64H R43, 3 ;  /* 0x40080000002b7908 */ /* 0x000f220000001800 */
[----:B------:R-:W-:Y:S01]  /*2d70*/  IMAD.MOV.U32 R40, RZ, RZ, 0x0 ;  /* 0x00000000ff287424 */ /* 0x000fe200078e00ff */
[----:B------:R-:W-:Y:S01]  /*2d80*/  MOV R42, 0x1 ;  /* 0x00000001002a7802 */ /* 0x000fe20000000f00 */
[----:B------:R-:W-:-:S02]  /*2d90*/  IMAD.MOV.U32 R41, RZ, RZ, 0x40080000 ;  /* 0x40080000ff297424 */ /* 0x000fc400078e00ff */
[----:B0-----:R-:W-:-:S04]  /*2da0*/  VIADD R10, R9, 0x2 ;  /* 0x00000002090a7836 */ /* 0x001fc80000000000 */
[----:B----4-:R-:W-:-:S08]  /*2db0*/  DFMA R44, R42, -R40, 1 ;  /* 0x3ff000002a2c742b */ /* 0x010fd00000000828 */
[----:B------:R-:W-:-:S08]  /*2dc0*/  DFMA R44, R44, R44, R44 ;  /* 0x0000002c2c2c722b */ /* 0x000fd0000000002c */
[----:B------:R-:W-:-:S08]  /*2dd0*/  DFMA R44, R42, R44, R42 ;  /* 0x0000002c2a2c722b */ /* 0x000fd0000000002a */
[----:B------:R-:W-:-:S08]  /*2de0*/  DFMA R40, R44, -R40, 1 ;  /* 0x3ff000002c28742b */ /* 0x000fd00000000828 */
[----:B------:R-:W-:Y:S02]  /*2df0*/  DFMA R40, R44, R40, R44 ;  /* 0x000000282c28722b */ /* 0x000fe4000000002c */
[----:B-1----:R-:W-:-:S08]  /*2e00*/  DADD R60, R38, -R58 ;  /* 0x00000000263c7229 */ /* 0x002fd0000000083a */
[----:B------:R-:W-:Y:S02]  /*2e10*/  DMUL R72, R40, R60 ;  /* 0x0000003c28487228 */ /* 0x000fe40000000000 */
[----:B------:R-:W-:-:S06]  /*2e20*/  FSETP.GEU.AND P1, PT, |R61|, 6.5827683646048100446e-37, PT ;  /* 0x036000003d00780b */ /* 0x000fcc0003f2e200 */
[----:B--2---:R-:W-:-:S08]  /*2e30*/  DFMA R4, R72, -3, R60 ;  /* 0xc00800004804782b */ /* 0x004fd0000000003c */
[----:B------:R-:W-:-:S10]  /*2e40*/  DFMA R72, R40, R4, R72 ;  /* 0x000000042848722b */ /* 0x000fd40000000048 */
[----:B------:R-:W-:-:S05]  /*2e50*/  FFMA R3, RZ, 2.125, R73 ;  /* 0x40080000ff037823 */ /* 0x000fca0000000049 */
[----:B------:R-:W-:-:S13]  /*2e60*/  FSETP.GT.AND P0, PT, |R3|, 1.469367938527859385e-39, PT ;  /* 0x001000000300780b */ /* 0x000fda0003f04200 */
[----:B---3--:R-:W-:Y:S05]  /*2e70*/  @P0 BRA P1, `(.L_x_3212) ;  /* 0x0000000000200947 */ /* 0x008fea0000800000 */
[----:B------:R-:W-:Y:S01]  /*2e80*/  IMAD.MOV.U32 R38, RZ, RZ, R60 ;  /* 0x000000ffff267224 */ /* 0x000fe200078e003c */
[----:B------:R-:W-:Y:S01]  /*2e90*/  MOV R39, R61 ;  /* 0x0000003d00277202 */ /* 0x000fe20000000f00 */
[----:B------:R-:W-:Y:S01]  /*2ea0*/  IMAD.MOV.U32 R42, RZ, RZ, RZ ;  /* 0x000000ffff2a7224 */ /* 0x000fe200078e00ff */
[----:B------:R-:W-:Y:S01]  /*2eb0*/  MOV R4, 0x2ee0 ;  /* 0x00002ee000047802 */ /* 0x000fe20000000f00 */
[----:B------:R-:W-:-:S07]  /*2ec0*/  IMAD.MOV.U32 R43, RZ, RZ, 0x40080000 ;  /* 0x40080000ff2b7424 */ /* 0x000fce00078e00ff */
[----:B------:R-:W-:Y:S05]  /*2ed0*/  CALL.REL.NOINC `($__internal_6_$__cuda_sm20_div_rn_f64_full) ;  /* 0x0000038400e47944 */ /* 0x000fea0003c00000 */
[----:B------:R-:W-:Y:S01]  /*2ee0*/  MOV R72, R48 ;  /* 0x0000003000487202 */ /* 0x000fe20000000f00 */
[----:B------:R-:W-:-:S07]  /*2ef0*/  IMAD.MOV.U32 R73, RZ, RZ, R49 ;  /* 0x000000ffff497224 */ /* 0x000fce00078e0031 */
.L_x_3212:
        /* <DEDUP_REMOVED lines=26> */
.L_x_3213:
        /* <DEDUP_REMOVED lines=20> */
[----:B------:R-:W-:Y:S05]  /*31e0*/  CALL.REL.NOINC `($__internal_6_$__cuda_sm20_div_rn_f64_full) ;  /* 0x0000038400207944 */ /* 0x000fea0003c00000 */
[----:B------:R-:W-:Y:S01]  /*31f0*/  IMAD.MOV.U32 R68, RZ, RZ, R48 ;  /* 0x000000ffff447224 */ /* 0x000fe200078e0030 */
[----:B------:R-:W-:-:S07]  /*3200*/  MOV R69, R49 ;  /* 0x0000003100457202 */ /* 0x000fce0000000f00 */
.L_x_3214:
        /* <DEDUP_REMOVED lines=20> */
.L_x_3215:
[----:B------:R-:W-:Y:S01]  /*3350*/  DADD R4, R70, R72 ;  /* 0x0000000046047229 */ /* 0x000fe20000000048 */
[----:B------:R0:W-:Y:S01]  /*3360*/  STG.E.64 desc[UR14][R64.64+0x18], R70 ;  /* 0x0000184640007986 */ /* 0x0001e2000c101b0e */
[----:B------:R-:W-:Y:S01]  /*3370*/  DADD R48, -R48, R68 ;  /* 0x0000000030307229 */ /* 0x000fe20000000144 */
[----:B------:R-:W-:Y:S01]  /*3380*/  VIADD R3, R9, 0x1 ;  /* 0x0000000109037836 */ /* 0x000fe20000000000 */
[----:B------:R-:W-:Y:S01]  /*3390*/  LOP3.LUT R6, R25, 0xfffffffe, RZ, 0xc0, !PT ;  /* 0xfffffffe19067812 */ /* 0x000fe200078ec0ff */
[----:B------:R0:W-:Y:S01]  /*33a0*/  STG.E.64 desc[UR14][R64.64+0x28], R72 ;  /* 0x0000284840007986 */ /* 0x0001e2000c101b0e */
[----:B------:R-:W-:Y:S02]  /*33b0*/  IMAD.MOV.U32 R9, RZ, RZ, R10 ;  /* 0x000000ffff097224 */ /* 0x000fe400078e000a */
[----:B------:R-:W-:Y:S01]  /*33c0*/  DADD R4, R4, R4 ;  /* 0x0000000004047229 */ /* 0x000fe20000000004 */
[----:B------:R-:W-:-:S06]  /*33d0*/  ISETP.NE.AND P0, PT, R3, R6, PT ;  /* 0x000000060300720c */ /* 0x000fcc0003f05270 */
[----:B------:R0:W-:Y:S04]  /*33e0*/  STG.E.64 desc[UR14][R64.64+0x20], R4 ;  /* 0x0000200440007986 */ /* 0x0001e8000c101b0e */
[----:B------:R0:W-:Y:S03]  /*33f0*/  STG.E.64 desc[UR14][R62.64], R48 ;  /* 0x000000303e007986 */ /* 0x0001e6000c101b0e */
[----:B------:R-:W-:Y:S05]  /*3400*/  @P0 BRA `(.L_x_3216) ;  /* 0xfffffff000880947 */ /* 0x000fea000383ffff */
.L_x_3207:
[----:B------:R-:W-:-:S13]  /*3410*/  ISETP.NE.AND P0, PT, R8, RZ, PT ;  /* 0x000000ff0800720c */ /* 0x000fda0003f05270 */
[----:B------:R-:W-:Y:S05]  /*3420*/  @!P0 BRA `(.L_x_3206) ;  /* 0x0000000400d48947 */ /* 0x000fea0003800000 */
[----:B0-----:R-:W0:Y:S02]  /*3430*/  LDC.64 R4, c[0x0][0x410] ;  /* 0x00010400ff047b82 */ /* 0x001e240000000a00 */
[----:B0-----:R-:W-:-:S05]  /*3440*/  IMAD.WIDE.U32 R4, R10, 0x8, R4 ;  /* 0x000000080a047825 */ /* 0x001fca00078e0004 */
[----:B------:R-:W2:Y:S04]  /*3450*/  LDG.E.64 R60, desc[UR14][R4.64+0x8] ;  /* 0x0000080e043c7981 */ /* 0x000ea8000c1e1b00 */
[----:B------:R-:W2:Y:S01]  /*3460*/  LDG.E.64 R58, desc[UR14][R4.64] ;  /* 0x0000000e043a7981 */ /* 0x000ea2000c1e1b00 */
[----:B------:R-:W0:Y:S01]  /*3470*/  MUFU.RCP64H R39, 3 ;  /* 0x4008000000277908 */ /* 0x000e220000001800 */
[----:B------:R-:W-:Y:S01]  /*3480*/  MOV R40, 0x0 ;  /* 0x0000000000287802 */ /* 0x000fe20000000f00 */
        /* <DEDUP_REMOVED lines=18> */
[----:B------:R-:W-:Y:S01]  /*35b0*/  IMAD.MOV.U32 R42, RZ, RZ, RZ ;  /* 0x000000ffff2a7224 */ /* 0x000fe200078e00ff */
[----:B------:R-:W-:-:S07]  /*35c0*/  MOV R4, 0x35e0 ;  /* 0x000035e000047802 */ /* 0x000fce0000000f00 */
[----:B------:R-:W-:Y:S05]  /*35d0*/  CALL.REL.NOINC `($__internal_6_$__cuda_sm20_div_rn_f64_full) ;  /* 0x0000038000247944 */ /* 0x000fea0003c00000 */
[----:B------:R-:W-:Y:S02]  /*35e0*/  IMAD.MOV.U32 R66, RZ, RZ, R48 ;  /* 0x000000ffff427224 */ /* 0x000fe400078e0030 */
[----:B------:R-:W-:-:S07]  /*35f0*/  IMAD.MOV.U32 R67, RZ, RZ, R49 ;  /* 0x000000ffff437224 */ /* 0x000fce00078e0031 */
.L_x_3217:
[----:B------:R-:W0:Y:S02]  /*3600*/  LDC.64 R4, c[0x0][0x410] ;  /* 0x00010400ff047b82 */ /* 0x000e240000000a00 */
[----:B0-----:R-:W-:-:S06]  /*3610*/  IMAD.WIDE R4, R10, 0x8, R4 ;  /* 0x000000080a047825 */ /* 0x001fcc00078e0204 */
        /* <DEDUP_REMOVED lines=26> */
.L_x_3218:
[----:B------:R-:W0:Y:S02]  /*37c0*/  LDC.64 R40, c[0x0][0x418] ;  /* 0x00010600ff287b82 */ /* 0x000e240000000a00 */
[----:B0-----:R-:W-:-:S05]  /*37d0*/  IMAD.WIDE.U32 R40, R10, 0x8, R40 ;  /* 0x000000080a287825 */ /* 0x001fca00078e0028 */
[----:B------:R-:W2:Y:S04]  /*37e0*/  LDG.E.64 R4, desc[UR14][R40.64+0x8] ;  /* 0x0000080e28047981 */ /* 0x000ea8000c1e1b00 */
        /* <DEDUP_REMOVED lines=20> */
[----:B------:R-:W-:Y:S01]  /*3930*/  MOV R62, R48 ;  /* 0x00000030003e7202 */ /* 0x000fe20000000f00 */
[----:B------:R-:W-:-:S07]  /*3940*/  IMAD.MOV.U32 R63, RZ, RZ, R49 ;  /* 0x000000ffff3f7224 */ /* 0x000fce00078e0031 */
.L_x_3219:
[----:B------:R-:W0:Y:S02]  /*3950*/  LDC.64 R4, c[0x0][0x418] ;  /* 0x00010600ff047b82 */ /* 0x000e240000000a00 */
[----:B0-----:R-:W-:-:S06]  /*3960*/  IMAD.WIDE R4, R10, 0x8, R4 ;  /* 0x000000080a047825 */ /* 0x001fcc00078e0204 */
        /* <DEDUP_REMOVED lines=20> */
.L_x_3220:
[----:B------:R-:W0:Y:S01]  /*3ab0*/  LDC.64 R40, c[0x0][0x480] ;  /* 0x00012000ff287b82 */ /* 0x000e220000000a00 */
[----:B------:R-:W-:Y:S01]  /*3ac0*/  DADD R38, R64, R66 ;  /* 0x0000000040267229 */ /* 0x000fe20000000042 */
[----:B------:R-:W-:Y:S01]  /*3ad0*/  IMAD.MOV.U32 R3, RZ, RZ, 0x3 ;  /* 0x00000003ff037424 */ /* 0x000fe200078e00ff */
[----:B------:R-:W-:-:S03]  /*3ae0*/  DADD R48, -R48, R62 ;  /* 0x0000000030307229 */ /* 0x000fc6000000013e */
[----:B------:R-:W-:Y:S02]  /*3af0*/  IMAD R3, R10, R3, -0x3 ;  /* 0xfffffffd0a037424 */ /* 0x000fe400078e0203 */
[----:B------:R-:W1:Y:S01]  /*3b00*/  LDC.64 R4, c[0x0][0x478] ;  /* 0x00011e00ff047b82 */ /* 0x000e620000000a00 */
[----:B------:R-:W-:Y:S01]  /*3b10*/  DADD R38, R38, R38 ;  /* 0x0000000026267229 */ /* 0x000fe20000000026 */
[----:B0-----:R-:W-:-:S05]  /*3b20*/  IMAD.WIDE R40, R3, 0x8, R40 ;  /* 0x0000000803287825 */ /* 0x001fca00078e0228 */
[----:B------:R3:W-:Y:S01]  /*3b30*/  STG.E.64 desc[UR14][R40.64], R64 ;  /* 0x0000004028007986 */ /* 0x0007e2000c101b0e */
[----:B-1----:R-:W-:-:S03]  /*3b40*/  IMAD.WIDE R4, R10, 0x8, R4 ;  /* 0x000000080a047825 */ /* 0x002fc600078e0204 */
[----:B------:R3:W-:Y:S04]  /*3b50*/  STG.E.64 desc[UR14][R40.64+0x10], R66 ;  /* 0x0000104228007986 */ /* 0x0007e8000c101b0e */
[----:B------:R3:W-:Y:S04]  /*3b60*/  STG.E.64 desc[UR14][R40.64+0x8], R38 ;  /* 0x0000082628007986 */ /* 0x0007e8000c101b0e */
[----:B------:R3:W-:Y:S02]  /*3b70*/  STG.E.64 desc[UR14][R4.64+-0x8], R48 ;  /* 0xfffff83004007986 */ /* 0x0007e4000c101b0e */
.L_x_3206:
[----:B0123--:R-:W0:Y:S01]  /*3b80*/  LDC.64 R4, c[0x0][0x480] ;  /* 0x00012000ff047b82 */ /* 0x00fe220000000a00 */
[----:B------:R-:W-:Y:S01]  /*3b90*/  MOV R48, UR12 ;  /* 0x0000000c00307c02 */ /* 0x000fe20008000f00 */
[----:B------:R-:W-:-:S06]  /*3ba0*/  IMAD.U32 R49, RZ, RZ, UR13 ;  /* 0x0000000dff317e24 */ /* 0x000fcc000f8e00ff */
[----:B------:R-:W1:Y:S08]  /*3bb0*/  LDC.64 R46, c[0x0][0x410] ;  /* 0x00010400ff2e7b82 */ /* 0x000e700000000a00 */
[----:B------:R-:W2:Y:S01]  /*3bc0*/  LDC.64 R44, c[0x0][0x418] ;  /* 0x00010600ff2c7b82 */ /* 0x000ea20000000a00 */
[----:B0-----:R0:W-:Y:S01]  /*3bd0*/  STG.E.64 desc[UR14][R4.64], RZ ;  /* 0x000000ff04007986 */ /* 0x0011e2000c101b0e */
[----:B------:R-:W-:-:S06]  /*3be0*/  IMAD.MOV.U32 R10, RZ, RZ, 0x1 ;  /* 0x00000001ff0a7424 */ /* 0x000fcc00078e00ff */
[----:B------:R-:W3:Y:S01]  /*3bf0*/  LDC R3, c[0x0][0x470] ;  /* 0x00011c00ff037b82 */ /* 0x000ee20000000800 */
[----:B------:R4:W-:Y:S04]  /*3c00*/  STG.E.64 desc[UR14][R48.64], RZ ;  /* 0x000000ff30007986 */ /* 0x0009e8000c101b0e */
[----:B-1----:R-:W5:Y:S04]  /*3c10*/  LDG.E.64 R60, desc[UR14][R46.64+0x10] ;  /* 0x0000100e2e3c7981 */ /* 0x002f68000c1e1b00 */
[----:B------:R-:W5:Y:S04]  /*3c20*/  LDG.E.64 R58, desc[UR14][R46.64] ;  /* 0x0000000e2e3a7981 */ /* 0x000f68000c1e1b00 */
[----:B--2---:R-:W2:Y:S04]  /*3c30*/  LDG.E.64 R38, desc[UR14][R44.64+0x10] ;  /* 0x0000100e2c267981 */ /* 0x004ea8000c1e1b00 */
[----:B------:R-:W2:Y:S01]  /*3c40*/  LDG.E.64 R62, desc[UR14][R44.64] ;  /* 0x0000000e2c3e7981 */ /* 0x000ea2000c1e1b00 */
[----:B---3--:R-:W-:Y:S01]  /*3c50*/  ISETP.GE.AND P5, PT, R3, 0x4, PT ;  /* 0x000000040300780c */ /* 0x008fe20003fa6270 */
[----:B-----5:R-:W-:-:S06]  /*3c60*/  DADD R42, R60, -R58 ;  /* 0x000000003c2a7229 */ /* 0x020fcc000000083a */
[----:B------:R-:W1:Y:S01]  /*3c70*/  MUFU.RCP64H R11, R43 ;  /* 0x0000002b000b7308 */ /* 0x000e620000001800 */
[----:B--2---:R-:W-:-:S10]  /*3c80*/  DADD R38, R38, -R62 ;  /* 0x0000000026267229 */ /* 0x004fd4000000083e */
[----:B------:R-:W-:Y:S01]  /*3c90*/  FSETP.GEU.AND P1, PT, |R39|, 6.5827683646048100446e-37, PT ;  /* 0x036000002700780b */ /* 0x000fe20003f2e200 */
[----:B-1----:R-:W-:-:S08]  /*3ca0*/  DFMA R40, -R42, R10, 1 ;  /* 0x3ff000002a28742b */ /* 0x002fd0000000010a */
[----:B------:R-:W-:-:S08]  /*3cb0*/  DFMA R40, R40, R40, R40 ;  /* 0x000000282828722b */ /* 0x000fd00000000028 */
[----:B------:R-:W-:-:S08]  /*3cc0*/  DFMA R40, R10, R40, R10 ;  /* 0x000000280a28722b */ /* 0x000fd0000000000a */
[----:B0-----:R-:W-:-:S08]  /*3cd0*/  DFMA R4, -R42, R40, 1 ;  /* 0x3ff000002a04742b */ /* 0x001fd00000000128 */
[----:B------:R-:W-:-:S08]  /*3ce0*/  DFMA R4, R40, R4, R40 ;  /* 0x000000042804722b */ /* 0x000fd00000000028 */
[----:B------:R-:W-:-:S08]  /*3cf0*/  DMUL R56, R38, R4 ;  /* 0x0000000426387228 */ /* 0x000fd00000000000 */
[----:B------:R-:W-:-:S08]  /*3d00*/  DFMA R10, -R42, R56, R38 ;  /* 0x000000382a0a722b */ /* 0x000fd00000000126 */
[----:B------:R-:W-:-:S10]  /*3d10*/  DFMA R56, R4, R10, R56 ;  /* 0x0000000a0438722b */ /* 0x000fd40000000038 */
[----:B------:R-:W-:-:S05]  /*3d20*/  FFMA R4, RZ, R43, R57 ;  /* 0x0000002bff047223 */ /* 0x000fca0000000039 */
[----:B------:R-:W-:-:S13]  /*3d30*/  FSETP.GT.AND P0, PT, |R4|, 1.469367938527859385e-39, PT ;  /* 0x001000000400780b */ /* 0x000fda0003f04200 */
[----:B----4-:R-:W-:Y:S05]  /*3d40*/  @P0 BRA P1, `(.L_x_3221) ;  /* 0x0000000000100947 */ /* 0x010fea0000800000 */
[----:B------:R-:W-:-:S07]  /*3d50*/  MOV R4, 0x3d70 ;  /* 0x00003d7000047802 */ /* 0x000fce0000000f00 */
[----:B------:R-:W-:Y:S05]  /*3d60*/  CALL.REL.NOINC `($__internal_6_$__cuda_sm20_div_rn_f64_full) ;  /* 0x0000037800407944 */ /* 0x000fea0003c00000 */
[----:B------:R-:W-:Y:S01]  /*3d70*/  MOV R56, R48 ;  /* 0x0000003000387202 */ /* 0x000fe20000000f00 */
[----:B------:R-:W-:-:S07]  /*3d80*/  IMAD.MOV.U32 R57, RZ, RZ, R49 ;  /* 0x000000ffff397224 */ /* 0x000fce00078e0031 */
.L_x_3221:
[----:B------:R-:W0:Y:S02]  /*3d90*/  LDC.64 R10, c[0x0][0x410] ;  /* 0x00010400ff0a7b82 */ /* 0x000e240000000a00 */
[----:B0-----:R-:W2:Y:S06]  /*3da0*/  LDG.E.64 R10, desc[UR14][R10.64+0x8] ;  /* 0x0000080e0a0a7981 */ /* 0x001eac000c1e1b00 */
[----:B------:R-:W0:Y:S02]  /*3db0*/  LDC.64 R4, c[0x0][0x418] ;  /* 0x00010600ff047b82 */ /* 0x000e240000000a00 */
[----:B0-----:R-:W3:Y:S01]  /*3dc0*/  LDG.E.64 R4, desc[UR14][R4.64+0x8] ;  /* 0x0000080e04047981 */ /* 0x001ee2000c1e1b00 */
[----:B------:R-:W-:Y:S01]  /*3dd0*/  IMAD.MOV.U32 R38, RZ, RZ, 0x1 ;  /* 0x00000001ff267424 */ /* 0x000fe200078e00ff */
[----:B--2---:R-:W-:-:S06]  /*3de0*/  DADD R42, -R58, R10 ;  /* 0x000000003a2a7229 */ /* 0x004fcc000000010a */
[----:B------:R-:W0:Y:S02]  /*3df0*/  MUFU.RCP64H R39, R43 ;  /* 0x0000002b00277308 */ /* 0x000e240000001800 */
[----:B0-----:R-:W-:-:S08]  /*3e00*/  DFMA R40, -R42, R38, 1 ;  /* 0x3ff000002a28742b */ /* 0x001fd00000000126 */
[----:B------:R-:W-:-:S08]  /*3e10*/  DFMA R40, R40, R40, R40 ;  /* 0x000000282828722b */ /* 0x000fd00000000028 */
[----:B------:R-:W-:Y:S02]  /*3e20*/  DFMA R40, R38, R40, R38 ;  /* 0x000000282628722b */ /* 0x000fe40000000026 */
[----:B---3--:R-:W-:-:S06]  /*3e30*/  DADD R38, -R62, R4 ;  /* 0x000000003e267229 */ /* 0x008fcc0000000104 */
[----:B------:R-:W-:-:S04]  /*3e40*/  DFMA R44, -R42, R40, 1 ;  /* 0x3ff000002a2c742b */ /* 0x000fc80000000128 */
[----:B------:R-:W-:-:S04]  /*3e50*/  FSETP.GEU.AND P1, PT, |R39|, 6.5827683646048100446e-37, PT ;  /* 0x036000002700780b */ /* 0x000fc80003f2e200 */
        /* <DEDUP_REMOVED lines=8> */
[----:B------:R-:W-:Y:S05]  /*3ee0*/  CALL.REL.NOINC `($__internal_6_$__cuda_sm20_div_rn_f64_full) ;  /* 0x0000037400e07944 */ /* 0x000fea0003c00000 */
.L_x_3222:
[----:B------:R-:W-:Y:S01]  /*3ef0*/  DADD R42, R60, -R10 ;  /* 0x000000003c2a7229 */ /* 0x000fe2000000080a */
[----:B------:R-:W-:Y:S01]  /*3f00*/  MOV R4, 0x1 ;  /* 0x0000000100047802 */ /* 0x000fe20000000f00 */
[----:B------:R-:W-:Y:S01]  /*3f10*/  DADD R38, -R48, R56 ;  /* 0x0000000030267229 */ /* 0x000fe20000000138 */
[----:B------:R-:W-:Y:S03]  /*3f20*/  BSSY.RECONVERGENT B3, `(.L_x_3223) ;  /* 0x0000010000037945 */ /* 0x000fe60003800200 */
[----:B------:R-:W0:Y:S06]  /*3f30*/  MUFU.RCP64H R5, R43 ;  /* 0x0000002b00057308 */ /* 0x000e2c0000001800 */
        /* <DEDUP_REMOVED lines=14> */
.L_x_3224:
[----:B------:R-:W-:Y:S05]  /*4020*/  BSYNC.RECONVERGENT B3 ;  /* 0x0000000000037941 */ /* 0x000fea0003800200 */
.L_x_3223:
[----:B------:R-:W0:Y:S01]  /*4030*/  LDC.64 R4, c[0x0][0x490] ;  /* 0x00012400ff047b82 */ /* 0x000e220000000a00 */
[----:B------:R-:W-:Y:S01]  /*4040*/  IMAD.U32 R60, RZ, RZ, UR16 ;  /* 0x00000010ff3c7e24 */ /* 0x000fe2000f8e00ff */
[----:B------:R-:W-:Y:S01]  /*4050*/  MOV R58, UR16 ;  /* 0x00000010003a7c02 */ /* 0x000fe20008000f00 */
[----:B------:R-:W-:Y:S02]  /*4060*/  IMAD.U32 R61, RZ, RZ, UR17 ;  /* 0x00000011ff3d7e24 */ /* 0x000fe4000f8e00ff */
[----:B------:R-:W-:Y:S01]  /*4070*/  IMAD.U32 R59, RZ, RZ, UR17 ;  /* 0x00000011ff3b7e24 */ /* 0x000fe2000f8e00ff */
[----:B0-----:R0:W-:Y:S04]  /*4080*/  STG.E.64 desc[UR14][R4.64], R48 ;  /* 0x0000003004007986 */ /* 0x0011e8000c101b0e */
[----:B------:R-:W2:Y:S04]  /*4090*/  LDG.E.64 R60, desc[UR14][R60.64+-0x8] ;  /* 0xfffff80e3c3c7981 */ /* 0x000ea8000c1e1b00 */
[----:B------:R-:W2:Y:S01]  /*40a0*/  LDG.E.64 R58, desc[UR14][R58.64+-0x18] ;  /* 0xffffe80e3a3a7981 */ /* 0x000ea2000c1e1b00 */
[----:B------:R-:W-:Y:S01]  /*40b0*/  IMAD.U32 R62, RZ, RZ, UR8 ;  /* 0x00000008ff3e7e24 */ /* 0x000fe2000f8e00ff */
[----:B------:R-:W-:Y:S01]  /*40c0*/  MOV R45, UR9 ;  /* 0x00000009002d7c02 */ /* 0x000fe20008000f00 */
[----:B------:R-:W-:-:S02]  /*40d0*/  IMAD.U32 R63, RZ, RZ, UR9 ;  /* 0x00000009ff3f7e24 */ /* 0x000fc4000f8e00ff */
[----:B------:R-:W-:-:S04]  /*40e0*/  IMAD.U32 R44, RZ, RZ, UR8 ;  /* 0x00000008ff2c7e24 */ /* 0x000fc8000f8e00ff */
[----:B------:R-:W3:Y:S04]  /*40f0*/  LDG.E.64 R62, desc[UR14][R62.64+-0x18] ;  /* 0xffffe80e3e3e7981 */ /* 0x000ee8000c1e1b00 */
[----:B------:R-:W3:Y:S01]  /*4100*/  LDG.E.64 R38, desc[UR14][R44.64+-0x8] ;  /* 0xfffff80e2c267981 */ /* 0x000ee2000c1e1b00 */
[----:B------:R-:W-:Y:S01]  /*4110*/  MOV R10, 0x1 ;  /* 0x00000001000a7802 */ /* 0x000fe20000000f00 */
[----:B--2---:R-:W-:-:S06]  /*4120*/  DADD R42, R60, -R58 ;  /* 0x000000003c2a7229 */ /* 0x004fcc000000083a */
[----:B------:R-:W1:Y:S02]  /*4130*/  MUFU.RCP64H R11, R43 ;  /* 0x0000002b000b7308 */ /* 0x000e640000001800 */
[----:B-1----:R-:W-:-:S08]  /*4140*/  DFMA R40, -R42, R10, 1 ;  /* 0x3ff000002a28742b */ /* 0x002fd0000000010a */
[----:B------:R-:W-:-:S08]  /*4150*/  DFMA R40, R40, R40, R40 ;  /* 0x000000282828722b */ /* 0x000fd00000000028 */
[----:B------:R-:W-:-:S08]  /*4160*/  DFMA R40, R10, R40, R10 ;  /* 0x000000280a28722b */ /* 0x000fd0000000000a */
[----:B0-----:R-:W-:Y:S02]  /*4170*/  DFMA R4, -R42, R40, 1 ;  /* 0x3ff000002a04742b */ /* 0x001fe40000000128 */
[----:B---3--:R-:W-:-:S06]  /*4180*/  DADD R38, R38, -R62 ;  /* 0x0000000026267229 */ /* 0x008fcc000000083e */
[----:B------:R-:W-:-:S08]  /*4190*/  DFMA R4, R40, R4, R40 ;  /* 0x000000042804722b */ /* 0x000fd00000000028 */
[----:B------:R-:W-:-:S08]  /*41a0*/  DMUL R56, R38, R4 ;  /* 0x0000000426387228 */ /* 0x000fd00000000000 */
[----:B------:R-:W-:-:S08]  /*41b0*/  DFMA R10, -R42, R56, R38 ;  /* 0x000000382a0a722b */ /* 0x000fd00000000126 */
[----:B------:R-:W-:Y:S01]  /*41c0*/  DFMA R56, R4, R10, R56 ;  /* 0x0000000a0438722b */ /* 0x000fe20000000038 */
[----:B------:R-:W-:-:S09]  /*41d0*/  FSETP.GEU.AND P1, PT, |R39|, 6.5827683646048100446e-37, PT ;  /* 0x036000002700780b */ /* 0x000fd20003f2e200 */
[----:B------:R-:W-:-:S05]  /*41e0*/  FFMA R3, RZ, R43, R57 ;  /* 0x0000002bff037223 */ /* 0x000fca0000000039 */
[----:B------:R-:W-:-:S13]  /*41f0*/  FSETP.GT.AND P0, PT, |R3|, 1.469367938527859385e-39, PT ;  /* 0x001000000300780b */ /* 0x000fda0003f04200 */
[----:B------:R-:W-:Y:S05]  /*4200*/  @P0 BRA P1, `(.L_x_3225) ;  /* 0x0000000000100947 */ /* 0x000fea0000800000 */
[----:B------:R-:W-:-:S07]  /*4210*/  MOV R4, 0x4230 ;  /* 0x0000423000047802 */ /* 0x000fce0000000f00 */
[----:B------:R-:W-:Y:S05]  /*4220*/  CALL.REL.NOINC `($__internal_6_$__cuda_sm20_div_rn_f64_full) ;  /* 0x0000037400107944 */ /* 0x000fea0003c00000 */
[----:B------:R-:W-:Y:S02]  /*4230*/  IMAD.MOV.U32 R56, RZ, RZ, R48 ;  /* 0x000000ffff387224 */ /* 0x000fe400078e0030 */
[----:B------:R-:W-:-:S07]  /*4240*/  IMAD.MOV.U32 R57, RZ, RZ, R49 ;  /* 0x000000ffff397224 */ /* 0x000fce00078e0031 */
.L_x_3225:
[----:B------:R-:W-:Y:S01]  /*4250*/  MOV R10, UR16 ;  /* 0x00000010000a7c02 */ /* 0x000fe20008000f00 */
[----:B------:R-:W-:-:S06]  /*4260*/  IMAD.U32 R11, RZ, RZ, UR17 ;  /* 0x00000011ff0b7e24 */ /* 0x000fcc000f8e00ff */
[----:B------:R-:W2:Y:S01]  /*4270*/  LDG.E.64 R10, desc[UR14][R10.64+-0x10] ;  /* 0xfffff00e0a0a7981 */ /* 0x000ea2000c1e1b00 */
[----:B------:R-:W-:Y:S01]  /*4280*/  IMAD.U32 R4, RZ, RZ, UR8 ;  /* 0x00000008ff047e24 */ /* 0x000fe2000f8e00ff */
[----:B------:R-:W-:-:S06]  /*4290*/  MOV R5, UR9 ;  /* 0x0000000900057c02 */ /* 0x000fcc0008000f00 */
[----:B------:R-:W3:Y:S01]  /*42a0*/  LDG.E.64 R4, desc[UR14][R4.64+-0x10] ;  /* 0xfffff00e04047981 */ /* 0x000ee2000c1e1b00 */
        /* <DEDUP_REMOVED lines=18> */
.L_x_3226:
[----:B------:R-:W-:Y:S01]  /*43d0*/  DADD R42, R60, -R10 ;  /* 0x000000003c2a7229 */ /* 0x000fe2000000080a */
[----:B------:R-:W-:Y:S01]  /*43e0*/  IMAD.MOV.U32 R4, RZ, RZ, 0x1 ;  /* 0x00000001ff047424 */ /* 0x000fe200078e00ff */
        /* <DEDUP_REMOVED lines=17> */
.L_x_3228:
[----:B------:R-:W-:Y:S05]  /*4500*/  BSYNC.RECONVERGENT B3 ;  /* 0x0000000000037941 */ /* 0x000fea0003800200 */
.L_x_3227:
[----:B------:R-:W0:Y:S01]  /*4510*/  LDC.64 R40, c[0x0][0x410] ;  /* 0x00010400ff287b82 */ /* 0x000e220000000a00 */
[----:B------:R-:W-:Y:S01]  /*4520*/  MOV R50, UR4 ;  /* 0x0000000400327c02 */ /* 0x000fe20008000f00 */
[----:B------:R-:W-:-:S05]  /*4530*/  IMAD.U32 R51, RZ, RZ, UR5 ;  /* 0x00000005ff337e24 */ /* 0x000fca000f8e00ff */
[----:B------:R1:W-:Y:S01]  /*4540*/  STG.E.64 desc[UR14][R50.64+-0x8], R48 ;  /* 0xfffff83032007986 */ /* 0x0003e2000c101b0e */
[----:B------:R-:W2:Y:S03]  /*4550*/  LDC.64 R4, c[0x0][0x490] ;  /* 0x00012400ff047b82 */ /* 0x000ea60000000a00 */
[----:B0-----:R-:W3:Y:S04]  /*4560*/  LDG.E.64 R10, desc[UR14][R40.64+0x8] ;  /* 0x0000080e280a7981 */ /* 0x001ee8000c1e1b00 */
[----:B------:R-:W3:Y:S04]  /*4570*/  LDG.E.64 R38, desc[UR14][R40.64] ;  /* 0x0000000e28267981 */ /* 0x000ee8000c1e1b00 */
[----:B--2---:R-:W2:Y:S01]  /*4580*/  LDG.E.64 R4, desc[UR14][R4.64] ;  /* 0x0000000e04047981 */ /* 0x004ea2000c1e1b00 */
[----:B------:R-:W0:Y:S01]  /*4590*/  MUFU.RCP64H R43, 3 ;  /* 0x40080000002b7908 */ /* 0x000e220000001800 */
[----:B------:R-:W-:-:S02]  /*45a0*/  HFMA2 R45, -RZ, RZ, 2.015625, 0 ;  /* 0x40080000ff2d7431 */ /* 0x000fc400000001ff */
[----:B------:R-:W-:Y:S02]  /*45b0*/  IMAD.MOV.U32 R44, RZ, RZ, 0x0 ;  /* 0x00000000ff2c7424 */ /* 0x000fe400078e00ff */
[----:B------:R-:W-:-:S06]  /*45c0*/  IMAD.MOV.U32 R42, RZ, RZ, 0x1 ;  /* 0x00000001ff2a7424 */ /* 0x000fcc00078e00ff */
[----:B0-----:R-:W-:-:S08]  /*45d0*/  DFMA R46, R42, -R44, 1 ;  /* 0x3ff000002a2e742b */ /* 0x001fd0000000082c */
[----:B------:R-:W-:-:S08]  /*45e0*/  DFMA R46, R46, R46, R46 ;  /* 0x0000002e2e2e722b */ /* 0x000fd0000000002e */
[----:B------:R-:W-:-:S08]  /*45f0*/  DFMA R46, R42, R46, R42 ;  /* 0x0000002e2a2e722b */ /* 0x000fd0000000002a */
[----:B------:R-:W-:-:S08]  /*4600*/  DFMA R44, R46, -R44, 1 ;  /* 0x3ff000002e2c742b */ /* 0x000fd0000000082c */
[----:B------:R-:W-:Y:S02]  /*4610*/  DFMA R44, R46, R44, R46 ;  /* 0x0000002c2e2c722b */ /* 0x000fe4000000002e */
[----:B---3--:R-:W-:-:S08]  /*4620*/  DADD R10, R10, -R38 ;  /* 0x000000000a0a7229 */ /* 0x008fd00000000826 */
[----:B--2---:R-:W-:-:S08]  /*4630*/  DMUL R38, R4, R10 ;  /* 0x0000000a04267228 */ /* 0x004fd00000000000 */
[----:B-1----:R-:W-:Y:S02]  /*4640*/  DMUL R48, R44, R38 ;  /* 0x000000262c307228 */ /* 0x002fe40000000000 */
[----:B------:R-:W-:-:S06]  /*4650*/  FSETP.GEU.AND P1, PT, |R39|, 6.5827683646048100446e-37, PT ;  /* 0x036000002700780b */ /* 0x000fcc0003f2e200 */
[----:B------:R-:W-:-:S08]  /*4660*/  DFMA R4, R48, -3, R38 ;  /* 0xc00800003004782b */ /* 0x000fd00000000026 */
[----:B------:R-:W-:-:S10]  /*4670*/  DFMA R48, R44, R4, R48 ;  /* 0x000000042c30722b */ /* 0x000fd40000000030 */
[----:B------:R-:W-:-:S05]  /*4680*/  FFMA R3, RZ, 2.125, R49 ;  /* 0x40080000ff037823 */ /* 0x000fca0000000031 */
[----:B------:R-:W-:-:S13]  /*4690*/  FSETP.GT.AND P0, PT, |R3|, 1.469367938527859385e-39, PT ;  /* 0x001000000300780b */ /* 0x000fda0003f04200 */
[----:B------:R-:W-:Y:S05]  /*46a0*/  @P0 BRA P1, `(.L_x_3229) ;  /* 0x0000000000100947 */ /* 0x000fea0000800000 */
[----:B------:R-:W-:Y:S01]  /*46b0*/  IMAD.MOV.U32 R42, RZ, RZ, RZ ;  /* 0x000000ffff2a7224 */ /* 0x000fe200078e00ff */
[----:B------:R-:W-:Y:S02]  /*46c0*/  MOV R43, 0x40080000 ;  /* 0x40080000002b7802 */ /* 0x000fe40000000f00 */
[----:B------:R-:W-:-:S07]  /*46d0*/  MOV R4, 0x46f0 ;  /* 0x000046f000047802 */ /* 0x000fce0000000f00 */
[----:B------:R-:W-:Y:S05]  /*46e0*/  CALL.REL.NOINC `($__internal_6_$__cuda_sm20_div_rn_f64_full) ;  /* 0x0000036c00e07944 */ /* 0x000fea0003c00000 */
.L_x_3229:
[----:B------:R-:W0:Y:S02]  /*46f0*/  LDC.64 R4, c[0x0][0x478] ;  /* 0x00011e00ff047b82 */ /* 0x000e240000000a00 */
[----:B0-----:R-:W2:Y:S01]  /*4700*/  LDG.E.64 R10, desc[UR14][R4.64] ;  /* 0x0000000e040a7981 */ /* 0x001ea2000c1e1b00 */
[----:B------:R-:W-:Y:S01]  /*4710*/  IMAD.U32 R40, RZ, RZ, UR16 ;  /* 0x00000010ff287e24 */ /* 0x000fe2000f8e00ff */
[----:B------:R-:W-:Y:S01]  /*4720*/  MOV R42, UR16 ;  /* 0x00000010002a7c02 */ /* 0x000fe20008000f00 */
[----:B------:R-:W-:Y:S02]  /*4730*/  IMAD.U32 R41, RZ, RZ, UR17 ;  /* 0x00000011ff297e24 */ /* 0x000fe4000f8e00ff */
[----:B------:R-:W-:Y:S01]  /*4740*/  IMAD.U32 R43, RZ, RZ, UR17 ;  /* 0x00000011ff2b7e24 */ /* 0x000fe2000f8e00ff */
[----:B------:R-:W-:Y:S01]  /*4750*/  MOV R51, UR5 ;  /* 0x0000000500337c02 */ /* 0x000fe20008000f00 */
[----:B------:R-:W-:Y:S01]  /*4760*/  IMAD.U32 R50, RZ, RZ, UR4 ;  /* 0x00000004ff327e24 */ /* 0x000fe2000f8e00ff */
[----:B------:R-:W0:Y:S01]  /*4770*/  MUFU.RCP64H R45, 3 ;  /* 0x40080000002d7908 */ /* 0x000e220000001800 */
[----:B------:R-:W-:Y:S01]  /*4780*/  IMAD.MOV.U32 R46, RZ, RZ, 0x0 ;  /* 0x00000000ff2e7424 */ /* 0x000fe200078e00ff */
[----:B------:R-:W-:Y:S01]  /*4790*/  MOV R44, 0x1 ;  /* 0x00000001002c7802 */ /* 0x000fe20000000f00 */
[----:B------:R-:W-:Y:S01]  /*47a0*/  IMAD.MOV.U32 R47, RZ, RZ, 0x40080000 ;  /* 0x40080000ff2f7424 */ /* 0x000fe200078e00ff */
[----:B--2---:R-:W-:-:S07]  /*47b0*/  DADD R10, R10, -R48 ;  /* 0x000000000a0a7229 */ /* 0x004fce0000000830 */
[----:B------:R1:W-:Y:S04]  /*47c0*/  STG.E.64 desc[UR14][R4.64], R10 ;  /* 0x0000000a04007986 */ /* 0x0003e8000c101b0e */
[----:B------:R-:W2:Y:S04]  /*47d0*/  LDG.E.64 R40, desc[UR14][R40.64+-0x8] ;  /* 0xfffff80e28287981 */ /* 0x000ea8000c1e1b00 */
[----:B------:R-:W2:Y:S04]  /*47e0*/  LDG.E.64 R42, desc[UR14][R42.64+-0x10] ;  /* 0xfffff00e2a2a7981 */ /* 0x000ea8000c1e1b00 */
[----:B------:R-:W3:Y:S01]  /*47f0*/  LDG.E.64 R38, desc[UR14][R50.64+-0x8] ;  /* 0xfffff80e32267981 */ /* 0x000ee2000c1e1b00 */
[----:B0-----:R-:W-:-:S08]  /*4800*/  DFMA R48, R44, -R46, 1 ;  /* 0x3ff000002c30742b */ /* 0x001fd0000000082e */
[----:B------:R-:W-:-:S08]  /*4810*/  DFMA R48, R48, R48, R48 ;  /* 0x000000303030722b */ /* 0x000fd00000000030 */
[----:B------:R-:W-:-:S08]  /*4820*/  DFMA R48, R44, R48, R44 ;  /* 0x000000302c30722b */ /* 0x000fd0000000002c */
[----:B------:R-:W-:-:S08]  /*4830*/  DFMA R46, R48, -R46, 1 ;  /* 0x3ff00000302e742b */ /* 0x000fd0000000082e */
[----:B------:R-:W-:Y:S02]  /*4840*/  DFMA R46, R48, R46, R48 ;  /* 0x0000002e302e722b */ /* 0x000fe40000000030 */
[----:B--2---:R-:W-:-:S08]  /*4850*/  DADD R40, R40, -R42 ;  /* 0x0000000028287229 */ /* 0x004fd0000000082a */
[----:B---3--:R-:W-:-:S08]  /*4860*/  DMUL R38, R38, R40 ;  /* 0x0000002826267228 */ /* 0x008fd00000000000 */
[----:B------:R-:W-:Y:S02]  /*4870*/  DMUL R48, R46, R38 ;  /* 0x000000262e307228 */ /* 0x000fe40000000000 */
[----:B------:R-:W-:-:S06]  /*4880*/  FSETP.GEU.AND P1, PT, |R39|, 6.5827683646048100446e-37, PT ;  /* 0x036000002700780b */ /* 0x000fcc0003f2e200 */
[----:B-1----:R-:W-:-:S08]  /*4890*/  DFMA R4, R48, -3, R38 ;  /* 0xc00800003004782b */ /* 0x002fd00000000026 */
[----:B------:R-:W-:-:S10]  /*48a0*/  DFMA R48, R46, R4, R48 ;  /* 0x000000042e30722b */ /* 0x000fd40000000030 */
[----:B------:R-:W-:-:S05]  /*48b0*/  FFMA R3, RZ, 2.125, R49 ;  /* 0x40080000ff037823 */ /* 0x000fca0000000031 */
[----:B------:R-:W-:-:S13]  /*48c0*/  FSETP.GT.AND P0, PT, |R3|, 1.469367938527859385e-39, PT ;  /* 0x001000000300780b */ /* 0x000fda0003f04200 */
[----:B------:R-:W-:Y:S05]  /*48d0*/  @P0 BRA P1, `(.L_x_3230) ;  /* 0x0000000000100947 */ /* 0x000fea0000800000 */
[----:B------:R-:W-:Y:S01]  /*48e0*/  IMAD.MOV.U32 R42, RZ, RZ, RZ ;  /* 0x000000ffff2a7224 */ /* 0x000fe200078e00ff */
[----:B------:R-:W-:Y:S01]  /*48f0*/  MOV R4, 0x4920 ;  /* 0x0000492000047802 */ /* 0x000fe20000000f00 */
[----:B------:R-:W-:-:S07]  /*4900*/  IMAD.MOV.U32 R43, RZ, RZ, 0x40080000 ;  /* 0x40080000ff2b7424 */ /* 0x000fce00078e00ff */
[----:B------:R-:W-:Y:S05]  /*4910*/  CALL.REL.NOINC `($__internal_6_$__cuda_sm20_div_rn_f64_full) ;  /* 0x0000036c00547944 */ /* 0x000fea0003c00000 */
.L_x_3230:
[----:B------:R-:W2:Y:S01]  /*4920*/  LDG.E.64 R4, desc[UR14][R54.64] ;  /* 0x0000000e36047981 */ /* 0x000ea2000c1e1b00 */
[----:B------:R-:W0:Y:S01]  /*4930*/  LDC.64 R44, c[0x0][0x480] ;  /* 0x00012000ff2c7b82 */ /* 0x000e220000000a00 */
[----:B--2---:R-:W-:-:S07]  /*4940*/  DADD R4, R4, -R48 ;  /* 0x0000000004047229 */ /* 0x004fce0000000830 */
[----:B------:R1:W-:Y:S04]  /*4950*/  STG.E.64 desc[UR14][R54.64], R4 ;  /* 0x0000000436007986 */ /* 0x0003e8000c101b0e */
[----:B0-----:R-:W2:Y:S04]  /*4960*/  LDG.E.64 R10, desc[UR14][R44.64+0x8] ;  /* 0x0000080e2c0a7981 */ /* 0x001ea8000c1e1b00 */
[----:B------:R-:W3:Y:S01]  /*4970*/  LDG.E.64 R38, desc[UR14][R44.64+0x10] ;  /* 0x0000100e2c267981 */ /* 0x000ee2000c1e1b00 */
[----:B------:R-:W-:Y:S01]  /*4980*/  MOV R40, 0x1 ;  /* 0x0000000100287802 */ /* 0x000fe20000000f00 */
[----:B--2---:R-:W0:Y:S01]  /*4990*/  MUFU.RCP64H R41, R11 ;  /* 0x0000000b00297308 */ /* 0x004e220000001800 */
[----:B---3--:R-:W-:-:S04]  /*49a0*/  FSETP.GEU.AND P1, PT, |R39|, 6.5827683646048100446e-37, PT ;  /* 0x036000002700780b */ /* 0x008fc80003f2e200 */
[----:B0-----:R-:W-:-:S08]  /*49b0*/  DFMA R42, -R10, R40, 1 ;  /* 0x3ff000000a2a742b */ /* 0x001fd00000000128 */
[----:B------:R-:W-:-:S08]  /*49c0*/  DFMA R42, R42, R42, R42 ;  /* 0x0000002a2a2a722b */ /* 0x000fd0000000002a */
[----:B------:R-:W-:-:S08]  /*49d0*/  DFMA R42, R40, R42, R40 ;  /* 0x0000002a282a722b */ /* 0x000fd00000000028 */
[----:B------:R-:W-:-:S08]  /*49e0*/  DFMA R40, -R10, R42, 1 ;  /* 0x3ff000000a28742b */ /* 0x000fd0000000012a */
[----:B------:R-:W-:-:S08]  /*49f0*/  DFMA R40, R42, R40, R42 ;  /* 0x000000282a28722b */ /* 0x000fd0000000002a */
[----:B------:R-:W-:-:S08]  /*4a00*/  DMUL R48, R38, R40 ;  /* 0x0000002826307228 */ /* 0x000fd00000000000 */
[----:B-1----:R-:W-:-:S08]  /*4a10*/  DFMA R4, -R10, R48, R38 ;  /* 0x000000300a04722b */ /* 0x002fd00000000126 */
        /* <DEDUP_REMOVED lines=8> */
.L_x_3231:
[----:B------:R-:W0:Y:S08]  /*4aa0*/  LDC.64 R42, c[0x0][0x480] ;  /* 0x00012000ff2a7b82 */ /* 0x000e300000000a00 */
[----:B------:R-:W1:Y:S01]  /*4ab0*/  LDC.64 R38, c[0x0][0x478] ;  /* 0x00011e00ff267b82 */ /* 0x000e620000000a00 */
[----:B0-----:R0:W-:Y:S04]  /*4ac0*/  STG.E.64 desc[UR14][R42.64+0x10], R48 ;  /* 0x000010302a007986 */ /* 0x0011e8000c101b0e */
[----:B-1----:R-:W2:Y:S01]  /*4ad0*/  LDG.E.64 R38, desc[UR14][R38.64] ;  /* 0x0000000e26267981 */ /* 0x002ea2000c1e1b00 */
[----:B------:R-:W1:Y:S01]  /*4ae0*/  MUFU.RCP64H R5, R11 ;  /* 0x0000000b00057308 */ /* 0x000e620000001800 */
[----:B------:R-:W-:-:S06]  /*4af0*/  MOV R4, 0x1 ;  /* 0x0000000100047802 */ /* 0x000fcc0000000f00 */
[----:B-1----:R-:W-:-:S08]  /*4b00*/  DFMA R40, -R10, R4, 1 ;  /* 0x3ff000000a28742b */ /* 0x002fd00000000104 */
[----:B------:R-:W-:-:S08]  /*4b10*/  DFMA R40, R40, R40, R40 ;  /* 0x000000282828722b */ /* 0x000fd00000000028 */
[----:B------:R-:W-:-:S08]  /*4b20*/  DFMA R40, R4, R40, R4 ;  /* 0x000000280428722b */ /* 0x000fd00000000004 */
[----:B------:R-:W-:-:S08]  /*4b30*/  DFMA R4, -R10, R40, 1 ;  /* 0x3ff000000a04742b */ /* 0x000fd00000000128 */
[----:B------:R-:W-:-:S08]  /*4b40*/  DFMA R44, R40, R4, R40 ;  /* 0x00000004282c722b */ /* 0x000fd00000000028 */
[----:B--2---:R-:W-:Y:S01]  /*4b50*/  DMUL R4, R44, R38 ;  /* 0x000000262c047228 */ /* 0x004fe20000000000 */
[----:B------:R-:W-:-:S07]  /*4b60*/  FSETP.GEU.AND P1, PT, |R39|, 6.5827683646048100446e-37, PT ;  /* 0x036000002700780b */ /* 0x000fce0003f2e200 */
[----:B------:R-:W-:-:S08]  /*4b70*/  DFMA R40, -R10, R4, R38 ;  /* 0x000000040a28722b */ /* 0x000fd00000000126 */
[----:B0-----:R-:W-:-:S10]  /*4b80*/  DFMA R48, R44, R40, R4 ;  /* 0x000000282c30722b */ /* 0x001fd40000000004 */
[----:B------:R-:W-:-:S05]  /*4b90*/  FFMA R3, RZ, R11, R49 ;  /* 0x0000000bff037223 */ /* 0x000fca0000000031 */
[----:B------:R-:W-:-:S13]  /*4ba0*/  FSETP.GT.AND P0, PT, |R3|, 1.469367938527859385e-39, PT ;  /* 0x001000000300780b */ /* 0x000fda0003f04200 */
[----:B------:R-:W-:Y:S05]  /*4bb0*/  @P0 BRA P1, `(.L_x_3232) ;  /* 0x0000000000100947 */ /* 0x000fea0000800000 */
[----:B------:R-:W-:Y:S01]  /*4bc0*/  IMAD.MOV.U32 R42, RZ, RZ, R10 ;  /* 0x000000ffff2a7224 */ /* 0x000fe200078e000a */
[----:B------:R-:W-:Y:S01]  /*4bd0*/  MOV R4, 0x4c00 ;  /* 0x00004c0000047802 */ /* 0x000fe20000000f00 */
[----:B------:R-:W-:-:S07]  /*4be0*/  IMAD.MOV.U32 R43, RZ, RZ, R11 ;  /* 0x000000ffff2b7224 */ /* 0x000fce00078e000b */
[----:B------:R-:W-:Y:S05]  /*4bf0*/  CALL.REL.NOINC `($__internal_6_$__cuda_sm20_div_rn_f64_full) ;  /* 0x00000368009c7944 */ /* 0x000fea0003c00000 */
.L_x_3232:
[----:B------:R-:W0:Y:S01]  /*4c00*/  LDC.64 R10, c[0x0][0x478] ;  /* 0x00011e00ff0a7b82 */ /* 0x000e220000000a00 */
[----:B------:R-:W-:Y:S01]  /*4c10*/  MOV R4, 0x0 ;  /* 0x0000000000047802 */ /* 0x000fe20000000f00 */
[----:B------:R-:W-:-:S06]  /*4c20*/  IMAD.MOV.U32 R5, RZ, RZ, 0x3ff00000 ;  /* 0x3ff00000ff057424 */ /* 0x000fcc00078e00ff */
[----:B------:R-:W1:Y:S01]  /*4c30*/  LDC.64 R38, c[0x0][0x480] ;  /* 0x00012000ff267b82 */ /* 0x000e620000000a00 */
[----:B0-----:R0:W-:Y:S04]  /*4c40*/  STG.E.64 desc[UR14][R10.64], R48 ;  /* 0x000000300a007986 */ /* 0x0011e8000c101b0e */
[----:B-1----:R0:W-:Y:S01]  /*4c50*/  STG.E.64 desc[UR14][R38.64+0x8], R4 ;  /* 0x0000080426007986 */ /* 0x0021e2000c101b0e */
[----:B------:R-:W-:Y:S05]  /*4c60*/  @!P5 BRA `(.L_x_3233) ;  /* 0x0000002c000cd947 */ /* 0x000fea0003800000 */
[----:B------:R-:W-:Y:S01]  /*4c70*/  ISETP.NE.AND P0, PT, R24, RZ, PT ;  /* 0x000000ff1800720c */ /* 0x000fe20003f05270 */
[----:B0-----:R-:W-:-:S12]  /*4c80*/  IMAD.MOV.U32 R10, RZ, RZ, 0x1 ;  /* 0x00000001ff0a7424 */ /* 0x001fd800078e00ff */
[----:B------:R-:W-:Y:S05]  /*4c90*/  @!P0 BRA `(.L_x_3234) ;  /* 0x0000001000b08947 */ /* 0x000fea0003800000 */
[----:B------:R-:W-:-:S07]  /*4ca0*/  MOV R10, 0x1 ;  /* 0x00000001000a7802 */ /* 0x000fce0000000f00 */
.L_x_3251:
[----:B0-----:R-:W0:Y:S01]  /*4cb0*/  LDC.64 R56, c[0x0][0x480] ;  /* 0x00012000ff387b82 */ /* 0x001e220000000a00 */
[----:B------:R-:W-:-:S07]  /*4cc0*/  IMAD R9, R10, 0x3, RZ ;  /* 0x000000030a097824 */ /* 0x000fce00078e02ff */
[----:B-1----:R-:W1:Y:S01]  /*4cd0*/  LDC.64 R58, c[0x0][0x478] ;  /* 0x00011e00ff3a7b82 */ /* 0x002e620000000a00 */
[----:B0-----:R-:W-:-:S05]  /*4ce0*/  IMAD.WIDE.U32 R62, R9, 0x8, R56 ;  /* 0x00000008093e7825 */ /* 0x001fca00078e0038 */
[----:B------:R-:W2:Y:S01]  /*4cf0*/  LDG.E.64 R60, desc[UR14][R62.64] ;  /* 0x0000000e3e3c7981 */ /* 0x000ea2000c1e1b00 */
[----:B------:R-:W-:Y:S02]  /*4d00*/  VIADD R3, R9, 0xffffffff ;  /* 0xffffffff09037836 */ /* 0x000fe40000000000 */
[----:B-1----:R-:W-:-:S04]  /*4d10*/  IMAD.WIDE.U32 R58, R10, 0x8, R58 ;  /* 0x000000080a3a7825 */ /* 0x002fc800078e003a */
[----:B------:R-:W-:Y:S01]  /*4d20*/  IMAD.WIDE R56, R3, 0x8, R56 ;  /* 0x0000000803387825 */ /* 0x000fe200078e0238 */
[----:B--2---:R-:W-:-:S14]  /*4d30*/  DSETP.NEU.AND P0, PT, R60, RZ, PT ;  /* 0x000000ff3c00722a */ /* 0x004fdc0003f0d000 */
[----:B------:R-:W-:Y:S05]  /*4d40*/  @P0 BRA `(.L_x_3235) ;  /* 0x0000000000080947 */ /* 0x000fea0003800000 */
[----:B------:R1:W5:Y:S01]  /*4d50*/  LDG.E.64 R38, desc[UR14][R58.64] ;  /* 0x0000000e3a267981 */ /* 0x000362000c1e1b00 */
[----:B------:R-:W-:Y:S05]  /*4d60*/  BRA `(.L_x_3236) ;  /* 0x0000000400847947 */ /* 0x000fea0003800000 */
.L_x_3235:
[----:B------:R-:W0:Y:S01]  /*4d70*/  MUFU.RCP64H R5, R61 ;  /* 0x0000003d00057308 */ /* 0x000e220000001800 */
[----:B------:R-:W-:Y:S01]  /*4d80*/  IMAD.MOV.U32 R4, RZ, RZ, 0x1 ;  /* 0x00000001ff047424 */ /* 0x000fe200078e00ff */
[----:B------:R-:W-:-:S05]  /*4d90*/  FSETP.GEU.AND P1, PT, |R61|, 6.5827683646048100446e-37, PT ;  /* 0x036000003d00780b */ /* 0x000fca0003f2e200 */
        /* <DEDUP_REMOVED lines=13> */
[----:B------:R-:W-:Y:S01]  /*4e70*/  MOV R43, R61 ;  /* 0x0000003d002b7202 */ /* 0x000fe20000000f00 */
[----:B------:R-:W-:Y:S01]  /*4e80*/  IMAD.MOV.U32 R42, RZ, RZ, R60 ;  /* 0x000000ffff2a7224 */ /* 0x000fe200078e003c */
[----:B------:R-:W-:-:S07]  /*4e90*/  MOV R4, 0x4eb0 ;  /* 0x00004eb000047802 */ /* 0x000fce0000000f00 */
[----:B------:R-:W-:Y:S05]  /*4ea0*/  CALL.REL.NOINC `($__internal_6_$__cuda_sm20_div_rn_f64_full) ;  /* 0x0000036400f07944 */ /* 0x000fea0003c00000 */
[----:B------:R-:W-:Y:S02]  /*4eb0*/  IMAD.MOV.U32 R4, RZ, RZ, R48 ;  /* 0x000000ffff047224 */ /* 0x000fe400078e0030 */
[----:B------:R-:W-:-:S07]  /*4ec0*/  IMAD.MOV.U32 R5, RZ, RZ, R49 ;  /* 0x000000ffff057224 */ /* 0x000fce00078e0031 */
.L_x_3237:
[----:B------:R-:W2:Y:S01]  /*4ed0*/  LDG.E.64 R38, desc[UR14][R62.64+0x8] ;  /* 0x0000080e3e267981 */ /* 0x000ea2000c1e1b00 */
[----:B------:R-:W0:Y:S01]  /*4ee0*/  MUFU.RCP64H R41, R61 ;  /* 0x0000003d00297308 */ /* 0x000e220000001800 */
[----:B------:R-:W-:Y:S02]  /*4ef0*/  MOV R40, 0x1 ;  /* 0x0000000100287802 */ /* 0x000fe40000000f00 */
[----:B------:R1:W-:Y:S04]  /*4f00*/  STG.E.64 desc[UR14][R62.64], R4 ;  /* 0x000000043e007986 */ /* 0x0003e8000c101b0e */
[----:B0-----:R-:W-:-:S08]  /*4f10*/  DFMA R42, -R60, R40, 1 ;  /* 0x3ff000003c2a742b */ /* 0x001fd00000000128 */
[----:B------:R-:W-:-:S08]  /*4f20*/  DFMA R42, R42, R42, R42 ;  /* 0x0000002a2a2a722b */ /* 0x000fd0000000002a */
[----:B------:R-:W-:-:S08]  /*4f30*/  DFMA R42, R40, R42, R40 ;  /* 0x0000002a282a722b */ /* 0x000fd00000000028 */
[----:B------:R-:W-:-:S08]  /*4f40*/  DFMA R40, -R60, R42, 1 ;  /* 0x3ff000003c28742b */ /* 0x000fd0000000012a */
[----:B------:R-:W-:-:S08]  /*4f50*/  DFMA R42, R42, R40, R42 ;  /* 0x000000282a2a722b */ /* 0x000fd0000000002a */
[----:B--2---:R-:W-:Y:S01]  /*4f60*/  DMUL R48, R42, R38 ;  /* 0x000000262a307228 */ /* 0x004fe20000000000 */
[----:B------:R-:W-:-:S07]  /*4f70*/  FSETP.GEU.AND P1, PT, |R39|, 6.5827683646048100446e-37, PT ;  /* 0x036000002700780b */ /* 0x000fce0003f2e200 */
[----:B------:R-:W-:-:S08]  /*4f80*/  DFMA R40, -R60, R48, R38 ;  /* 0x000000303c28722b */ /* 0x000fd00000000126 */
[----:B------:R-:W-:-:S10]  /*4f90*/  DFMA R48, R42, R40, R48 ;  /* 0x000000282a30722b */ /* 0x000fd40000000030 */
[----:B------:R-:W-:-:S05]  /*4fa0*/  FFMA R3, RZ, R61, R49 ;  /* 0x0000003dff037223 */ /* 0x000fca0000000031 */
[----:B------:R-:W-:-:S13]  /*4fb0*/  FSETP.GT.AND P0, PT, |R3|, 1.469367938527859385e-39, PT ;  /* 0x001000000300780b */ /* 0x000fda0003f04200 */
[----:B-1----:R-:W-:Y:S05]  /*4fc0*/  @P0 BRA P1, `(.L_x_3238) ;  /* 0x0000000000100947 */ /* 0x002fea0000800000 */
[----:B------:R-:W-:Y:S01]  /*4fd0*/  IMAD.MOV.U32 R42, RZ, RZ, R60 ;  /* 0x000000ffff2a7224 */ /* 0x000fe200078e003c */
[----:B------:R-:W-:Y:S01]  /*4fe0*/  MOV R4, 0x5010 ;  /* 0x0000501000047802 */ /* 0x000fe20000000f00 */
[----:B------:R-:W-:-:S07]  /*4ff0*/  IMAD.MOV.U32 R43, RZ, RZ, R61 ;  /* 0x000000ffff2b7224 */ /* 0x000fce00078e003d */
[----:B------:R-:W-:Y:S05]  /*5000*/  CALL.REL.NOINC `($__internal_6_$__cuda_sm20_div_rn_f64_full) ;  /* 0x0000036400987944 */ /* 0x000fea0003c00000 */
.L_x_3238:
        /* <DEDUP_REMOVED lines=20> */
[----:B------:R-:W-:Y:S01]  /*5150*/  MOV R4, R48 ;  /* 0x0000003000047202 */ /* 0x000fe20000000f00 */
[----:B------:R-:W-:-:S07]  /*5160*/  IMAD.MOV.U32 R5, RZ, RZ, R49 ;  /* 0x000000ffff057224 */ /* 0x000fce00078e0031 */
.L_x_3239:
[----:B------:R0:W-:Y:S04]  /*5170*/  STG.E.64 desc[UR14][R62.64+0x10], R4 ;  /* 0x000010043e007986 */ /* 0x0001e8000c101b0e */
[----:B------:R-:W2:Y:S01]  /*5180*/  LDG.E.64 R38, desc[UR14][R58.64] ;  /* 0x0000000e3a267981 */ /* 0x000ea2000c1e1b00 */
[----:B------:R-:W1:Y:S01]  /*5190*/  MUFU.RCP64H R41, R61 ;  /* 0x0000003d00297308 */ /* 0x000e620000001800 */
[----:B------:R-:W-:-:S06]  /*51a0*/  IMAD.MOV.U32 R40, RZ, RZ, 0x1 ;  /* 0x00000001ff287424 */ /* 0x000fcc00078e00ff */
        /* <DEDUP_REMOVED lines=11> */
[----:B0-----:R-:W-:Y:S05]  /*5260*/  @P0 BRA P1, `(.L_x_3240) ;  /* 0x0000000000100947 */ /* 0x001fea0000800000 */
[----:B------:R-:W-:Y:S01]  /*5270*/  MOV R42, R60 ;  /* 0x0000003c002a7202 */ /* 0x000fe20000000f00 */
[----:B------:R-:W-:Y:S01]  /*5280*/  IMAD.MOV.U32 R43, RZ, RZ, R61 ;  /* 0x000000ffff2b7224 */ /* 0x000fe200078e003d */
[----:B------:R-:W-:-:S07]  /*5290*/  MOV R4, 0x52b0 ;  /* 0x000052b000047802 */ /* 0x000fce0000000f00 */
[----:B------:R-:W-:Y:S05]  /*52a0*/  CALL.REL.NOINC `($__internal_6_$__cuda_sm20_div_rn_f64_full) ;  /* 0x0000036000f07944 */ /* 0x000fea0003c00000 */
.L_x_3240:
[----:B------:R0:W-:Y:S04]  /*52b0*/  STG.E.64 desc[UR14][R58.64], R48 ;  /* 0x000000303a007986 */ /* 0x0001e8000c101b0e */
[----:B------:R-:W2:Y:S04]  /*52c0*/  LDG.E.64 R4, desc[UR14][R56.64] ;  /* 0x0000000e38047981 */ /* 0x000ea8000c1e1b00 */
[----:B------:R-:W2:Y:S04]  /*52d0*/  LDG.E.64 R38, desc[UR14][R62.64+0x8] ;  /* 0x0000080e3e267981 */ /* 0x000ea8000c1e1b00 */
[----:B------:R-:W3:Y:S01]  /*52e0*/  LDG.E.64 R40, desc[UR14][R62.64] ;  /* 0x0000000e3e287981 */ /* 0x000ee2000c1e1b00 */
[----:B--2---:R-:W-:-:S07]  /*52f0*/  DADD R4, -R4, R38 ;  /* 0x0000000004047229 */ /* 0x004fce0000000126 */
[----:B------:R0:W-:Y:S04]  /*5300*/  STG.E.64 desc[UR14][R62.64+0x8], R4 ;  /* 0x000008043e007986 */ /* 0x0001e8000c101b0e */
[----:B------:R-:W3:Y:S02]  /*5310*/  LDG.E.64 R38, desc[UR14][R56.64+-0x8] ;  /* 0xfffff80e38267981 */ /* 0x000ee4000c1e1b00 */
[----:B---3--:R-:W-:-:S07]  /*5320*/  DADD R40, -R38, R40 ;  /* 0x0000000026287229 */ /* 0x008fce0000000128 */
[----:B------:R0:W-:Y:S04]  /*5330*/  STG.E.64 desc[UR14][R62.64], R40 ;  /* 0x000000283e007986 */ /* 0x0001e8000c101b0e */
[----:B------:R-:W2:Y:S04]  /*5340*/  LDG.E.64 R38, desc[UR14][R58.64+-0x8] ;  /* 0xfffff80e3a267981 */ /* 0x000ea8000c1e1b00 */
[----:B------:R-:W2:Y:S02]  /*5350*/  LDG.E.64 R42, desc[UR14][R58.64] ;  /* 0x0000000e3a2a7981 */ /* 0x000ea4000c1e1b00 */
[----:B--2---:R-:W-:-:S07]  /*5360*/  DADD R38, -R38, R42 ;  /* 0x0000000026267229 */ /* 0x004fce000000012a */
[----:B------:R0:W-:Y:S04]  /*5370*/  STG.E.64 desc[UR14][R58.64], R38 ;  /* 0x000000263a007986 */ /* 0x0001e8000c101b0e */
.L_x_3236:
[----:B------:R-:W2:Y:S01]  /*5380*/  LDG.E.64 R42, desc[UR14][R62.64+0x8] ;  /* 0x0000080e3e2a7981 */ /* 0x000ea2000c1e1b00 */
[----:B0-----:R-:W-:Y:S01]  /*5390*/  IMAD.MOV.U32 R4, RZ, RZ, 0x1 ;  /* 0x00000001ff047424 */ /* 0x001fe200078e00ff */
[----:B-----5:R-:W-:Y:S01]  /*53a0*/  FSETP.GEU.AND P1, PT, |R39|, 6.5827683646048100446e-37, PT ;  /* 0x036000002700780b */ /* 0x020fe20003f2e200 */
[----:B--2---:R-:W0:Y:S04]  /*53b0*/  MUFU.RCP64H R5, R43 ;  /* 0x0000002b00057308 */ /* 0x004e280000001800 */
        /* <DEDUP_REMOVED lines=12> */
[----:B-1----:R-:W-:Y:S05]  /*5480*/  CALL.REL.NOINC `($__internal_6_$__cuda_sm20_div_rn_f64_full) ;  /* 0x0000036000787944 */ /* 0x002fea0003c00000 */
.L_x_3241:
[----:B------:R0:W-:Y:S04]  /*5490*/  STG.E.64 desc[UR14][R58.64], R48 ;  /* 0x000000303a007986 */ /* 0x0001e8000c101b0e */
[----:B------:R-:W2:Y:S04]  /*54a0*/  LDG.E.64 R42, desc[UR14][R62.64+0x8] ;  /* 0x0000080e3e2a7981 */ /* 0x000ea8000c1e1b00 */
[----:B------:R-:W3:Y:S01]  /*54b0*/  LDG.E.64 R38, desc[UR14][R62.64+0x10] ;  /* 0x0000100e3e267981 */ /* 0x000ee2000c1e1b00 */
[----:B------:R-:W-:Y:S01]  /*54c0*/  MOV R4, 0x1 ;  /* 0x0000000100047802 */ /* 0x000fe20000000f00 */
[----:B--2---:R-:W2:Y:S01]  /*54d0*/  MUFU.RCP64H R5, R43 ;  /* 0x0000002b00057308 */ /* 0x004ea20000001800 */
[----:B---3--:R-:W-:-:S04]  /*54e0*/  FSETP.GEU.AND P1, PT, |R39|, 6.5827683646048100446e-37, PT ;  /* 0x036000002700780b */ /* 0x008fc80003f2e200 */
[----:B--2---:R-:W-:-:S08]  /*54f0*/  DFMA R40, -R42, R4, 1 ;  /* 0x3ff000002a28742b */ /* 0x004fd00000000104 */
[----:B------:R-:W-:-:S08]  /*5500*/  DFMA R40, R40, R40, R40 ;  /* 0x000000282828722b */ /* 0x000fd00000000028 */
[----:B------:R-:W-:-:S08]  /*5510*/  DFMA R40, R4, R40, R4 ;  /* 0x000000280428722b */ /* 0x000fd00000000004 */
[----:B------:R-:W-:-:S08]  /*5520*/  DFMA R4, -R42, R40, 1 ;  /* 0x3ff000002a04742b */ /* 0x000fd00000000128 */
[----:B------:R-:W-:-:S08]  /*5530*/  DFMA R4, R40, R4, R40 ;  /* 0x000000042804722b */ /* 0x000fd00000000028 */
[----:B------:R-:W-:-:S08]  /*5540*/  DMUL R40, R38, R4 ;  /* 0x0000000426287228 */ /* 0x000fd00000000000 */
[----:B0-----:R-:W-:-:S08]  /*5550*/  DFMA R48, -R42, R40, R38 ;  /* 0x000000282a30722b */ /* 0x001fd00000000126 */
[----:B------:R-:W-:-:S10]  /*5560*/  DFMA R48, R4, R48, R40 ;  /* 0x000000300430722b */ /* 0x000fd40000000028 */
[----:B------:R-:W-:-:S05]  /*5570*/  FFMA R3, RZ, R43, R49 ;  /* 0x0000002bff037223 */ /* 0x000fca0000000031 */
[----:B------:R-:W-:-:S13]  /*5580*/  FSETP.GT.AND P0, PT, |R3|, 1.469367938527859385e-39, PT ;  /* 0x001000000300780b */ /* 0x000fda0003f04200 */
[----:B------:R-:W-:Y:S05]  /*5590*/  @P0 BRA P1, `(.L_x_3242) ;  /* 0x0000000000080947 */ /* 0x000fea0000800000 */
[----:B------:R-:W-:-:S07]  /*55a0*/  MOV R4, 0x55c0 ;  /* 0x000055c000047802 */ /* 0x000fce0000000f00 */
[----:B-1----:R-:W-:Y:S05]  /*55b0*/  CALL.REL.NOINC `($__internal_6_$__cuda_sm20_div_rn_f64_full) ;  /* 0x00000360002c7944 */ /* 0x002fea0003c00000 */
.L_x_3242:
[----:B------:R-:W0:Y:S01]  /*55c0*/  LDC.64 R60, c[0x0][0x480] ;  /* 0x00012000ff3c7b82 */ /* 0x000e220000000a00 */
[----:B------:R-:W-:Y:S01]  /*55d0*/  VIADD R9, R9, 0x3 ;  /* 0x0000000309097836 */ /* 0x000fe20000000000 */
[----:B------:R-:W-:Y:S01]  /*55e0*/  MOV R5, 0x3ff00000 ;  /* 0x3ff0000000057802 */ /* 0x000fe20000000f00 */
[----:B------:R-:W-:Y:S01]  /*55f0*/  IMAD.MOV.U32 R4, RZ, RZ, 0x0 ;  /* 0x00000000ff047424 */ /* 0x000fe200078e00ff */
[----:B------:R2:W-:Y:S04]  /*5600*/  STG.E.64 desc[UR14][R62.64+0x10], R48 ;  /* 0x000010303e007986 */ /* 0x0005e8000c101b0e */
[----:B------:R2:W-:Y:S01]  /*5610*/  STG.E.64 desc[UR14][R62.64+0x8], R4 ;  /* 0x000008043e007986 */ /* 0x0005e2000c101b0e */
[----:B0-----:R-:W-:-:S05]  /*5620*/  IMAD.WIDE.U32 R60, R9, 0x8, R60 ;  /* 0x00000008093c7825 */ /* 0x001fca00078e003c */
[----:B------:R-:W3:Y:S02]  /*5630*/  LDG.E.64 R64, desc[UR14][R60.64] ;  /* 0x0000000e3c407981 */ /* 0x000ee4000c1e1b00 */
[----:B---3--:R-:W-:-:S14]  /*5640*/  DSETP.NEU.AND P0, PT, R64, RZ, PT ;  /* 0x000000ff4000722a */ /* 0x008fdc0003f0d000 */
[----:B--2---:R-:W-:Y:S05]  /*5650*/  @P0 BRA `(.L_x_3243) ;  /* 0x0000000000080947 */ /* 0x004fea0003800000 */
[----:B------:R0:W5:Y:S01]  /*5660*/  LDG.E.64 R38, desc[UR14][R58.64+0x8] ;  /* 0x0000080e3a267981 */ /* 0x000162000c1e1b00 */
[----:B------:R-:W-:Y:S05]  /*5670*/  BRA `(.L_x_3244) ;  /* 0x0000000400847947 */ /* 0x000fea0003800000 */
.L_x_3243:
        /* <DEDUP_REMOVED lines=14> */
[--C-:B------:R-:W-:Y:S01]  /*5760*/  IMAD.MOV.U32 R38, RZ, RZ, R64.reuse ;  /* 0x000000ffff267224 */ /* 0x100fe200078e0040 */
[----:B------:R-:W-:Y:S01]  /*5770*/  MOV R39, R65 ;  /* 0x0000004100277202 */ /* 0x000fe20000000f00 */
[----:B------:R-:W-:Y:S01]  /*5780*/  IMAD.MOV.U32 R42, RZ, RZ, R64 ;  /* 0x000000ffff2a7224 */ /* 0x000fe200078e0040 */
[----:B------:R-:W-:Y:S01]  /*5790*/  MOV R4, 0x57c0 ;  /* 0x000057c000047802 */ /* 0x000fe20000000f00 */
[----:B------:R-:W-:-:S07]  /*57a0*/  IMAD.MOV.U32 R43, RZ, RZ, R65 ;  /* 0x000000ffff2b7224 */ /* 0x000fce00078e0041 */
[----:B-1----:R-:W-:Y:S05]  /*57b0*/  CALL.REL.NOINC `($__internal_6_$__cuda_sm20_div_rn_f64_full) ;  /* 0x0000035c00ac7944 */ /* 0x002fea0003c00000 */
[----:B------:R-:W-:Y:S01]  /*57c0*/  MOV R4, R48 ;  /* 0x0000003000047202 */ /* 0x000fe20000000f00 */
[----:B------:R-:W-:-:S07]  /*57d0*/  IMAD.MOV.U32 R5, RZ, RZ, R49 ;  /* 0x000000ffff057224 */ /* 0x000fce00078e0031 */
.L_x_3245:
[----:B------:R-:W2:Y:S01]  /*57e0*/  LDG.E.64 R38, desc[UR14][R60.64+0x8] ;  /* 0x0000080e3c267981 */ /* 0x000ea2000c1e1b00 */
[----:B------:R-:W0:Y:S01]  /*57f0*/  MUFU.RCP64H R41, R65 ;  /* 0x0000004100297308 */ /* 0x000e220000001800 */
[----:B------:R-:W-:Y:S02]  /*5800*/  IMAD.MOV.U32 R40, RZ, RZ, 0x1 ;  /* 0x00000001ff287424 */ /* 0x000fe400078e00ff */
        /* <DEDUP_REMOVED lines=12> */
[----:B---3--:R-:W-:Y:S05]  /*58d0*/  @P0 BRA P1, `(.L_x_3246) ;  /* 0x0000000000100947 */ /* 0x008fea0000800000 */
[----:B------:R-:W-:Y:S01]  /*58e0*/  MOV R42, R64 ;  /* 0x00000040002a7202 */ /* 0x000fe20000000f00 */
[----:B------:R-:W-:Y:S01]  /*58f0*/  IMAD.MOV.U32 R43, RZ, RZ, R65 ;  /* 0x000000ffff2b7224 */ /* 0x000fe200078e0041 */
[----:B------:R-:W-:-:S07]  /*5900*/  MOV R4, 0x5920 ;  /* 0x0000592000047802 */ /* 0x000fce0000000f00 */
[----:B-1----:R-:W-:Y:S05]  /*5910*/  CALL.REL.NOINC `($__internal_6_$__cuda_sm20_div_rn_f64_full) ;  /* 0x0000035c00547944 */ /* 0x002fea0003c00000 */
.L_x_3246:
        /* <DEDUP_REMOVED lines=20> */
[----:B------:R-:W-:Y:S01]  /*5a60*/  IMAD.MOV.U32 R4, RZ, RZ, R48 ;  /* 0x000000ffff047224 */ /* 0x000fe200078e0030 */
[----:B------:R-:W-:-:S07]  /*5a70*/  MOV R5, R49 ;  /* 0x0000003100057202 */ /* 0x000fce0000000f00 */
.L_x_3247:
[----:B------:R0:W-:Y:S04]  /*5a80*/  STG.E.64 desc[UR14][R60.64+0x10], R4 ;  /* 0x000010043c007986 */ /* 0x0001e8000c101b0e */
[----:B------:R-:W2:Y:S01]  /*5a90*/  LDG.E.64 R38, desc[UR14][R58.64+0x8] ;  /* 0x0000080e3a267981 */ /* 0x000ea2000c1e1b00 */
[----:B------:R-:W3:Y:S01]  /*5aa0*/  MUFU.RCP64H R41, R65 ;  /* 0x0000004100297308 */ /* 0x000ee20000001800 */
[----:B------:R-:W-:-:S06]  /*5ab0*/  IMAD.MOV.U32 R40, RZ, RZ, 0x1 ;  /* 0x00000001ff287424 */ /* 0x000fcc00078e00ff */
[----:B---3--:R-:W-:-:S08]  /*5ac0*/  DFMA R42, -R64, R40, 1 ;  /* 0x3ff00000402a742b */ /* 0x008fd00000000128 */
        /* <DEDUP_REMOVED lines=11> */
[----:B------:R-:W-:Y:S01]  /*5b80*/  IMAD.MOV.U32 R42, RZ, RZ, R64 ;  /* 0x000000ffff2a7224 */ /* 0x000fe200078e0040 */
[----:B------:R-:W-:Y:S02]  /*5b90*/  MOV R43, R65 ;  /* 0x00000041002b7202 */ /* 0x000fe40000000f00 */
[----:B------:R-:W-:-:S07]  /*5ba0*/  MOV R4, 0x5bc0 ;  /* 0x00005bc000047802 */ /* 0x000fce0000000f00 */
[----:B-1----:R-:W-:Y:S05]  /*5bb0*/  CALL.REL.NOINC `($__internal_6_$__cuda_sm20_div_rn_f64_full) ;  /* 0x0000035800ac7944 */ /* 0x002fea0003c00000 */
.L_x_3248:
[----:B------:R2:W-:Y:S04]  /*5bc0*/  STG.E.64 desc[UR14][R58.64+0x8], R48 ;  /* 0x000008303a007986 */ /* 0x0005e8000c101b0e */
[----:B------:R-:W3:Y:S04]  /*5bd0*/  LDG.E.64 R4, desc[UR14][R56.64+0x18] ;  /* 0x0000180e38047981 */ /* 0x000ee8000c1e1b00 */
[----:B------:R-:W3:Y:S04]  /*5be0*/  LDG.E.64 R38, desc[UR14][R60.64+0x8] ;  /* 0x0000080e3c267981 */ /* 0x000ee8000c1e1b00 */
[----:B------:R-:W4:Y:S01]  /*5bf0*/  LDG.E.64 R40, desc[UR14][R60.64] ;  /* 0x0000000e3c287981 */ /* 0x000f22000c1e1b00 */
[----:B---3--:R-:W-:-:S07]  /*5c00*/  DADD R4, -R4, R38 ;  /* 0x0000000004047229 */ /* 0x008fce0000000126 */
[----:B------:R2:W-:Y:S04]  /*5c10*/  STG.E.64 desc[UR14][R60.64+0x8], R4 ;  /* 0x000008043c007986 */ /* 0x0005e8000c101b0e */
[----:B------:R-:W4:Y:S02]  /*5c20*/  LDG.E.64 R38, desc[UR14][R56.64+0x10] ;  /* 0x0000100e38267981 */ /* 0x000f24000c1e1b00 */
[----:B----4-:R-:W-:-:S07]  /*5c30*/  DADD R40, -R38, R40 ;  /* 0x0000000026287229 */ /* 0x010fce0000000128 */
[----:B------:R2:W-:Y:S04]  /*5c40*/  STG.E.64 desc[UR14][R60.64], R40 ;  /* 0x000000283c007986 */ /* 0x0005e8000c101b0e */
[----:B------:R-:W3:Y:S04]  /*5c50*/  LDG.E.64 R38, desc[UR14][R58.64] ;  /* 0x0000000e3a267981 */ /* 0x000ee8000c1e1b00 */
[----:B------:R-:W3:Y:S02]  /*5c60*/  LDG.E.64 R42, desc[UR14][R58.64+0x8] ;  /* 0x0000080e3a2a7981 */ /* 0x000ee4000c1e1b00 */
[----:B---3--:R-:W-:-:S07]  /*5c70*/  DADD R38, -R38, R42 ;  /* 0x0000000026267229 */ /* 0x008fce000000012a */
[----:B------:R2:W-:Y:S04]  /*5c80*/  STG.E.64 desc[UR14][R58.64+0x8], R38 ;  /* 0x000008263a007986 */ /* 0x0005e8000c101b0e */
.L_x_3244:
[----:B------:R-:W3:Y:S01]  /*5c90*/  LDG.E.64 R42, desc[UR14][R60.64+0x8] ;  /* 0x0000080e3c2a7981 */ /* 0x000ee2000c1e1b00 */
[----:B--2---:R-:W-:Y:S01]  /*5ca0*/  IMAD.MOV.U32 R4, RZ, RZ, 0x1 ;  /* 0x00000001ff047424 */ /* 0x004fe200078e00ff */
[----:B-----5:R-:W-:Y:S01]  /*5cb0*/  FSETP.GEU.AND P1, PT, |R39|, 6.5827683646048100446e-37, PT ;  /* 0x036000002700780b */ /* 0x020fe20003f2e200 */
[----:B---3--:R-:W2:Y:S04]  /*5cc0*/  MUFU.RCP64H R5, R43 ;  /* 0x0000002b00057308 */ /* 0x008ea80000001800 */
[----:B--2---:R-:W-:-:S08]  /*5cd0*/  DFMA R40, -R42, R4, 1 ;  /* 0x3ff000002a28742b */ /* 0x004fd00000000104 */
        /* <DEDUP_REMOVED lines=11> */
[----:B01----:R-:W-:Y:S05]  /*5d90*/  CALL.REL.NOINC `($__internal_6_$__cuda_sm20_div_rn_f64_full) ;  /* 0x0000035800347944 */ /* 0x003fea0003c00000 */
.L_x_3249:
[----:B------:R2:W-:Y:S04]  /*5da0*/  STG.E.64 desc[UR14][R58.64+0x8], R48 ;  /* 0x000008303a007986 */ /* 0x0005e8000c101b0e */
[----:B------:R-:W3:Y:S04]  /*5db0*/  LDG.E.64 R42, desc[UR14][R60.64+0x8] ;  /* 0x0000080e3c2a7981 */ /* 0x000ee8000c1e1b00 */
[----:B------:R-:W4:Y:S01]  /*5dc0*/  LDG.E.64 R38, desc[UR14][R60.64+0x10] ;  /* 0x0000100e3c267981 */ /* 0x000f22000c1e1b00 */
[----:B------:R-:W-:Y:S01]  /*5dd0*/  IMAD.MOV.U32 R4, RZ, RZ, 0x1 ;  /* 0x00000001ff047424 */ /* 0x000fe200078e00ff */
[----:B---3--:R-:W3:Y:S01]  /*5de0*/  MUFU.RCP64H R5, R43 ;  /* 0x0000002b00057308 */ /* 0x008ee20000001800 */
[----:B----4-:R-:W-:-:S04]  /*5df0*/  FSETP.GEU.AND P1, PT, |R39|, 6.5827683646048100446e-37, PT ;  /* 0x036000002700780b */ /* 0x010fc80003f2e200 */
[----:B---3--:R-:W-:-:S08]  /*5e00*/  DFMA R40, -R42, R4, 1 ;  /* 0x3ff000002a28742b */ /* 0x008fd00000000104 */
[----:B------:R-:W-:-:S08]  /*5e10*/  DFMA R40, R40, R40, R40 ;  /* 0x000000282828722b */ /* 0x000fd00000000028 */
[----:B------:R-:W-:-:S08]  /*5e20*/  DFMA R40, R4, R40, R4 ;  /* 0x000000280428722b */ /* 0x000fd00000000004 */
[----:B------:R-:W-:-:S08]  /*5e30*/  DFMA R4, -R42, R40, 1 ;  /* 0x3ff000002a04742b */ /* 0x000fd00000000128 */
[----:B------:R-:W-:-:S08]  /*5e40*/  DFMA R4, R40, R4, R40 ;  /* 0x000000042804722b */ /* 0x000fd00000000028 */
[----:B------:R-:W-:-:S08]  /*5e50*/  DMUL R40, R38, R4 ;  /* 0x0000000426287228 */ /* 0x000fd00000000000 */
[----:B--2---:R-:W-:-:S08]  /*5e60*/  DFMA R48, -R42, R40, R38 ;  /* 0x000000282a30722b */ /* 0x004fd00000000126 */
[----:B------:R-:W-:-:S10]  /*5e70*/  DFMA R48, R4, R48, R40 ;  /* 0x000000300430722b */ /* 0x000fd40000000028 */
[----:B------:R-:W-:-:S05]  /*5e80*/  FFMA R3, RZ, R43, R49 ;  /* 0x0000002bff037223 */ /* 0x000fca0000000031 */
[----:B------:R-:W-:-:S13]  /*5e90*/  FSETP.GT.AND P0, PT, |R3|, 1.469367938527859385e-39, PT ;  /* 0x001000000300780b */ /* 0x000fda0003f04200 */
[----:B------:R-:W-:Y:S05]  /*5ea0*/  @P0 BRA P1, `(.L_x_3250) ;  /* 0x0000000000080947 */ /* 0x000fea0000800000 */
[----:B------:R-:W-:-:S07]  /*5eb0*/  MOV R4, 0x5ed0 ;  /* 0x00005ed000047802 */ /* 0x000fce0000000f00 */
[----:B01----:R-:W-:Y:S05]  /*5ec0*/  CALL.REL.NOINC `($__internal_6_$__cuda_sm20_div_rn_f64_full) ;  /* 0x0000035400e87944 */ /* 0x003fea0003c00000 */
.L_x_3250:
[----:B------:R-:W-:Y:S01]  /*5ed0*/  MOV R4, 0x0 ;  /* 0x0000000000047802 */ /* 0x000fe20000000f00 */
[----:B------:R-:W-:Y:S01]  /*5ee0*/  IMAD.MOV.U32 R5, RZ, RZ, 0x3ff00000 ;  /* 0x3ff00000ff057424 */ /* 0x000fe200078e00ff */
[----:B------:R2:W-:Y:S01]  /*5ef0*/  STG.E.64 desc[UR14][R60.64+0x10], R48 ;  /* 0x000010303c007986 */ /* 0x0005e2000c101b0e */
[----:B------:R-:W-:Y:S01]  /*5f00*/  VIADD R3, R10, 0x1 ;  /* 0x000000010a037836 */ /* 0x000fe20000000000 */
[----:B------:R-:W-:Y:S02]  /*5f10*/  LOP3.LUT R6, R26, 0xfffffffe, RZ, 0xc0, !PT ;  /* 0xfffffffe1a067812 */ /* 0x000fe400078ec0ff */
[----:B------:R2:W-:Y:S01]  /*5f20*/  STG.E.64 desc[UR14][R60.64+0x8], R4 ;  /* 0x000008043c007986 */ /* 0x0005e2000c101b0e */
[----:B------:R-:W-:Y:S02]  /*5f30*/  IADD3 R10, PT, PT, R10, 0x2, RZ ;  /* 0x000000020a0a7810 */ /* 0x000fe40007ffe0ff */
[----:B------:R-:W-:-:S13]  /*5f40*/  ISETP.NE.AND P0, PT, R3, R6, PT ;  /* 0x000000060300720c */ /* 0x000fda0003f05270 */
[----:B--2---:R-:W-:Y:S05]  /*5f50*/  @P0 BRA `(.L_x_3251) ;  /* 0xffffffec00540947 */ /* 0x004fea000383ffff */
.L_x_3234:
[----:B------:R-:W-:-:S04]  /*5f60*/  LOP3.LUT R3, R26, 0x1, RZ, 0xc0, !PT ;  /* 0x000000011a037812 */ /* 0x000fc800078ec0ff */
[----:B------:R-:W-:-:S13]  /*5f70*/  ISETP.NE.U32.AND P0, PT, R3, 0x1, PT ;  /* 0x000000010300780c */ /* 0x000fda0003f05070 */
[----:B------:R-:W-:Y:S05]  /*5f80*/  @P0 BRA `(.L_x_3252) ;  /* 0x0000000800600947 */ /* 0x000fea0003800000 */
[----:B------:R-:W2:Y:S01]  /*5f90*/  LDC.64 R60, c[0x0][0x480] ;  /* 0x00012000ff3c7b82 */ /* 0x000ea20000000a00 */
[----:B------:R-:W-:-:S07]  /*5fa0*/  IMAD R9, R10, 0x3, RZ ;  /* 0x000000030a097824 */ /* 0x000fce00078e02ff */
[----:B------:R-:W3:Y:S01]  /*5fb0*/  LDC.64 R56, c[0x0][0x478] ;  /* 0x00011e00ff387b82 */ /* 0x000ee20000000a00 */
[----:B--2---:R-:W-:-:S05]  /*5fc0*/  IMAD.WIDE.U32 R60, R9, 0x8, R60 ;  /* 0x00000008093c7825 */ /* 0x004fca00078e003c */
[----:B01----:R-:W2:Y:S01]  /*5fd0*/  LDG.E.64 R58, desc[UR14][R60.64] ;  /* 0x0000000e3c3a7981 */ /* 0x003ea2000c1e1b00 */
[----:B---3--:R-:W-:Y:S01]  /*5fe0*/  IMAD.WIDE.U32 R56, R10, 0x8, R56 ;  /* 0x000000080a387825 */ /* 0x008fe200078e0038 */
[----:B--2---:R-:W-:-:S14]  /*5ff0*/  DSETP.NEU.AND P0, PT, R58, RZ, PT ;  /* 0x000000ff3a00722a */ /* 0x004fdc0003f0d000 */
[----:B------:R-:W-:Y:S05]  /*6000*/  @P0 BRA `(.L_x_3253) ;  /* 0x0000000000080947 */ /* 0x000fea0003800000 */
[----:B------:R0:W5:Y:S01]  /*6010*/  LDG.E.64 R38, desc[UR14][R56.64] ;  /* 0x0000000e38267981 */ /* 0x000162000c1e1b00 */
[----:B------:R-:W-:Y:S05]  /*6020*/  BRA `(.L_x_3254) ;  /* 0x0000000400987947 */ /* 0x000fea0003800000 */
.L_x_3253:
        /* <DEDUP_REMOVED lines=19> */
[----:B------:R-:W-:Y:S05]  /*6160*/  CALL.REL.NOINC `($__internal_6_$__cuda_sm20_div_rn_f64_full) ;  /* 0x0000035400407944 */ /* 0x000fea0003c00000 */
[----:B------:R-:W-:Y:S01]  /*6170*/  MOV R4, R48 ;  /* 0x0000003000047202 */ /* 0x000fe20000000f00 */
[----:B------:R-:W-:-:S07]  /*6180*/  IMAD.MOV.U32 R5, RZ, RZ, R49 ;  /* 0x000000ffff057224 */ /* 0x000fce00078e0031 */
.L_x_3255:
        /* <DEDUP_REMOVED lines=16> */
[----:B------:R-:W-:Y:S01]  /*6290*/  MOV R42, R58 ;  /* 0x0000003a002a7202 */ /* 0x000fe20000000f00 */
[----:B------:R-:W-:Y:S01]  /*62a0*/  IMAD.MOV.U32 R43, RZ, RZ, R59 ;  /* 0x000000ffff2b7224 */ /* 0x000fe200078e003b */
[----:B------:R-:W-:-:S07]  /*62b0*/  MOV R4, 0x62d0 ;  /* 0x000062d000047802 */ /* 0x000fce0000000f00 */
[----:B------:R-:W-:Y:S05]  /*62c0*/  CALL.REL.NOINC `($__internal_6_$__cuda_sm20_div_rn_f64_full) ;  /* 0x0000035000e87944 */ /* 0x000fea0003c00000 */
.L_x_3256:
        /* <DEDUP_REMOVED lines=20> */
[----:B------:R-:W-:Y:S01]  /*6410*/  IMAD.MOV.U32 R4, RZ, RZ, R48 ;  /* 0x000000ffff047224 */ /* 0x000fe200078e0030 */
[----:B------:R-:W-:-:S07]  /*6420*/  MOV R5, R49 ;  /* 0x0000003100057202 */ /* 0x000fce0000000f00 */
.L_x_3257:
        /* <DEDUP_REMOVED lines=19> */
[----:B------:R-:W-:Y:S05]  /*6560*/  CALL.REL.NOINC `($__internal_6_$__cuda_sm20_div_rn_f64_full) ;  /* 0x0000035000407944 */ /* 0x000fea0003c00000 */
.L_x_3258:
[----:B------:R-:W0:Y:S01]  /*6570*/  LDC.64 R4, c[0x0][0x480] ;  /* 0x00012000ff047b82 */ /* 0x000e220000000a00 */
[----:B------:R-:W-:Y:S01]  /*6580*/  VIADD R9, R9, 0xffffffff ;  /* 0xffffffff09097836 */ /* 0x000fe20000000000 */
[----:B------:R1:W-:Y:S04]  /*6590*/  STG.E.64 desc[UR14][R56.64], R48 ;  /* 0x0000003038007986 */ /* 0x0003e8000c101b0e */
[----:B------:R-:W2:Y:S02]  /*65a0*/  LDG.E.64 R40, desc[UR14][R60.64+0x8] ;  /* 0x0000080e3c287981 */ /* 0x000ea4000c1e1b00 */
[----:B------:R-:W3:Y:S02]  /*65b0*/  LDC.64 R44, c[0x0][0x478] ;  /* 0x00011e00ff2c7b82 */ /* 0x000ee40000000a00 */
[----:B------:R-:W4:Y:S01]  /*65c0*/  LDG.E.64 R42, desc[UR14][R60.64] ;  /* 0x0000000e3c2a7981 */ /* 0x000f22000c1e1b00 */
[----:B0-----:R-:W-:-:S05]  /*65d0*/  IMAD.WIDE R4, R9, 0x8, R4 ;  /* 0x0000000809047825 */ /* 0x001fca00078e0204 */
[----:B------:R-:W2:Y:S02]  /*65e0*/  LDG.E.64 R38, desc[UR14][R4.64] ;  /* 0x0000000e04267981 */ /* 0x000ea4000c1e1b00 */
[----:B--2---:R-:W-:-:S07]  /*65f0*/  DADD R40, -R38, R40 ;  /* 0x0000000026287229 */ /* 0x004fce0000000128 */
[----:B------:R1:W-:Y:S04]  /*6600*/  STG.E.64 desc[UR14][R60.64+0x8], R40 ;  /* 0x000008283c007986 */ /* 0x0003e8000c101b0e */
[----:B------:R-:W4:Y:S01]  /*6610*/  LDG.E.64 R38, desc[UR14][R4.64+-0x8] ;  /* 0xfffff80e04267981 */ /* 0x000f22000c1e1b00 */
[----:B---3--:R-:W-:Y:S01]  /*6620*/  IMAD.WIDE R10, R10, 0x8, R44 ;  /* 0x000000080a0a7825 */ /* 0x008fe200078e022c */
[----:B----4-:R-:W-:-:S07]  /*6630*/  DADD R42, -R38, R42 ;  /* 0x00000000262a7229 */ /* 0x010fce000000012a */
[----:B------:R1:W-:Y:S04]  /*6640*/  STG.E.64 desc[UR14][R60.64], R42 ;  /* 0x0000002a3c007986 */ /* 0x0003e8000c101b0e */
[----:B------:R-:W2:Y:S04]  /*6650*/  LDG.E.64 R38, desc[UR14][R56.64] ;  /* 0x0000000e38267981 */ /* 0x000ea8000c1e1b00 */
[----:B------:R-:W2:Y:S02]  /*6660*/  LDG.E.64 R10, desc[UR14][R10.64+-0x8] ;  /* 0xfffff80e0a0a7981 */ /* 0x000ea4000c1e1b00 */
[----:B--2---:R-:W-:-:S07]  /*6670*/  DADD R38, -R10, R38 ;  /* 0x000000000a267229 */ /* 0x004fce0000000126 */
[----:B------:R1:W-:Y:S04]  /*6680*/  STG.E.64 desc[UR14][R56.64], R38 ;  /* 0x0000002638007986 */ /* 0x0003e8000c101b0e */
.L_x_3254:
[----:B-1----:R-:W2:Y:S01]  /*6690*/  LDG.E.64 R42, desc[UR14][R60.64+0x8] ;  /* 0x0000080e3c2a7981 */ /* 0x002ea2000c1e1b00 */
[----:B------:R-:W-:Y:S01]  /*66a0*/  IMAD.MOV.U32 R4, RZ, RZ, 0x1 ;  /* 0x00000001ff047424 */ /* 0x000fe200078e00ff */
[----:B-----5:R-:W-:Y:S01]  /*66b0*/  FSETP.GEU.AND P1, PT, |R39|, 6.5827683646048100446e-37, PT ;  /* 0x036000002700780b */ /* 0x020fe20003f2e200 */
[----:B--2---:R-:W1:Y:S04]  /*66c0*/  MUFU.RCP64H R5, R43 ;  /* 0x0000002b00057308 */ /* 0x004e680000001800 */
        /* <DEDUP_REMOVED lines=12> */
[----:B0-----:R-:W-:Y:S05]  /*6790*/  CALL.REL.NOINC `($__internal_6_$__cuda_sm20_div_rn_f64_full) ;  /* 0x0000034c00b47944 */ /* 0x001fea0003c00000 */
.L_x_3259:
        /* <DEDUP_REMOVED lines=17> */
[----:B------:R-:W-:-:S07]  /*68b0*/  MOV R4, 0x68d0 ;  /* 0x000068d000047802 */ /* 0x000fce0000000f00 */
[----:B0-----:R-:W-:Y:S05]  /*68c0*/  CALL.REL.NOINC `($__internal_6_$__cuda_sm20_div_rn_f64_full) ;  /* 0x0000034c00687944 */ /* 0x001fea0003c00000 */
.L_x_3260:
[----:B------:R-:W-:Y:S01]  /*68d0*/  IMAD.MOV.U32 R4, RZ, RZ, 0x0 ;  /* 0x00000000ff047424 */ /* 0x000fe200078e00ff */
[----:B------:R2:W-:Y:S01]  /*68e0*/  STG.E.64 desc[UR14][R60.64+0x10], R48 ;  /* 0x000010303c007986 */ /* 0x0005e2000c101b0e */
[----:B------:R-:W-:-:S05]  /*68f0*/  IMAD.MOV.U32 R5, RZ, RZ, 0x3ff00000 ;  /* 0x3ff00000ff057424 */ /* 0x000fca00078e00ff */
[----:B------:R2:W-:Y:S02]  /*6900*/  STG.E.64 desc[UR14][R60.64+0x8], R4 ;  /* 0x000008043c007986 */ /* 0x0005e4000c101b0e */
.L_x_3252:
[----:B------:R-:W-:Y:S02]  /*6910*/  ISETP.GE.U32.AND P0, PT, R24, 0x3, PT ;  /* 0x000000031800780c */ /* 0x000fe40003f06070 */
[----:B------:R-:W-:-:S11]  /*6920*/  MOV R11, R24 ;  /* 0x00000018000b7202 */ /* 0x000fd60000000f00 */
[----:B------:R-:W-:Y:S05]  /*6930*/  @!P0 BRA `(.L_x_3261) ;  /* 0x0000000800348947 */ /* 0x000fea0003800000 */
[----:B------:R-:W-:Y:S02]  /*6940*/  IMAD.MOV.U32 R10, RZ, RZ, RZ ;  /* 0x000000ffff0a7224 */ /* 0x000fe400078e00ff */
[----:B------:R-:W-:-:S07]  /*6950*/  IMAD.MOV.U32 R11, RZ, RZ, R24 ;  /* 0x000000ffff0b7224 */ /* 0x000fce00078e0018 */
.L_x_3266:
[----:B01----:R-:W0:Y:S01]  /*6960*/  LDC.64 R58, c[0x0][0x480] ;  /* 0x00012000ff3a7b82 */ /* 0x003e220000000a00 */
[----:B------:R-:W-:-:S07]  /*6970*/  IMAD R9, R11, 0x3, RZ ;  /* 0x000000030b097824 */ /* 0x000fce00078e02ff */
[----:B------:R-:W1:Y:S01]  /*6980*/  LDC.64 R56, c[0x0][0x478] ;  /* 0x00011e00ff387b82 */ /* 0x000e620000000a00 */
[----:B0-----:R-:W-:-:S05]  /*6990*/  IMAD.WIDE.U32 R58, R9, 0x8, R58 ;  /* 0x00000008093a7825 */ /* 0x001fca00078e003a */
[----:B------:R-:W3:Y:S01]  /*69a0*/  LDG.E.64 R40, desc[UR14][R58.64+0x10] ;  /* 0x0000100e3a287981 */ /* 0x000ee2000c1e1b00 */
[----:B-1----:R-:W-:-:S05]  /*69b0*/  IMAD.WIDE.U32 R56, R11, 0x8, R56 ;  /* 0x000000080b387825 */ /* 0x002fca00078e0038 */
[----:B------:R-:W4:Y:S01]  /*69c0*/  LDG.E.64 R38, desc[UR14][R56.64] ;  /* 0x0000000e38267981 */ /* 0x000f22000c1e1b00 */
[----:B---3--:R-:W-:-:S14]  /*69d0*/  DSETP.NEU.AND P0, PT, R40, RZ, PT ;  /* 0x000000ff2800722a */ /* 0x008fdc0003f0d000 */
[----:B--2---:R-:W4:Y:S02]  /*69e0*/  @P0 LDG.E.64 R4, desc[UR14][R56.64+0x8] ;  /* 0x0000080e38040981 */ /* 0x004f24000c1e1b00 */
[----:B----4-:R-:W-:-:S07]  /*69f0*/  @P0 DFMA R38, R40, -R4, R38 ;  /* 0x800000042826022b */ /* 0x010fce0000000026 */
[----:B------:R0:W-:Y:S04]  /*6a00*/  @P0 STG.E.64 desc[UR14][R56.64], R38 ;  /* 0x0000002638000986 */ /* 0x0001e8000c101b0e */
[----:B------:R-:W2:Y:S01]  /*6a10*/  LDG.E.64 R42, desc[UR14][R58.64+0x8] ;  /* 0x0000080e3a2a7981 */ /* 0x000ea2000c1e1b00 */
[----:B------:R-:W-:Y:S02]  /*6a20*/  MOV R4, 0x1 ;  /* 0x0000000100047802 */ /* 0x000fe40000000f00 */
[----:B------:R-:W-:Y:S01]  /*6a30*/  FSETP.GEU.AND P1, PT, |R39|, 6.5827683646048100446e-37, PT ;  /* 0x036000002700780b */ /* 0x000fe20003f2e200 */
[----:B--2---:R-:W1:Y:S03]  /*6a40*/  MUFU.RCP64H R5, R43 ;  /* 0x0000002b00057308 */ /* 0x004e660000001800 */
        /* <DEDUP_REMOVED lines=10> */
[----:B0-----:R-:W-:Y:S05]  /*6af0*/  @P0 BRA P1, `(.L_x_3262) ;  /* 0x0000000000080947 */ /* 0x001fea0000800000 */
[----:B------:R-:W-:-:S07]  /*6b00*/  MOV R4, 0x6b20 ;  /* 0x00006b2000047802 */ /* 0x000fce0000000f00 */
[----:B------:R-:W-:Y:S05]  /*6b10*/  CALL.REL.NOINC `($__internal_6_$__cuda_sm20_div_rn_f64_full) ;  /* 0x0000034800d47944 */ /* 0x000fea0003c00000 */
.L_x_3262:
[----:B------:R-:W0:Y:S01]  /*6b20*/  LDC.64 R62, c[0x0][0x480] ;  /* 0x00012000ff3e7b82 */ /* 0x000e220000000a00 */
[----:B------:R-:W-:Y:S01]  /*6b30*/  VIADD R3, R9, 0xfffffffd ;  /* 0xfffffffd09037836 */ /* 0x000fe20000000000 */
[----:B------:R-:W-:Y:S01]  /*6b40*/  MOV R43, 0x3ff00000 ;  /* 0x3ff00000002b7802 */ /* 0x000fe20000000f00 */
[----:B------:R-:W-:Y:S01]  /*6b50*/  IMAD.MOV.U32 R42, RZ, RZ, 0x0 ;  /* 0x00000000ff2a7424 */ /* 0x000fe200078e00ff */
[----:B------:R-:W-:Y:S04]  /*6b60*/  STG.E.64 desc[UR14][R56.64], R48 ;  /* 0x0000003038007986 */ /* 0x000fe8000c101b0e */
[----:B------:R1:W-:Y:S01]  /*6b70*/  STG.E.64 desc[UR14][R58.64+0x8], R42 ;  /* 0x0000082a3a007986 */ /* 0x0003e2000c101b0e */
[----:B------:R-:W2:Y:S01]  /*6b80*/  LDC.64 R60, c[0x0][0x478] ;  /* 0x00011e00ff3c7b82 */ /* 0x000ea20000000a00 */
[----:B0-----:R-:W-:-:S05]  /*6b90*/  IMAD.WIDE.U32 R62, R3, 0x8, R62 ;  /* 0x00000008033e7825 */ /* 0x001fca00078e003e */
[----:B------:R-:W3:Y:S01]  /*6ba0*/  LDG.E.64 R4, desc[UR14][R62.64+0x10] ;  /* 0x0000100e3e047981 */ /* 0x000ee2000c1e1b00 */
[----:B------:R-:W-:-:S04]  /*6bb0*/  VIADD R3, R11, 0xffffffff ;  /* 0xffffffff0b037836 */ /* 0x000fc80000000000 */
[----:B--2---:R-:W-:Y:S01]  /*6bc0*/  IMAD.WIDE.U32 R60, R3, 0x8, R60 ;  /* 0x00000008033c7825 */ /* 0x004fe200078e003c */
[----:B---3--:R-:W-:-:S14]  /*6bd0*/  DSETP.NEU.AND P0, PT, R4, RZ, PT ;  /* 0x000000ff0400722a */ /* 0x008fdc0003f0d000 */
[----:B------:R-:W2:Y:S04]  /*6be0*/  @P0 LDG.E.64 R40, desc[UR14][R56.64] ;  /* 0x0000000e38280981 */ /* 0x000ea8000c1e1b00 */
[----:B------:R-:W3:Y:S04]  /*6bf0*/  @!P0 LDG.E.64 R38, desc[UR14][R60.64] ;  /* 0x0000000e3c268981 */ /* 0x000ee8000c1e1b00 */
[----:B------:R-:W2:Y:S02]  /*6c00*/  @P0 LDG.E.64 R44, desc[UR14][R60.64] ;  /* 0x0000000e3c2c0981 */ /* 0x000ea4000c1e1b00 */
[----:B--2---:R-:W-:-:S07]  /*6c10*/  @P0 DFMA R38, R4, -R40, R44 ;  /* 0x800000280426022b */ /* 0x004fce000000002c */
[----:B------:R0:W-:Y:S04]  /*6c20*/  @P0 STG.E.64 desc[UR14][R60.64], R38 ;  /* 0x000000263c000986 */ /* 0x0001e8000c101b0e */
[----:B-1----:R-:W2:Y:S01]  /*6c30*/  LDG.E.64 R42, desc[UR14][R62.64+0x8] ;  /* 0x0000080e3e2a7981 */ /* 0x002ea2000c1e1b00 */
[----:B------:R-:W-:Y:S01]  /*6c40*/  IMAD.MOV.U32 R4, RZ, RZ, 0x1 ;  /* 0x00000001ff047424 */ /* 0x000fe200078e00ff */
[----:B---3--:R-:W-:Y:S01]  /*6c50*/  FSETP.GEU.AND P1, PT, |R39|, 6.5827683646048100446e-37, PT ;  /* 0x036000002700780b */ /* 0x008fe20003f2e200 */
        /* <DEDUP_REMOVED lines=14> */
.L_x_3263:
[----:B------:R-:W0:Y:S01]  /*6d40*/  LDC.64 R58, c[0x0][0x480] ;  /* 0x00012000ff3a7b82 */ /* 0x000e220000000a00 */
[----:B------:R-:W-:Y:S01]  /*6d50*/  IADD3 R3, PT, PT, R9, -0x6, RZ ;  /* 0xfffffffa09037810 */ /* 0x000fe20007ffe0ff */
[----:B------:R-:W-:Y:S01]  /*6d60*/  IMAD.MOV.U32 R42, RZ, RZ, 0x0 ;  /* 0x00000000ff2a7424 */ /* 0x000fe200078e00ff */
[----:B------:R-:W-:Y:S01]  /*6d70*/  STG.E.64 desc[UR14][R60.64], R48 ;  /* 0x000000303c007986 */ /* 0x000fe2000c101b0e */
[----:B------:R-:W-:-:S04]  /*6d80*/  IMAD.MOV.U32 R43, RZ, RZ, 0x3ff00000 ;  /* 0x3ff00000ff2b7424 */ /* 0x000fc800078e00ff */
[----:B------:R-:W1:Y:S01]  /*6d90*/  LDC.64 R56, c[0x0][0x478] ;  /* 0x00011e00ff387b82 */ /* 0x000e620000000a00 */
[----:B------:R2:W-:Y:S01]  /*6da0*/  STG.E.64 desc[UR14][R62.64+0x8], R42 ;  /* 0x0000082a3e007986 */ /* 0x0005e2000c101b0e */
[----:B0-----:R-:W-:-:S05]  /*6db0*/  IMAD.WIDE.U32 R58, R3, 0x8, R58 ;  /* 0x00000008033a7825 */ /* 0x001fca00078e003a */
[----:B------:R-:W3:Y:S01]  /*6dc0*/  LDG.E.64 R4, desc[UR14][R58.64+0x10] ;  /* 0x0000100e3a047981 */ /* 0x000ee2000c1e1b00 */
[----:B------:R-:W-:-:S05]  /*6dd0*/  IADD3 R3, PT, PT, R11, -0x2, RZ ;  /* 0xfffffffe0b037810 */ /* 0x000fca0007ffe0ff */
[----:B-1----:R-:W-:Y:S01]  /*6de0*/  IMAD.WIDE.U32 R56, R3, 0x8, R56 ;  /* 0x0000000803387825 */ /* 0x002fe200078e0038 */
[----:B---3--:R-:W-:-:S14]  /*6df0*/  DSETP.NEU.AND P0, PT, R4, RZ, PT ;  /* 0x000000ff0400722a */ /* 0x008fdc0003f0d000 */
[----:B------:R-:W3:Y:S04]  /*6e00*/  @P0 LDG.E.64 R40, desc[UR14][R60.64] ;  /* 0x0000000e3c280981 */ /* 0x000ee8000c1e1b00 */
[----:B------:R-:W4:Y:S04]  /*6e10*/  @!P0 LDG.E.64 R38, desc[UR14][R56.64] ;  /* 0x0000000e38268981 */ /* 0x000f28000c1e1b00 */
[----:B------:R-:W3:Y:S02]  /*6e20*/  @P0 LDG.E.64 R44, desc[UR14][R56.64] ;  /* 0x0000000e382c0981 */ /* 0x000ee4000c1e1b00 */
[----:B---3--:R-:W-:-:S07]  /*6e30*/  @P0 DFMA R38, R4, -R40, R44 ;  /* 0x800000280426022b */ /* 0x008fce000000002c */
[----:B------:R0:W-:Y:S04]  /*6e40*/  @P0 STG.E.64 desc[UR14][R56.64], R38 ;  /* 0x0000002638000986 */ /* 0x0001e8000c101b0e */
[----:B--2---:R-:W2:Y:S01]  /*6e50*/  LDG.E.64 R42, desc[UR14][R58.64+0x8] ;  /* 0x0000080e3a2a7981 */ /* 0x004ea2000c1e1b00 */
[----:B------:R-:W-:Y:S01]  /*6e60*/  IMAD.MOV.U32 R4, RZ, RZ, 0x1 ;  /* 0x00000001ff047424 */ /* 0x000fe200078e00ff */
[----:B----4-:R-:W-:Y:S01]  /*6e70*/  FSETP.GEU.AND P1, PT, |R39|, 6.5827683646048100446e-37, PT ;  /* 0x036000002700780b */ /* 0x010fe20003f2e200 */
        /* <DEDUP_REMOVED lines=14> */
.L_x_3264:
        /* <DEDUP_REMOVED lines=18> */
[----:B------:R-:W-:Y:S02]  /*7080*/  MOV R4, 0x1 ;  /* 0x0000000100047802 */ /* 0x000fe40000000f00 */
[----:B---3--:R-:W-:Y:S01]  /*7090*/  FSETP.GEU.AND P1, PT, |R39|, 6.5827683646048100446e-37, PT ;  /* 0x036000002700780b */ /* 0x008fe20003f2e200 */
        /* <DEDUP_REMOVED lines=14> */
.L_x_3265:
[----:B------:R-:W-:Y:S01]  /*7180*/  IMAD.MOV.U32 R4, RZ, RZ, 0x0 ;  /* 0x00000000ff047424 */ /* 0x000fe200078e00ff */
[----:B------:R3:W-:Y:S01]  /*7190*/  STG.E.64 desc[UR14][R62.64], R48 ;  /* 0x000000303e007986 */ /* 0x0007e2000c101b0e */
[----:B------:R-:W-:Y:S01]  /*71a0*/  IMAD.MOV.U32 R5, RZ, RZ, 0x3ff00000 ;  /* 0x3ff00000ff057424 */ /* 0x000fe200078e00ff */
[----:B------:R-:W-:Y:S01]  /*71b0*/  IADD3 R10, PT, PT, R10, 0x4, RZ ;  /* 0x000000040a0a7810 */ /* 0x000fe20007ffe0ff */
[----:B------:R-:W-:Y:S01]  /*71c0*/  VIADD R11, R11, 0xfffffffc ;  /* 0xfffffffc0b0b7836 */ /* 0x000fe20000000000 */
[----:B------:R-:W-:Y:S02]  /*71d0*/  LOP3.LUT R3, R26, 0xfffffffc, RZ, 0xc0, !PT ;  /* 0xfffffffc1a037812 */ /* 0x000fe400078ec0ff */
[----:B------:R3:W-:Y:S02]  /*71e0*/  STG.E.64 desc[UR14][R60.64+0x8], R4 ;  /* 0x000008043c007986 */ /* 0x0007e4000c101b0e */
[----:B------:R-:W-:-:S13]  /*71f0*/  ISETP.NE.AND P0, PT, R10, R3, PT ;  /* 0x000000030a00720c */ /* 0x000fda0003f05270 */
[----:B---3--:R-:W-:Y:S05]  /*7200*/  @P0 BRA `(.L_x_3266) ;  /* 0xfffffff400d40947 */ /* 0x008fea000383ffff */
.L_x_3261:
[----:B------:R-:W-:-:S13]  /*7210*/  LOP3.LUT P0, RZ, R26, 0x3, RZ, 0xc0, !PT ;  /* 0x000000031aff7812 */ /* 0x000fda000780c0ff */
[----:B------:R-:W-:Y:S05]  /*7220*/  @!P0 BRA `(.L_x_3233) ;  /* 0x00000004009c8947 */ /* 0x000fea0003800000 */
[----:B------:R-:W-:-:S13]  /*7230*/  ISETP.NE.AND P0, PT, R21, RZ, PT ;  /* 0x000000ff1500720c */ /* 0x000fda0003f05270 */
[----:B------:R-:W-:Y:S05]  /*7240*/  @!P0 BRA `(.L_x_3267) ;  /* 0x00000004000c8947 */ /* 0x000fea0003800000 */
        /* <DEDUP_REMOVED lines=12> */
[----:B------:R-:W-:Y:S01]  /*7310*/  IMAD.MOV.U32 R4, RZ, RZ, 0x1 ;  /* 0x00000001ff047424 */ /* 0x000fe200078e00ff */
[----:B------:R-:W-:Y:S01]  /*7320*/  FSETP.GEU.AND P1, PT, |R39|, 6.5827683646048100446e-37, PT ;  /* 0x036000002700780b */ /* 0x000fe20003f2e200 */
        /* <DEDUP_REMOVED lines=14> */
.L_x_3268:
        /* <DEDUP_REMOVED lines=34> */
.L_x_3269:
[----:B------:R-:W-:Y:S01]  /*7630*/  IMAD.MOV.U32 R4, RZ, RZ, 0x0 ;  /* 0x00000000ff047424 */ /* 0x000fe200078e00ff */
[----:B------:R-:W-:Y:S01]  /*7640*/  MOV R5, 0x3ff00000 ;  /* 0x3ff0000000057802 */ /* 0x000fe20000000f00 */
[----:B------:R3:W-:Y:S01]  /*7650*/  STG.E.64 desc[UR14][R62.64], R48 ;  /* 0x000000303e007986 */ /* 0x0007e2000c101b0e */
[----:B------:R-:W-:-:S03]  /*7660*/  VIADD R11, R11, 0xfffffffe ;  /* 0xfffffffe0b0b7836 */ /* 0x000fc60000000000 */
[----:B------:R3:W-:Y:S04]  /*7670*/  STG.E.64 desc[UR14][R60.64+0x8], R4 ;  /* 0x000008043c007986 */ /* 0x0007e8000c101b0e */
.L_x_3267:
[----:B------:R-:W-:-:S13]  /*7680*/  ISETP.NE.AND P0, PT, R8, RZ, PT ;  /* 0x000000ff0800720c */ /* 0x000fda0003f05270 */
[----:B------:R-:W-:Y:S05]  /*7690*/  @P0 BRA `(.L_x_3233) ;  /* 0x0000000000800947 */ /* 0x000fea0003800000 */
[----:B0-----:R-:W0:Y:S01]  /*76a0*/  LDC.64 R56, c[0x0][0x480] ;  /* 0x00012000ff387b82 */ /* 0x001e220000000a00 */
[----:B------:R-:W-:-:S07]  /*76b0*/  IMAD R3, R11, 0x3, RZ ;  /* 0x000000030b037824 */ /* 0x000fce00078e02ff */
[----:B--23--:R-:W2:Y:S01]  /*76c0*/  LDC.64 R4, c[0x0][0x478] ;  /* 0x00011e00ff047b82 */ /* 0x00cea20000000a00 */
[----:B0-----:R-:W-:-:S05]  /*76d0*/  IMAD.WIDE.U32 R56, R3, 0x8, R56 ;  /* 0x0000000803387825 */ /* 0x001fca00078e0038 */
[----:B------:R-:W3:Y:S01]  /*76e0*/  LDG.E.64 R40, desc[UR14][R56.64+0x10] ;  /* 0x0000100e38287981 */ /* 0x000ee2000c1e1b00 */
[----:B--2---:R-:W-:-:S05]  /*76f0*/  IMAD.WIDE.U32 R10, R11, 0x8, R4 ;  /* 0x000000080b0a7825 */ /* 0x004fca00078e0004 */
[----:B------:R-:W2:Y:S01]  /*7700*/  LDG.E.64 R38, desc[UR14][R10.64] ;  /* 0x0000000e0a267981 */ /* 0x000ea2000c1e1b00 */
[----:B---3--:R-:W-:-:S14]  /*7710*/  DSETP.NEU.AND P0, PT, R40, RZ, PT ;  /* 0x000000ff2800722a */ /* 0x008fdc0003f0d000 */
[----:B------:R-:W2:Y:S02]  /*7720*/  @P0 LDG.E.64 R4, desc[UR14][R10.64+0x8] ;  /* 0x0000080e0a040981 */ /* 0x000ea4000c1e1b00 */
[----:B--2---:R-:W-:-:S07]  /*7730*/  @P0 DFMA R38, R40, -R4, R38 ;  /* 0x800000042826022b */ /* 0x004fce0000000026 */
[----:B------:R0:W-:Y:S04]  /*7740*/  @P0 STG.E.64 desc[UR14][R10.64], R38 ;  /* 0x000000260a000986 */ /* 0x0001e8000c101b0e */
[----:B------:R-:W2:Y:S01]  /*7750*/  LDG.E.64 R42, desc[UR14][R56.64+0x8] ;  /* 0x0000080e382a7981 */ /* 0x000ea2000c1e1b00 */
[----:B------:R-:W-:Y:S01]  /*7760*/  IMAD.MOV.U32 R4, RZ, RZ, 0x1 ;  /* 0x00000001ff047424 */ /* 0x000fe200078e00ff */
[----:B------:R-:W-:Y:S01]  /*7770*/  FSETP.GEU.AND P1, PT, |R39|, 6.5827683646048100446e-37, PT ;  /* 0x036000002700780b */ /* 0x000fe20003f2e200 */
[----:B--2---:R-:W2:Y:S04]  /*7780*/  MUFU.RCP64H R5, R43 ;  /* 0x0000002b00057308 */ /* 0x004ea80000001800 */
        /* <DEDUP_REMOVED lines=12> */
[----:B-1----:R-:W-:Y:S05]  /*7850*/  CALL.REL.NOINC `($__internal_6_$__cuda_sm20_div_rn_f64_full) ;  /* 0x0000033c00847944 */ /* 0x002fea0003c00000 */
.L_x_3270:
[----:B------:R-:W-:Y:S01]  /*7860*/  MOV R4, 0x0 ;  /* 0x0000000000047802 */ /* 0x000fe20000000f00 */
[----:B------:R-:W-:Y:S01]  /*7870*/  IMAD.MOV.U32 R5, RZ, RZ, 0x3ff00000 ;  /* 0x3ff00000ff057424 */ /* 0x000fe200078e00ff */
[----:B------:R4:W-:Y:S04]  /*7880*/  STG.E.64 desc[UR14][R10.64], R48 ;  /* 0x000000300a007986 */ /* 0x0009e8000c101b0e */
[----:B------:R4:W-:Y:S02]  /*7890*/  STG.E.64 desc[UR14][R56.64+0x8], R4 ;  /* 0x0000080438007986 */ /* 0x0009e4000c101b0e */
.L_x_3233:
[----:B------:R-:W-:Y:S05]  /*78a0*/  @!P4 BRA `(.L_x_3271) ;  /* 0x00000004009cc947 */ /* 0x000fea0003800000 */
[----:B------:R-:W-:Y:S01]  /*78b0*/  ISETP.GE.U32.AND P0, PT, R26, 0xf, PT ;  /* 0x0000000f1a00780c */ /* 0x000fe20003f06070 */
[----:B------:R-:W-:-:S12]  /*78c0*/  IMAD.MOV.U32 R3, RZ, RZ, RZ ;  /* 0x000000ffff037224 */ /* 0x000fd800078e00ff */
[----:B------:R-:W-:Y:S05]  /*78d0*/  @!P0 BRA `(.L_x_3272) ;  /* 0x0000000000a88947 */ /* 0x000fea0003800000 */
[----:B------:R-:W-:-:S07]  /*78e0*/  MOV R3, RZ ;  /* 0x000000ff00037202 */ /* 0x000fce0000000f00 */
.L_x_3273:
[----:B0---4-:R-:W0:Y:S08]  /*78f0*/  LDC.64 R10, c[0x0][0x478] ;  /* 0x00011e00ff0a7b82 */ /* 0x011e300000000a00 */
[----:B--23--:R-:W2:Y:S01]  /*7900*/  LDC.64 R4, c[0x0][0x490] ;  /* 0x00012400ff047b82 */ /* 0x00cea20000000a00 */
[----:B0-----:R-:W-:-:S05]  /*7910*/  IMAD.WIDE.U32 R10, R3, 0x8, R10 ;  /* 0x00000008030a7825 */ /* 0x001fca00078e000a */
[----:B------:R-:W3:Y:S01]  /*7920*/  LDG.E.64 R38, desc[UR14][R10.64] ;  /* 0x0000000e0a267981 */ /* 0x000ee2000c1e1b00 */
[----:B--2---:R-:W-:-:S05]  /*7930*/  IMAD.WIDE.U32 R4, R3, 0x8, R4 ;  /* 0x0000000803047825 */ /* 0x004fca00078e0004 */
[----:B---3--:R0:W-:Y:S04]  /*7940*/  STG.E.64 desc[UR14][R4.64+0x8], R38 ;  /* 0x0000082604007986 */ /* 0x0081e8000c101b0e */
[----:B------:R-:W2:Y:S04]  /*7950*/  LDG.E.64 R40, desc[UR14][R10.64+0x8] ;  /* 0x0000080e0a287981 */ /* 0x000ea8000c1e1b00 */
[----:B--2---:R2:W-:Y:S04]  /*7960*/  STG.E.64 desc[UR14][R4.64+0x10], R40 ;  /* 0x0000102804007986 */ /* 0x0045e8000c101b0e */
[----:B------:R-:W3:Y:S04]  /*7970*/  LDG.E.64 R42, desc[UR14][R10.64+0x10] ;  /* 0x0000100e0a2a7981 */ /* 0x000ee8000c1e1b00 */
[----:B---3--:R3:W-:Y:S04]  /*7980*/  STG.E.64 desc[UR14][R4.64+0x18], R42 ;  /* 0x0000182a04007986 */ /* 0x0087e8000c101b0e */
[----:B------:R-:W4:Y:S04]  /*7990*/  LDG.E.64 R44, desc[UR14][R10.64+0x18] ;  /* 0x0000180e0a2c7981 */ /* 0x000f28000c1e1b00 */
[----:B----4-:R4:W-:Y:S04]  /*79a0*/  STG.E.64 desc[UR14][R4.64+0x20], R44 ;  /* 0x0000202c04007986 */ /* 0x0109e8000c101b0e */
[----:B------:R-:W5:Y:S04]  /*79b0*/  LDG.E.64 R46, desc[UR14][R10.64+0x20] ;  /* 0x0000200e0a2e7981 */ /* 0x000f68000c1e1b00 */
[----:B-----5:R5:W-:Y:S04]  /*79c0*/  STG.E.64 desc[UR14][R4.64+0x28], R46 ;  /* 0x0000282e04007986 */ /* 0x020be8000c101b0e */
[----:B------:R-:W2:Y:S04]  /*79d0*/  LDG.E.64 R48, desc[UR14][R10.64+0x28] ;  /* 0x0000280e0a307981 */ /* 0x000ea8000c1e1b00 */
[----:B--2---:R2:W-:Y:S04]  /*79e0*/  STG.E.64 desc[UR14][R4.64+0x30], R48 ;  /* 0x0000303004007986 */ /* 0x0045e8000c101b0e */
[----:B0-----:R-:W3:Y:S04]  /*79f0*/  LDG.E.64 R38, desc[UR14][R10.64+0x30] ;  /* 0x0000300e0a267981 */ /* 0x001ee8000c1e1b00 */
[----:B---3--:R0:W-:Y:S04]  /*7a00*/  STG.E.64 desc[UR14][R4.64+0x38], R38 ;  /* 0x0000382604007986 */ /* 0x0081e8000c101b0e */
        /* <DEDUP_REMOVED lines=8> */
[----:B------:R-:W3:Y:S04]  /*7a90*/  LDG.E.64 R48, desc[UR14][R10.64+0x58] ;  /* 0x0000580e0a307981 */ /* 0x000ee8000c1e1b00 */
[----:B---3--:R2:W-:Y:S04]  /*7aa0*/  STG.E.64 desc[UR14][R4.64+0x60], R48 ;  /* 0x0000603004007986 */ /* 0x0085e8000c101b0e */
[----:B0-----:R-:W3:Y:S04]  /*7ab0*/  LDG.E.64 R38, desc[UR14][R10.64+0x60] ;  /* 0x0000600e0a267981 */ /* 0x001ee8000c1e1b00 */
[----:B---3--:R2:W-:Y:S04]  /*7ac0*/  STG.E.64 desc[UR14][R4.64+0x68], R38 ;  /* 0x0000682604007986 */ /* 0x0085e8000c101b0e */
[----:B------:R-:W3:Y:S04]  /*7ad0*/  LDG.E.64 R40, desc[UR14][R10.64+0x68] ;  /* 0x0000680e0a287981 */ /* 0x000ee8000c1e1b00 */
[----:B---3--:R2:W-:Y:S04]  /*7ae0*/  STG.E.64 desc[UR14][R4.64+0x70], R40 ;  /* 0x0000702804007986 */ /* 0x0085e8000c101b0e */
[----:B----4-:R-:W3:Y:S04]  /*7af0*/  LDG.E.64 R42, desc[UR14][R10.64+0x70] ;  /* 0x0000700e0a2a7981 */ /* 0x010ee8000c1e1b00 */
[----:B---3--:R2:W-:Y:S04]  /*7b00*/  STG.E.64 desc[UR14][R4.64+0x78], R42 ;  /* 0x0000782a04007986 */ /* 0x0085e8000c101b0e */
[----:B-----5:R-:W3:Y:S01]  /*7b10*/  LDG.E.64 R44, desc[UR14][R10.64+0x78] ;  /* 0x0000780e0a2c7981 */ /* 0x020ee2000c1e1b00 */
[----:B------:R-:W-:Y:S01]  /*7b20*/  VIADD R3, R3, 0x10 ;  /* 0x0000001003037836 */ /* 0x000fe20000000000 */
[----:B------:R-:W-:-:S04]  /*7b30*/  LOP3.LUT R6, R25, 0xfffffff0, RZ, 0xc0, !PT ;  /* 0xfffffff019067812 */ /* 0x000fc800078ec0ff */
[----:B------:R-:W-:Y:S01]  /*7b40*/  ISETP.NE.AND P0, PT, R3, R6, PT ;  /* 0x000000060300720c */ /* 0x000fe20003f05270 */
[----:B---3--:R2:W-:-:S12]  /*7b50*/  STG.E.64 desc[UR14][R4.64+0x80], R44 ;  /* 0x0000802c04007986 */ /* 0x0085d8000c101b0e */
[----:B------:R-:W-:Y:S05]  /*7b60*/  @P0 BRA `(.L_x_3273) ;  /* 0xfffffffc00600947 */ /* 0x000fea000383ffff */
[----:B------:R-:W-:-:S07]  /*7b70*/  IMAD.MOV.U32 R3, RZ, RZ, R6 ;  /* 0x000000ffff037224 */ /* 0x000fce00078e0006 */
.L_x_3272:
[----:B------:R-:W-:-:S13]  /*7b80*/  LOP3.LUT P0, RZ, R25, 0xf, RZ, 0xc0, !PT ;  /* 0x0000000f19ff7812 */ /* 0x000fda000780c0ff */
[----:B------:R-:W-:Y:S05]  /*7b90*/  @!P0 BRA `(.L_x_3271) ;  /* 0x0000000000e08947 */ /* 0x000fea0003800000 */
[----:B------:R-:W-:Y:S02]  /*7ba0*/  ISETP.GE.U32.AND P0, PT, R18, 0x7, PT ;  /* 0x000000071200780c */ /* 0x000fe40003f06070 */
[----:B------:R-:W-:-:S11]  /*7bb0*/  LOP3.LUT P1, RZ, R19, 0x7, RZ, 0xc0, !PT ;  /* 0x0000000713ff7812 */ /* 0x000fd6000782c0ff */
[----:B------:R-:W-:Y:S05]  /*7bc0*/  @!P0 BRA `(.L_x_3274) ;  /* 0x0000000000548947 */ /* 0x000fea0003800000 */
[----:B0-234-:R-:W0:Y:S08]  /*7bd0*/  LDC.64 R4, c[0x0][0x478] ;  /* 0x00011e00ff047b82 */ /* 0x01de300000000a00 */
[----:B------:R-:W2:Y:S01]  /*7be0*/  LDC.64 R38, c[0x0][0x490] ;  /* 0x00012400ff267b82 */ /* 0x000ea20000000a00 */
        /* <DEDUP_REMOVED lines=10> */
[----:B------:R-:W4:Y:S04]  /*7c90*/  LDG.E.64 R46, desc[UR14][R4.64+0x20] ;  /* 0x0000200e042e7981 */ /* 0x000f28000c1e1b00 */
[----:B----4-:R3:W-:Y:S04]  /*7ca0*/  STG.E.64 desc[UR14][R38.64+0x28], R46 ;  /* 0x0000282e26007986 */ /* 0x0107e8000c101b0e */
[----:B------:R-:W4:Y:S04]  /*7cb0*/  LDG.E.64 R48, desc[UR14][R4.64+0x28] ;  /* 0x0000280e04307981 */ /* 0x000f28000c1e1b00 */
[----:B----4-:R3:W-:Y:S04]  /*7cc0*/  STG.E.64 desc[UR14][R38.64+0x30], R48 ;  /* 0x0000303026007986 */ /* 0x0107e8000c101b0e */
[----:B0-----:R-:W4:Y:S04]  /*7cd0*/  LDG.E.64 R10, desc[UR14][R4.64+0x30] ;  /* 0x0000300e040a7981 */ /* 0x001f28000c1e1b00 */
[----:B----4-:R3:W-:Y:S04]  /*7ce0*/  STG.E.64 desc[UR14][R38.64+0x38], R10 ;  /* 0x0000380a26007986 */ /* 0x0107e8000c101b0e */
[----:B--2---:R-:W2:Y:S01]  /*7cf0*/  LDG.E.64 R40, desc[UR14][R4.64+0x38] ;  /* 0x0000380e04287981 */ /* 0x004ea2000c1e1b00 */
[----:B------:R-:W-:-:S03]  /*7d00*/  IADD3 R3, PT, PT, R3, 0x8, RZ ;  /* 0x0000000803037810 */ /* 0x000fc60007ffe0ff */
[----:B--2---:R3:W-:Y:S04]  /*7d10*/  STG.E.64 desc[UR14][R38.64+0x40], R40 ;  /* 0x0000402826007986 */ /* 0x0047e8000c101b0e */
.L_x_3274:
[----:B------:R-:W-:Y:S05]  /*7d20*/  @!P1 BRA `(.L_x_3271) ;  /* 0x00000000007c9947 */ /* 0x000fea0003800000 */
[----:B------:R-:W-:Y:S02]  /*7d30*/  ISETP.GE.U32.AND P0, PT, R17, 0x3, PT ;  /* 0x000000031100780c */ /* 0x000fe40003f06070 */
[----:B------:R-:W-:-:S11]  /*7d40*/  ISETP.NE.AND P1, PT, R13, RZ, PT ;  /* 0x000000ff0d00720c */ /* 0x000fd60003f25270 */
        /* <DEDUP_REMOVED lines=9> */
[----:B------:R-:W2:Y:S04]  /*7de0*/  LDG.E.64 R38, desc[UR14][R42.64+0x10] ;  /* 0x0000100e2a267981 */ /* 0x000ea8000c1e1b00 */
[----:B--2---:R0:W-:Y:S04]  /*7df0*/  STG.E.64 desc[UR14][R44.64+0x18], R38 ;  /* 0x000018262c007986 */ /* 0x0041e8000c101b0e */
[----:B------:R-:W2:Y:S01]  /*7e00*/  LDG.E.64 R40, desc[UR14][R42.64+0x18] ;  /* 0x0000180e2a287981 */ /* 0x000ea2000c1e1b00 */
[----:B------:R-:W-:-:S03]  /*7e10*/  VIADD R3, R3, 0x4 ;  /* 0x0000000403037836 */ /* 0x000fc60000000000 */
[----:B--2---:R0:W-:Y:S04]  /*7e20*/  STG.E.64 desc[UR14][R44.64+0x20], R40 ;  /* 0x000020282c007986 */ /* 0x0041e8000c101b0e */
.L_x_3275:
[----:B------:R-:W-:Y:S05]  /*7e30*/  @!P1 BRA `(.L_x_3271) ;  /* 0x0000000000389947 */ /* 0x000fea0003800000 */
[----:B0--34-:R-:W0:Y:S08]  /*7e40*/  LDC.64 R10, c[0x0][0x478] ;  /* 0x00011e00ff0a7b82 */ /* 0x019e300000000a00 */
[----:B--2---:R-:W2:Y:S01]  /*7e50*/  LDC.64 R38, c[0x0][0x490] ;  /* 0x00012400ff267b82 */ /* 0x004ea20000000a00 */
[----:B0-----:R-:W-:-:S05]  /*7e60*/  IMAD.WIDE.U32 R10, R3, 0x8, R10 ;  /* 0x00000008030a7825 */ /* 0x001fca00078e000a */
[----:B------:R-:W3:Y:S01]  /*7e70*/  LDG.E.64 R4, desc[UR14][R10.64] ;  /* 0x0000000e0a047981 */ /* 0x000ee2000c1e1b00 */
[----:B------:R-:W-:Y:S01]  /*7e80*/  ISETP.NE.AND P0, PT, R13, 0x1, PT ;  /* 0x000000010d00780c */ /* 0x000fe20003f05270 */
[----:B--2---:R-:W-:-:S05]  /*7e90*/  IMAD.WIDE.U32 R38, R3, 0x8, R38 ;  /* 0x0000000803267825 */ /* 0x004fca00078e0026 */
[----:B---3--:R0:W-:Y:S07]  /*7ea0*/  STG.E.64 desc[UR14][R38.64+0x8], R4 ;  /* 0x0000080426007986 */ /* 0x0081ee000c101b0e */
[----:B------:R-:W-:Y:S05]  /*7eb0*/  @!P0 BRA `(.L_x_3271) ;  /* 0x0000000000188947 */ /* 0x000fea0003800000 */
[----:B0-----:R-:W2:Y:S01]  /*7ec0*/  LDG.E.64 R4, desc[UR14][R10.64+0x8] ;  /* 0x0000080e0a047981 */ /* 0x001ea2000c1e1b00 */
[----:B------:R-:W-:-:S03]  /*7ed0*/  ISETP.NE.AND P0, PT, R13, 0x2, PT ;  /* 0x000000020d00780c */ /* 0x000fc60003f05270 */
[----:B--2---:R0:W-:Y:S10]  /*7ee0*/  STG.E.64 desc[UR14][R38.64+0x10], R4 ;  /* 0x0000100426007986 */ /* 0x0041f4000c101b0e */
[----:B------:R-:W-:Y:S05]  /*7ef0*/  @!P0 BRA `(.L_x_3271) ;  /* 0x0000000000088947 */ /* 0x000fea0003800000 */
[----:B0-----:R-:W2:Y:S04]  /*7f00*/  LDG.E.64 R4, desc[UR14][R10.64+0x10] ;  /* 0x0000100e0a047981 */ /* 0x001ea8000c1e1b00 */
[----:B--2---:R0:W-:Y:S02]  /*7f10*/  STG.E.64 desc[UR14][R38.64+0x18], R4 ;  /* 0x0000180426007986 */ /* 0x0041e4000c101b0e */
.L_x_3271:
[----:B------:R-:W5:Y:S02]  /*7f20*/  LDCU UR11, c[0x0][0x470] ;  /* 0x00008e00ff0b77ac */ /* 0x000f640008000800 */
[----:B-----5:R-:W-:-:S09]  /*7f30*/  UISETP.GE.AND UP1, UPT, UR11, 0x2, UPT ;  /* 0x000000020b00788c */ /* 0x020fd2000bf26270 */
[----:B------:R-:W-:Y:S05]  /*7f40*/  BRA.U !UP1, `(.L_x_3276) ;  /* 0x0000002d09d47547 */ /* 0x000fea000b800000 */
[----:B------:R-:W-:Y:S01]  /*7f50*/  ISETP.GE.U32.AND P0, PT, R25, 0x3, PT ;  /* 0x000000031900780c */ /* 0x000fe20003f06070 */
[----:B------:R-:W-:-:S12]  /*7f60*/  IMAD.MOV.U32 R9, RZ, RZ, RZ ;  /* 0x000000ffff097224 */ /* 0x000fd800078e00ff */
[----:B------:R-:W-:Y:S05]  /*7f70*/  @!P0 BRA `(.L_x_3277) ;  /* 0x0000001800a08947 */ /* 0x000fea0003800000 */
[----:B------:R-:W-:-:S07]  /*7f80*/  HFMA2 R9, -RZ, RZ, 0, 0 ;  /* 0x00000000ff097431 */ /* 0x000fce00000001ff */
.L_x_3298:
[----:B---3--:R-:W3:Y:S08]  /*7f90*/  LDC.64 R62, c[0x0][0x410] ;  /* 0x00010400ff3e7b82 */ /* 0x008ef00000000a00 */
[----:B------:R-:W5:Y:S01]  /*7fa0*/  LDC.64 R64, c[0x0][0x490] ;  /* 0x00012400ff407b82 */ /* 0x000f620000000a00 */
[----:B---3--:R-:W-:-:S05]  /*7fb0*/  IMAD.WIDE.U32 R62, R9, 0x8, R62 ;  /* 0x00000008093e7825 */ /* 0x008fca00078e003e */
[----:B--2---:R-:W2:Y:S04]  /*7fc0*/  LDG.E.64 R42, desc[UR14][R62.64+0x8] ;  /* 0x0000080e3e2a7981 */ /* 0x004ea8000c1e1b00 */
[----:B0-----:R-:W2:Y:S01]  /*7fd0*/  LDG.E.64 R38, desc[UR14][R62.64] ;  /* 0x0000000e3e267981 */ /* 0x001ea2000c1e1b00 */
[----:B-----5:R-:W-:-:S05]  /*7fe0*/  IMAD.WIDE.U32 R64, R9, 0x8, R64 ;  /* 0x0000000809407825 */ /* 0x020fca00078e0040 */
[----:B----4-:R-:W3:Y:S04]  /*7ff0*/  LDG.E.64 R10, desc[UR14][R64.64+0x8] ;  /* 0x0000080e400a7981 */ /* 0x010ee8000c1e1b00 */
[----:B------:R-:W3:Y:S01]  /*8000*/  LDG.E.64 R4, desc[UR14][R64.64] ;  /* 0x0000000e40047981 */ /* 0x000ee2000c1e1b00 */
[----:B--2---:R-:W-:Y:S01]  /*8010*/  DADD R42, R42, -R38 ;  /* 0x000000002a2a7229 */ /* 0x004fe20000000826 */
[----:B------:R-:W-:-:S05]  /*8020*/  IMAD.MOV.U32 R38, RZ, RZ, 0x1 ;  /* 0x00000001ff267424 */ /* 0x000fca00078e00ff */
[----:B------:R-:W0:Y:S02]  /*8030*/  MUFU.RCP64H R39, R43 ;  /* 0x0000002b00277308 */ /* 0x000e240000001800 */
[----:B0-----:R-:W-:-:S08]  /*8040*/  DFMA R40, -R42, R38, 1 ;  /* 0x3ff000002a28742b */ /* 0x001fd00000000126 */
[----:B------:R-:W-:-:S08]  /*8050*/  DFMA R40, R40, R40, R40 ;  /* 0x000000282828722b */ /* 0x000fd00000000028 */
[----:B------:R-:W-:Y:S02]  /*8060*/  DFMA R40, R38, R40, R38 ;  /* 0x000000282628722b */ /* 0x000fe40000000026 */
[----:B---3--:R-:W-:-:S06]  /*8070*/  DADD R38, R10, -R4 ;  /* 0x000000000a267229 */ /* 0x008fcc0000000804 */
        /* <DEDUP_REMOVED lines=11> */
.L_x_3278:
[----:B------:R-:W0:Y:S01]  /*8130*/  MUFU.RCP64H R11, 3 ;  /* 0x40080000000b7908 */ /* 0x000e220000001800 */
[----:B------:R-:W-:Y:S01]  /*8140*/  IMAD.MOV.U32 R38, RZ, RZ, 0x0 ;  /* 0x00000000ff267424 */ /* 0x000fe200078e00ff */
[----:B------:R-:W-:Y:S01]  /*8150*/  MOV R39, 0x3ff00000 ;  /* 0x3ff0000000277802 */ /* 0x000fe20000000f00 */
[----:B------:R-:W-:Y:S01]  /*8160*/  IMAD.MOV.U32 R10, RZ, RZ, 0x1 ;  /* 0x00000001ff0a7424 */ /* 0x000fe200078e00ff */
[----:B------:R-:W-:Y:S01]  /*8170*/  FSETP.GEU.AND P1, PT, |R49|, 6.5827683646048100446e-37, PT ;  /* 0x036000003100780b */ /* 0x000fe20003f2e200 */
[----:B------:R-:W-:Y:S04]  /*8180*/  BSSY.RECONVERGENT B3, `(.L_x_3279) ;  /* 0x0000014000037945 */ /* 0x000fe80003800200 */
[----:B0-----:R-:W-:-:S08]  /*8190*/  DFMA R4, R10, -3, R38 ;  /* 0xc00800000a04782b */ /* 0x001fd00000000026 */
[----:B------:R-:W-:-:S08]  /*81a0*/  DFMA R4, R4, R4, R4 ;  /* 0x000000040404722b */ /* 0x000fd00000000004 */
[----:B------:R-:W-:-:S08]  /*81b0*/  DFMA R4, R10, R4, R10 ;  /* 0x000000040a04722b */ /* 0x000fd0000000000a */
[----:B------:R-:W-:-:S08]  /*81c0*/  DFMA R10, R4, -3, R38 ;  /* 0xc0080000040a782b */ /* 0x000fd00000000026 */
        /* <DEDUP_REMOVED lines=12> */
[----:B-1----:R-:W-:Y:S05]  /*8290*/  CALL.REL.NOINC `($__internal_6_$__cuda_sm20_div_rn_f64_full) ;  /* 0x0000033000f47944 */ /* 0x002fea0003c00000 */
[----:B------:R-:W-:Y:S01]  /*82a0*/  MOV R4, R48 ;  /* 0x0000003000047202 */ /* 0x000fe20000000f00 */
[----:B------:R-:W-:-:S07]  /*82b0*/  IMAD.MOV.U32 R5, RZ, RZ, R49 ;  /* 0x000000ffff057224 */ /* 0x000fce00078e0031 */
.L_x_3280:
[----:B------:R-:W-:Y:S05]  /*82c0*/  BSYNC.RECONVERGENT B3 ;  /* 0x0000000000037941 */ /* 0x000fea0003800200 */
.L_x_3279:
[----:B------:R-:W0:Y:S08]  /*82d0*/  LDC.64 R60, c[0x0][0x498] ;  /* 0x00012600ff3c7b82 */ /* 0x000e300000000a00 */
[----:B-1----:R-:W1:Y:S01]  /*82e0*/  LDC.64 R58, c[0x0][0x418] ;  /* 0x00010600ff3a7b82 */ /* 0x002e620000000a00 */
[----:B0-----:R-:W-:-:S05]  /*82f0*/  IMAD.WIDE.U32 R60, R9, 0x8, R60 ;  /* 0x00000008093c7825 */ /* 0x001fca00078e003c */
[----:B------:R0:W-:Y:S04]  /*8300*/  STG.E.64 desc[UR14][R60.64], R4 ;  /* 0x000000043c007986 */ /* 0x0001e8000c101b0e */
[----:B------:R-:W2:Y:S04]  /*8310*/  LDG.E.64 R10, desc[UR14][R62.64+0x8] ;  /* 0x0000080e3e0a7981 */ /* 0x000ea8000c1e1b00 */
[----:B------:R-:W2:Y:S01]  /*8320*/  LDG.E.64 R42, desc[UR14][R62.64] ;  /* 0x0000000e3e2a7981 */ /* 0x000ea2000c1e1b00 */
[----:B-1----:R-:W-:-:S05]  /*8330*/  IMAD.WIDE.U32 R58, R9, 0x8, R58 ;  /* 0x00000008093a7825 */ /* 0x002fca00078e003a */
[----:B------:R-:W3:Y:S04]  /*8340*/  LDG.E.64 R40, desc[UR14][R58.64+0x8] ;  /* 0x0000080e3a287981 */ /* 0x000ee8000c1e1b00 */
[----:B------:R-:W3:Y:S01]  /*8350*/  LDG.E.64 R38, desc[UR14][R58.64] ;  /* 0x0000000e3a267981 */ /* 0x000ee2000c1e1b00 */
[----:B--2---:R-:W-:Y:S01]  /*8360*/  DADD R10, R10, -R42 ;  /* 0x000000000a0a7229 */ /* 0x004fe2000000082a */
[----:B------:R-:W-:-:S05]  /*8370*/  IMAD.MOV.U32 R42, RZ, RZ, 0x1 ;  /* 0x00000001ff2a7424 */ /* 0x000fca00078e00ff */
[----:B------:R-:W1:Y:S01]  /*8380*/  MUFU.RCP64H R43, R11 ;  /* 0x0000000b002b7308 */ /* 0x000e620000001800 */
[----:B---3--:R-:W-:-:S10]  /*8390*/  DADD R38, R40, -R38 ;  /* 0x0000000028267229 */ /* 0x008fd40000000826 */
        /* <DEDUP_REMOVED lines=18> */
.L_x_3281:
[----:B------:R-:W2:Y:S04]  /*84c0*/  LDG.E.64 R44, desc[UR14][R64.64+0x8] ;  /* 0x0000080e402c7981 */ /* 0x000ea8000c1e1b00 */
[----:B------:R-:W2:Y:S01]  /*84d0*/  LDG.E.64 R4, desc[UR14][R64.64] ;  /* 0x0000000e40047981 */ /* 0x000ea2000c1e1b00 */
[----:B------:R-:W0:Y:S01]  /*84e0*/  MUFU.RCP64H R39, 3 ;  /* 0x4008000000277908 */ /* 0x000e220000001800 */
[----:B------:R-:W-:Y:S01]  /*84f0*/  IMAD.MOV.U32 R40, RZ, RZ, 0x0 ;  /* 0x00000000ff287424 */ /* 0x000fe200078e00ff */
[----:B------:R-:W-:Y:S01]  /*8500*/  MOV R38, 0x1 ;  /* 0x0000000100267802 */ /* 0x000fe20000000f00 */
[----:B------:R-:W-:-:S06]  /*8510*/  IMAD.MOV.U32 R41, RZ, RZ, 0x3ff00000 ;  /* 0x3ff00000ff297424 */ /* 0x000fcc00078e00ff */
[----:B0-----:R-:W-:-:S08]  /*8520*/  DFMA R42, R38, -3, R40 ;  /* 0xc0080000262a782b */ /* 0x001fd00000000028 */
[----:B------:R-:W-:-:S08]  /*8530*/  DFMA R42, R42, R42, R42 ;  /* 0x0000002a2a2a722b */ /* 0x000fd0000000002a */
[----:B------:R-:W-:-:S08]  /*8540*/  DFMA R42, R38, R42, R38 ;  /* 0x0000002a262a722b */ /* 0x000fd00000000026 */
[----:B------:R-:W-:-:S08]  /*8550*/  DFMA R40, R42, -3, R40 ;  /* 0xc00800002a28782b */ /* 0x000fd00000000028 */
[----:B------:R-:W-:Y:S02]  /*8560*/  DFMA R40, R42, R40, R42 ;  /* 0x000000282a28722b */ /* 0x000fe4000000002a */
[----:B--2---:R-:W-:-:S08]  /*8570*/  DFMA R4, R4, 2, R44 ;  /* 0x400000000404782b */ /* 0x004fd0000000002c */
[----:B------:R-:W-:-:S08]  /*8580*/  DMUL R38, R10, R4 ;  /* 0x000000040a267228 */ /* 0x000fd00000000000 */
[----:B------:R-:W-:Y:S02]  /*8590*/  DMUL R48, R40, R38 ;  /* 0x0000002628307228 */ /* 0x000fe40000000000 */
[----:B------:R-:W-:-:S06]  /*85a0*/  FSETP.GEU.AND P1, PT, |R39|, 6.5827683646048100446e-37, PT ;  /* 0x036000002700780b */ /* 0x000fcc0003f2e200 */
[----:B------:R-:W-:-:S08]  /*85b0*/  DFMA R4, R48, -3, R38 ;  /* 0xc00800003004782b */ /* 0x000fd00000000026 */
        /* <DEDUP_REMOVED lines=8> */
.L_x_3282:
[----:B------:R-:W0:Y:S01]  /*8640*/  LDC.64 R4, c[0x0][0x488] ;  /* 0x00012200ff047b82 */ /* 0x000e220000000a00 */
[----:B------:R-:W-:Y:S01]  /*8650*/  DADD R48, -R48, R56 ;  /* 0x0000000030307229 */ /* 0x000fe20000000138 */
[----:B0-----:R-:W-:-:S06]  /*8660*/  IMAD.WIDE.U32 R56, R9, 0x8, R4 ;  /* 0x0000000809387825 */ /* 0x001fcc00078e0004 */
[----:B------:R0:W-:Y:S04]  /*8670*/  STG.E.64 desc[UR14][R56.64], R48 ;  /* 0x0000003038007986 */ /* 0x0001e8000c101b0e */
[----:B------:R-:W2:Y:S04]  /*8680*/  LDG.E.64 R42, desc[UR14][R62.64+0x10] ;  /* 0x0000100e3e2a7981 */ /* 0x000ea8000c1e1b00 */
[----:B------:R-:W2:Y:S04]  /*8690*/  LDG.E.64 R4, desc[UR14][R62.64+0x8] ;  /* 0x0000080e3e047981 */ /* 0x000ea8000c1e1b00 */
[----:B------:R-:W3:Y:S04]  /*86a0*/  LDG.E.64 R40, desc[UR14][R64.64+0x10] ;  /* 0x0000100e40287981 */ /* 0x000ee8000c1e1b00 */
[----:B------:R-:W3:Y:S01]  /*86b0*/  LDG.E.64 R38, desc[UR14][R64.64+0x8] ;  /* 0x0000080e40267981 */ /* 0x000ee2000c1e1b00 */
[----:B--2---:R-:W-:Y:S01]  /*86c0*/  DADD R42, R42, -R4 ;  /* 0x000000002a2a7229 */ /* 0x004fe20000000804 */
[----:B------:R-:W-:-:S05]  /*86d0*/  MOV R4, 0x1 ;  /* 0x0000000100047802 */ /* 0x000fca0000000f00 */
[----:B------:R-:W1:Y:S01]  /*86e0*/  MUFU.RCP64H R5, R43 ;  /* 0x0000002b00057308 */ /* 0x000e620000001800 */
[----:B---3--:R-:W-:-:S10]  /*86f0*/  DADD R38, R40, -R38 ;  /* 0x0000000028267229 */ /* 0x008fd40000000826 */
[----:B------:R-:W-:Y:S01]  /*8700*/  FSETP.GEU.AND P1, PT, |R39|, 6.5827683646048100446e-37, PT ;  /* 0x036000002700780b */ /* 0x000fe20003f2e200 */
[----:B-1----:R-:W-:-:S08]  /*8710*/  DFMA R10, -R42, R4, 1 ;  /* 0x3ff000002a0a742b */ /* 0x002fd00000000104 */
[----:B------:R-:W-:-:S08]  /*8720*/  DFMA R10, R10, R10, R10 ;  /* 0x0000000a0a0a722b */ /* 0x000fd0000000000a */
[----:B------:R-:W-:-:S08]  /*8730*/  DFMA R4, R4, R10, R4 ;  /* 0x0000000a0404722b */ /* 0x000fd00000000004 */
[----:B------:R-:W-:-:S08]  /*8740*/  DFMA R10, -R42, R4, 1 ;  /* 0x3ff000002a0a742b */ /* 0x000fd00000000104 */
[----:B------:R-:W-:-:S08]  /*8750*/  DFMA R10, R4, R10, R4 ;  /* 0x0000000a040a722b */ /* 0x000fd00000000004 */
[----:B0-----:R-:W-:-:S08]  /*8760*/  DMUL R48, R38, R10 ;  /* 0x0000000a26307228 */ /* 0x001fd00000000000 */
[----:B------:R-:W-:-:S08]  /*8770*/  DFMA R4, -R42, R48, R38 ;  /* 0x000000302a04722b */ /* 0x000fd00000000126 */
[----:B------:R-:W-:-:S10]  /*8780*/  DFMA R48, R10, R4, R48 ;  /* 0x000000040a30722b */ /* 0x000fd40000000030 */
[----:B------:R-:W-:-:S05]  /*8790*/  FFMA R3, RZ, R43, R49 ;  /* 0x0000002bff037223 */ /* 0x000fca0000000031 */
[----:B------:R-:W-:-:S13]  /*87a0*/  FSETP.GT.AND P0, PT, |R3|, 1.469367938527859385e-39, PT ;  /* 0x001000000300780b */ /* 0x000fda0003f04200 */
[----:B------:R-:W-:Y:S05]  /*87b0*/  @P0 BRA P1, `(.L_x_3283) ;  /* 0x0000000000080947 */ /* 0x000fea0000800000 */
[----:B------:R-:W-:-:S07]  /*87c0*/  MOV R4, 0x87e0 ;  /* 0x000087e000047802 */ /* 0x000fce0000000f00 */
[----:B------:R-:W-:Y:S05]  /*87d0*/  CALL.REL.NOINC `($__internal_6_$__cuda_sm20_div_rn_f64_full) ;  /* 0x0000032c00a47944 */ /* 0x000fea0003c00000 */
.L_x_3283:
        /* <DEDUP_REMOVED lines=25> */
.L_x_3285:
[----:B------:R-:W-:Y:S05]  /*8970*/  BSYNC.RECONVERGENT B3 ;  /* 0x0000000000037941 */ /* 0x000fea0003800200 */
.L_x_3284:
[----:B------:R0:W-:Y:S04]  /*8980*/  STG.E.64 desc[UR14][R60.64+0x8], R4 ;  /* 0x000008043c007986 */ /* 0x0001e8000c101b0e */
[----:B------:R-:W2:Y:S04]  /*8990*/  LDG.E.64 R10, desc[UR14][R62.64+0x10] ;  /* 0x0000100e3e0a7981 */ /* 0x000ea8000c1e1b00 */
[----:B------:R-:W2:Y:S04]  /*89a0*/  LDG.E.64 R40, desc[UR14][R62.64+0x8] ;  /* 0x0000080e3e287981 */ /* 0x000ea8000c1e1b00 */
        /* <DEDUP_REMOVED lines=24> */
.L_x_3286:
[----:B------:R-:W2:Y:S04]  /*8b30*/  LDG.E.64 R44, desc[UR14][R64.64+0x10] ;  /* 0x0000100e402c7981 */ /* 0x000ea8000c1e1b00 */
[----:B------:R-:W2:Y:S01]  /*8b40*/  LDG.E.64 R42, desc[UR14][R64.64+0x8] ;  /* 0x0000080e402a7981 */ /* 0x000ea2000c1e1b00 */
[----:B------:R-:W0:Y:S01]  /*8b50*/  MUFU.RCP64H R5, 3 ;  /* 0x4008000000057908 */ /* 0x000e220000001800 */
[----:B------:R-:W-:Y:S01]  /*8b60*/  MOV R38, 0x0 ;  /* 0x0000000000267802 */ /* 0x000fe20000000f00 */
[----:B------:R-:W-:Y:S02]  /*8b70*/  IMAD.MOV.U32 R39, RZ, RZ, 0x3ff00000 ;  /* 0x3ff00000ff277424 */ /* 0x000fe400078e00ff */
        /* <DEDUP_REMOVED lines=21> */
.L_x_3287:
[----:B------:R-:W-:-:S07]  /*8cd0*/  DADD R48, -R48, R66 ;  /* 0x0000000030307229 */ /* 0x000fce0000000142 */
        /* <DEDUP_REMOVED lines=23> */
.L_x_3288:
        /* <DEDUP_REMOVED lines=25> */
.L_x_3290:
[----:B------:R-:W-:Y:S05]  /*8fe0*/  BSYNC.RECONVERGENT B3 ;  /* 0x0000000000037941 */ /* 0x000fea0003800200 */
.L_x_3289:
        /* <DEDUP_REMOVED lines=27> */
.L_x_3291:
        /* <DEDUP_REMOVED lines=26> */
.L_x_3292:
[----:B------:R-:W-:-:S07]  /*9340*/  DADD R48, -R48, R66 ;  /* 0x0000000030307229 */ /* 0x000fce0000000142 */
[----:B------:R0:W-:Y:S04]  /*9350*/  STG.E.64 desc[UR14][R56.64+0x10], R48 ;  /* 0x0000103038007986 */ /* 0x0001e8000c101b0e */
[----:B------:R-:W2:Y:S04]  /*9360*/  LDG.E.64 R42, desc[UR14][R62.64+0x20] ;  /* 0x0000200e3e2a7981 */ /* 0x000ea8000c1e1b00 */
[----:B------:R-:W2:Y:S04]  /*9370*/  LDG.E.64 R4, desc[UR14][R62.64+0x18] ;  /* 0x0000180e3e047981 */ /* 0x000ea8000c1e1b00 */
[----:B------:R-:W3:Y:S04]  /*9380*/  LDG.E.64 R40, desc[UR14][R64.64+0x20] ;  /* 0x0000200e40287981 */ /* 0x000ee8000c1e1b00 */
[----:B------:R-:W3:Y:S01]  /*9390*/  LDG.E.64 R38, desc[UR14][R64.64+0x18] ;  /* 0x0000180e40267981 */ /* 0x000ee2000c1e1b00 */
[----:B------:R-:W-:Y:S01]  /*93a0*/  IADD3 R9, PT, PT, R9, 0x4, RZ ;  /* 0x0000000409097810 */ /* 0x000fe20007ffe0ff */
        /* <DEDUP_REMOVED lines=18> */
.L_x_3293:
        /* <DEDUP_REMOVED lines=25> */
.L_x_3295:
[----:B------:R-:W-:Y:S05]  /*9660*/  BSYNC.RECONVERGENT B3 ;  /* 0x0000000000037941 */ /* 0x000fea0003800200 */
.L_x_3294:
        /* <DEDUP_REMOVED lines=27> */
.L_x_3296:
        /* <DEDUP_REMOVED lines=20> */
[----:B------:R-:W-:Y:S01]  /*9960*/  MOV R42, RZ ;  /* 0x000000ff002a7202 */ /* 0x000fe20000000f00 */
[----:B------:R-:W-:Y:S01]  /*9970*/  IMAD.MOV.U32 R43, RZ, RZ, 0x40080000 ;  /* 0x40080000ff2b7424 */ /* 0x000fe200078e00ff */
[----:B------:R-:W-:-:S07]  /*9980*/  MOV R4, 0x99a0 ;  /* 0x000099a000047802 */ /* 0x000fce0000000f00 */
[----:B------:R-:W-:Y:S05]  /*9990*/  CALL.REL.NOINC `($__internal_6_$__cuda_sm20_div_rn_f64_full) ;  /* 0x0000031c00347944 */ /* 0x000fea0003c00000 */
.L_x_3297:
[----:B------:R-:W-:Y:S01]  /*99a0*/  DADD R48, -R48, R58 ;  /* 0x0000000030307229 */ /* 0x000fe2000000013a */
[----:B------:R-:W-:-:S06]  /*99b0*/  ULOP3.LUT UR11, UR10, 0xfffffffc, URZ, 0xc0, !UPT ;  /* 0xfffffffc0a0b7892 */ /* 0x000fcc000f8ec0ff */
[----:B------:R0:W-:Y:S01]  /*99c0*/  STG.E.64 desc[UR14][R56.64+0x18], R48 ;  /* 0x0000183038007986 */ /* 0x0001e2000c101b0e */
[----:B------:R-:W-:-:S13]  /*99d0*/  ISETP.NE.AND P0, PT, R9, UR11, PT ;  /* 0x0000000b09007c0c */ /* 0x000fda000bf05270 */
[----:B0-----:R-:W-:Y:S05]  /*99e0*/  @P0 BRA `(.L_x_3298) ;  /* 0xffffffe400680947 */ /* 0x001fea000383ffff */
[----:B------:R-:W-:-:S07]  /*99f0*/  IMAD.U32 R9, RZ, RZ, UR11 ;  /* 0x0000000bff097e24 */ /* 0x000fce000f8e00ff */
.L_x_3277:
[----:B------:R-:W-:-:S09]  /*9a00*/  ULOP3.LUT UP1, URZ, UR10, 0x3, URZ, 0xc0, !UPT ;  /* 0x000000030aff7892 */ /* 0x000fd2000f82c0ff */
[----:B------:R-:W-:Y:S05]  /*9a10*/  BRA.U !UP1, `(.L_x_3276) ;  /* 0x0000001509207547 */ /* 0x000fea000b800000 */
[----:B------:R-:W-:-:S13]  /*9a20*/  ISETP.NE.AND P0, PT, R15, 0x1, PT ;  /* 0x000000010f00780c */ /* 0x000fda0003f05270 */
[----:B------:R-:W-:Y:S05]  /*9a30*/  @!P0 BRA `(.L_x_3299) ;  /* 0x0000000c00548947 */ /* 0x000fea0003800000 */
[----:B--23--:R-:W2:Y:S08]  /*9a40*/  LDC.64 R60, c[0x0][0x410] ;  /* 0x00010400ff3c7b82 */ /* 0x00ceb00000000a00 */
[----:B------:R-:W3:Y:S01]  /*9a50*/  LDC.64 R62, c[0x0][0x490] ;  /* 0x00012400ff3e7b82 */ /* 0x000ee20000000a00 */
[----:B--2---:R-:W-:-:S05]  /*9a60*/  IMAD.WIDE.U32 R60, R9, 0x8, R60 ;  /* 0x00000008093c7825 */ /* 0x004fca00078e003c */
[----:B------:R-:W2:Y:S04]  /*9a70*/  LDG.E.64 R42, desc[UR14][R60.64+0x8] ;  /* 0x0000080e3c2a7981 */ /* 0x000ea8000c1e1b00 */
[----:B0-----:R-:W2:Y:S01]  /*9a80*/  LDG.E.64 R38, desc[UR14][R60.64] ;  /* 0x0000000e3c267981 */ /* 0x001ea2000c1e1b00 */
[----:B---3--:R-:W-:-:S05]  /*9a90*/  IMAD.WIDE.U32 R62, R9, 0x8, R62 ;  /* 0x00000008093e7825 */ /* 0x008fca00078e003e */
[----:B----4-:R-:W3:Y:S04]  /*9aa0*/  LDG.E.64 R10, desc[UR14][R62.64+0x8] ;  /* 0x0000080e3e0a7981 */ /* 0x010ee8000c1e1b00 */
[----:B------:R-:W3:Y:S01]  /*9ab0*/  LDG.E.64 R4, desc[UR14][R62.64] ;  /* 0x0000000e3e047981 */ /* 0x000ee2000c1e1b00 */
[----:B--2---:R-:W-:Y:S01]  /*9ac0*/  DADD R42, R42, -R38 ;  /* 0x000000002a2a7229 */ /* 0x004fe20000000826 */
[----:B------:R-:W-:-:S05]  /*9ad0*/  MOV R38, 0x1 ;  /* 0x0000000100267802 */ /* 0x000fca0000000f00 */
        /* <DEDUP_REMOVED lines=16> */
.L_x_3300:
        /* <DEDUP_REMOVED lines=22> */
[----:B-1----:R-:W-:Y:S05]  /*9d40*/  CALL.REL.NOINC `($__internal_6_$__cuda_sm20_div_rn_f64_full) ;  /* 0x0000031800487944 */ /* 0x002fea0003c00000 */
[----:B------:R-:W-:Y:S01]  /*9d50*/  IMAD.MOV.U32 R4, RZ, RZ, R48 ;  /* 0x000000ffff047224 */ /* 0x000fe200078e0030 */
[----:B------:R-:W-:-:S07]  /*9d60*/  MOV R5, R49 ;  /* 0x0000003100057202 */ /* 0x000fce0000000f00 */
.L_x_3302:
[----:B------:R-:W-:Y:S05]  /*9d70*/  BSYNC.RECONVERGENT B3 ;  /* 0x0000000000037941 */ /* 0x000fea0003800200 */
.L_x_3301:
[----:B-1----:R-:W0:Y:S08]  /*9d80*/  LDC.64 R58, c[0x0][0x498] ;  /* 0x00012600ff3a7b82 */ /* 0x002e300000000a00 */
[----:B------:R-:W1:Y:S01]  /*9d90*/  LDC.64 R56, c[0x0][0x418] ;  /* 0x00010600ff387b82 */ /* 0x000e620000000a00 */
        /* <DEDUP_REMOVED lines=29> */
.L_x_3303:
        /* <DEDUP_REMOVED lines=24> */
.L_x_3304:
        /* <DEDUP_REMOVED lines=27> */
.L_x_3305:
        /* <DEDUP_REMOVED lines=25> */
.L_x_3307:
[----:B------:R-:W-:Y:S05]  /*a430*/  BSYNC.RECONVERGENT B3 ;  /* 0x0000000000037941 */ /* 0x000fea0003800200 */
.L_x_3306:
        /* <DEDUP_REMOVED lines=27> */
.L_x_3308:
        /* <DEDUP_REMOVED lines=24> */
.L_x_3309:
[----:B------:R-:W-:-:S07]  /*a770*/  DADD R48, -R48, R56 ;  /* 0x0000000030307229 */ /* 0x000fce0000000138 */
[----:B------:R0:W-:Y:S04]  /*a780*/  STG.E.64 desc[UR14][R10.64+0x8], R48 ;  /* 0x000008300a007986 */ /* 0x0001e8000c101b0e */
.L_x_3299:
[----:B------:R-:W-:-:S13]  /*a790*/  LOP3.LUT P0, RZ, R16, 0x1, RZ, 0xc0, !PT ;  /* 0x0000000110ff7812 */ /* 0x000fda000780c0ff */
[----:B------:R-:W-:Y:S05]  /*a7a0*/  @!P0 BRA `(.L_x_3276) ;  /* 0x0000000400bc8947 */ /* 0x000fea0003800000 */
[----:B01----:R-:W0:Y:S08]  /*a7b0*/  LDC.64 R58, c[0x0][0x410] ;  /* 0x00010400ff3a7b82 */ /* 0x003e300000000a00 */
[----:B----4-:R-:W1:Y:S01]  /*a7c0*/  LDC.64 R56, c[0x0][0x490] ;  /* 0x00012400ff387b82 */ /* 0x010e620000000a00 */
[----:B0-----:R-:W-:-:S05]  /*a7d0*/  IMAD.WIDE.U32 R58, R9, 0x8, R58 ;  /* 0x00000008093a7825 */ /* 0x001fca00078e003a */
[----:B--23--:R-:W2:Y:S04]  /*a7e0*/  LDG.E.64 R42, desc[UR14][R58.64+0x8] ;  /* 0x0000080e3a2a7981 */ /* 0x00cea8000c1e1b00 */
[----:B------:R-:W2:Y:S01]  /*a7f0*/  LDG.E.64 R38, desc[UR14][R58.64] ;  /* 0x0000000e3a267981 */ /* 0x000ea2000c1e1b00 */
[----:B-1----:R-:W-:-:S05]  /*a800*/  IMAD.WIDE.U32 R56, R9, 0x8, R56 ;  /* 0x0000000809387825 */ /* 0x002fca00078e0038 */
[----:B------:R-:W3:Y:S04]  /*a810*/  LDG.E.64 R10, desc[UR14][R56.64+0x8] ;  /* 0x0000080e380a7981 */ /* 0x000ee8000c1e1b00 */
        /* <DEDUP_REMOVED lines=19> */
.L_x_3310:
[----:B------:R-:W0:Y:S01]  /*a950*/  MUFU.RCP64H R5, 3 ;  /* 0x4008000000057908 */ /* 0x000e220000001800 */
[----:B------:R-:W-:Y:S01]  /*a960*/  MOV R10, 0x0 ;  /* 0x00000000000a7802 */ /* 0x000fe20000000f00 */
[----:B------:R-:W-:Y:S01]  /*a970*/  IMAD.MOV.U32 R11, RZ, RZ, 0x3ff00000 ;  /* 0x3ff00000ff0b7424 */ /* 0x000fe200078e00ff */
[----:B------:R-:W-:Y:S01]  /*a980*/  FSETP.GEU.AND P1, PT, |R49|, 6.5827683646048100446e-37, PT ;  /* 0x036000003100780b */ /* 0x000fe20003f2e200 */
[----:B------:R-:W-:Y:S01]  /*a990*/  IMAD.MOV.U32 R4, RZ, RZ, 0x1 ;  /* 0x00000001ff047424 */ /* 0x000fe200078e00ff */
[----:B------:R-:W-:Y:S05]  /*a9a0*/  BSSY.RECONVERGENT B3, `(.L_x_3311) ;  /* 0x0000014000037945 */ /* 0x000fea0003800200 */
        /* <DEDUP_REMOVED lines=19> */
.L_x_3312:
[----:B------:R-:W-:Y:S05]  /*aae0*/  BSYNC.RECONVERGENT B3 ;  /* 0x0000000000037941 */ /* 0x000fea0003800200 */
.L_x_3311:
[----:B------:R-:W0:Y:S08]  /*aaf0*/  LDC.64 R42, c[0x0][0x498] ;  /* 0x00012600ff2a7b82 */ /* 0x000e300000000a00 */
        /* <DEDUP_REMOVED lines=30> */
.L_x_3313:
        /* <DEDUP_REMOVED lines=24> */
.L_x_3314:
[----:B------:R-:W0:Y:S01]  /*ae60*/  LDC.64 R4, c[0x0][0x488] ;  /* 0x00012200ff047b82 */ /* 0x000e220000000a00 */
[----:B------:R-:W-:Y:S01]  /*ae70*/  DADD R48, -R48, R58 ;  /* 0x0000000030307229 */ /* 0x000fe2000000013a */
[----:B0-----:R-:W-:-:S06]  /*ae80*/  IMAD.WIDE.U32 R4, R9, 0x8, R4 ;  /* 0x0000000809047825 */ /* 0x001fcc00078e0004 */
[----:B------:R0:W-:Y:S04]  /*ae90*/  STG.E.64 desc[UR14][R4.64], R48 ;  /* 0x0000003004007986 */ /* 0x0001e8000c101b0e */
.L_x_3276:
[----:B0-234-:R-:W0:Y:S01]  /*aea0*/  LDC.64 R4, c[0x0][0x488] ;  /* 0x00012200ff047b82 */ /* 0x01de220000000a00 */
[----:B------:R-:W-:Y:S01]  /*aeb0*/  MOV R42, UR4 ;  /* 0x00000004002a7c02 */ /* 0x000fe20008000f00 */
[----:B------:R-:W-:Y:S01]  /*aec0*/  IMAD.U32 R43, RZ, RZ, UR5 ;  /* 0x00000005ff2b7e24 */ /* 0x000fe2000f8e00ff */
[----:B------:R-:W-:Y:S01]  /*aed0*/  MOV R51, UR17 ;  /* 0x0000001100337c02 */ /* 0x000fe20008000f00 */
[----:B------:R-:W-:Y:S02]  /*aee0*/  IMAD.U32 R46, RZ, RZ, UR16 ;  /* 0x00000010ff2e7e24 */ /* 0x000fe4000f8e00ff */
[----:B------:R-:W-:Y:S02]  /*aef0*/  IMAD.U32 R47, RZ, RZ, UR17 ;  /* 0x00000011ff2f7e24 */ /* 0x000fe4000f8e00ff */
[----:B------:R-:W-:Y:S01]  /*af00*/  IMAD.U32 R48, RZ, RZ, UR4 ;  /* 0x00000004ff307e24 */ /* 0x000fe2000f8e00ff */
[----:B------:R-:W2:Y:S01]  /*af10*/  LDG.E.64 R42, desc[UR14][R42.64+-0x8] ;  /* 0xfffff80e2a2a7981 */ /* 0x000ea2000c1e1b00 */
[----:B------:R-:W-:-:S02]  /*af20*/  IMAD.U32 R49, RZ, RZ, UR5 ;  /* 0x00000005ff317e24 */ /* 0x000fc4000f8e00ff */
[----:B------:R-:W-:Y:S01]  /*af30*/  IMAD.U32 R50, RZ, RZ, UR16 ;  /* 0x00000010ff327e24 */ /* 0x000fe2000f8e00ff */
[----:B------:R-:W3:Y:S04]  /*af40*/  LDG.E.64 R46, desc[UR14][R46.64+-0x10] ;  /* 0xfffff00e2e2e7981 */ /* 0x000ee8000c1e1b00 */
[----:B------:R-:W2:Y:S04]  /*af50*/  LDG.E.64 R40, desc[UR14][R48.64+-0x10] ;  /* 0xfffff00e30287981 */ /* 0x000ea8000c1e1b00 */
[----:B------:R-:W3:Y:S01]  /*af60*/  LDG.E.64 R44, desc[UR14][R50.64+-0x8] ;  /* 0xfffff80e322c7981 */ /* 0x000ee2000c1e1b00 */
[----:B0-----:R-:W-:-:S05]  /*af70*/  IMAD.WIDE R10, R25, 0x8, R4 ;  /* 0x00000008190a7825 */ /* 0x001fca00078e0204 */
[----:B------:R-:W4:Y:S01]  /*af80*/  LDG.E.64 R38, desc[UR14][R10.64] ;  /* 0x0000000e0a267981 */ /* 0x000f22000c1e1b00 */
[----:B--2---:R-:W-:Y:S02]  /*af90*/  DADD R40, R40, R42 ;  /* 0x0000000028287229 */ /* 0x004fe4000000002a */
[----:B---3--:R-:W-:-:S08]  /*afa0*/  DADD R44, R44, -R46 ;  /* 0x000000002c2c7229 */ /* 0x008fd0000000082e */
[----:B----4-:R-:W-:Y:S01]  /*afb0*/  DFMA R38, R40, R44, R38 ;  /* 0x0000002c2826722b */ /* 0x010fe20000000026 */
[----:B------:R-:W-:Y:S01]  /*afc0*/  MOV R40, UR6 ;  /* 0x0000000600287c02 */ /* 0x000fe20008000f00 */
[----:B------:R-:W-:-:S05]  /*afd0*/  IMAD.U32 R41, RZ, RZ, UR7 ;  /* 0x00000007ff297e24 */ /* 0x000fca000f8e00ff */
[----:B------:R0:W-:Y:S04]  /*afe0*/  STG.E.64 desc[UR14][R10.64+0x8], R38 ;  /* 0x000008260a007986 */ /* 0x0001e8000c101b0e */
[----:B------:R0:W-:Y:S01]  /*aff0*/  STG.E.64 desc[UR14][R40.64], RZ ;  /* 0x000000ff28007986 */ /* 0x0001e2000c101b0e */
[----:B------:R-:W-:Y:S05]  /*b000*/  BRA.U !UP0, `(.L_x_3315) ;  /* 0x0000000d08187547 */ /* 0x000fea000b800000 */
[----:B------:R-:W-:Y:S01]  /*b010*/  UISETP.GE.U32.AND UP1, UPT, UR10, 0x7, UPT ;  /* 0x000000070a00788c */ /* 0x000fe2000bf26070 */
[----:B------:R-:W-:-:S08]  /*b020*/  IMAD.MOV.U32 R3, RZ, RZ, RZ ;  /* 0x000000ffff037224 */ /* 0x000fd000078e00ff */
[----:B------:R-:W-:Y:S05]  /*b030*/  BRA.U !UP1, `(.L_x_3316) ;  /* 0x0000000509647547 */ /* 0x000fea000b800000 */
[----:B------:R-:W-:-:S07]  /*b040*/  MOV R3, RZ ;  /* 0x000000ff00037202 */ /* 0x000fce0000000f00 */
.L_x_3317:
[C---:B------:R-:W-:Y:S01]  /*b050*/  IMAD.WIDE.U32 R46, R3.reuse, 0x8, R4 ;  /* 0x00000008032e7825 */ /* 0x040fe200078e0004 */
[----:B0---4-:R-:W0:Y:S04]  /*b060*/  LDC.64 R38, c[0x0][0x430] ;  /* 0x00010c00ff267b82 */ /* 0x011e280000000a00 */
[----:B------:R-:W2:Y:S01]  /*b070*/  LDG.E.64 R60, desc[UR14][R46.64] ;  /* 0x0000000e2e3c7981 */ /* 0x000ea2000c1e1b00 */
[----:B------:R-:W-:-:S03]  /*b080*/  IMAD R9, R3, 0x5, R12 ;  /* 0x0000000503097824 */ /* 0x000fc600078e020c */
[----:B------:R-:W3:Y:S08]  /*b090*/  LDC.64 R44, c[0x0][0x490] ;  /* 0x00012400ff2c7b82 */ /* 0x000ef00000000a00 */
[----:B------:R-:W4:Y:S01]  /*b0a0*/  LDC.64 R42, c[0x0][0x438] ;  /* 0x00010e00ff2a7b82 */ /* 0x000f220000000a00 */
[----:B0-----:R-:W-:-:S07]  /*b0b0*/  IMAD.WIDE.U32 R56, R9, 0x8, R38 ;  /* 0x0000000809387825 */ /* 0x001fce00078e0026 */
[----:B------:R-:W0:Y:S01]  /*b0c0*/  LDC.64 R40, c[0x0][0x498] ;  /* 0x00012600ff287b82 */ /* 0x000e220000000a00 */
[----:B---3--:R-:W-:-:S07]  /*b0d0*/  IMAD.WIDE.U32 R44, R3, 0x8, R44 ;  /* 0x00000008032c7825 */ /* 0x008fce00078e002c */
[----:B------:R-:W3:Y:S01]  /*b0e0*/  LDC.64 R10, c[0x0][0x440] ;  /* 0x00011000ff0a7b82 */ /* 0x000ee20000000a00 */
[----:B--2---:R2:W-:Y:S04]  /*b0f0*/  STG.E.64 desc[UR14][R56.64], R60 ;  /* 0x0000003c38007986 */ /* 0x0045e8000c101b0e */
[----:B------:R-:W5:Y:S01]  /*b100*/  LDG.E.64 R64, desc[UR14][R44.64] ;  /* 0x0000000e2c407981 */ /* 0x000f62000c1e1b00 */
[----:B----4-:R-:W-:-:S04]  /*b110*/  IMAD.WIDE.U32 R50, R9, 0x8, R42 ;  /* 0x0000000809327825 */ /* 0x010fc800078e002a */
[----:B0-----:R-:W-:Y:S01]  /*b120*/  IMAD.WIDE.U32 R40, R3, 0x8, R40 ;  /* 0x0000000803287825 */ /* 0x001fe200078e0028 */
[----:B-----5:R0:W-:Y:S04]  /*b130*/  STG.E.64 desc[UR14][R50.64], R64 ;  /* 0x0000004032007986 */ /* 0x0201e8000c101b0e */
[----:B-1----:R-:W4:Y:S01]  /*b140*/  LDG.E.64 R58, desc[UR14][R40.64] ;  /* 0x0000000e283a7981 */ /* 0x002f22000c1e1b00 */
[----:B---3--:R-:W-:-:S05]  /*b150*/  IMAD.WIDE.U32 R48, R9, 0x8, R10 ;  /* 0x0000000809307825 */ /* 0x008fca00078e000a */
[----:B----4-:R1:W-:Y:S04]  /*b160*/  STG.E.64 desc[UR14][R48.64], R58 ;  /* 0x0000003a30007986 */ /* 0x0103e8000c101b0e */
[----:B--2---:R-:W2:Y:S04]  /*b170*/  LDG.E.64 R60, desc[UR14][R46.64+0x8] ;  /* 0x0000080e2e3c7981 */ /* 0x004ea8000c1e1b00 */
[----:B--2---:R2:W-:Y:S04]  /*b180*/  STG.E.64 desc[UR14][R56.64+0x28], R60 ;  /* 0x0000283c38007986 */ /* 0x0045e8000c101b0e */
[----:B------:R-:W3:Y:S04]  /*b190*/  LDG.E.64 R62, desc[UR14][R44.64+0x8] ;  /* 0x0000080e2c3e7981 */ /* 0x000ee8000c1e1b00 */
[----:B---3--:R-:W-:Y:S04]  /*b1a0*/  STG.E.64 desc[UR14][R50.64+0x28], R62 ;  /* 0x0000283e32007986 */ /* 0x008fe8000c101b0e */
[----:B------:R-:W3:Y:S01]  /*b1b0*/  LDG.E.64 R70, desc[UR14][R40.64+0x8] ;  /* 0x0000080e28467981 */ /* 0x000ee2000c1e1b00 */
[----:B------:R-:W-:-:S03]  /*b1c0*/  VIADD R73, R9, 0xa ;  /* 0x0000000a09497836 */ /* 0x000fc60000000000 */
[----:B---3--:R3:W-:Y:S04]  /*b1d0*/  STG.E.64 desc[UR14][R48.64+0x28], R70 ;  /* 0x0000284630007986 */ /* 0x0087e8000c101b0e */
[----:B0-----:R-:W4:Y:S01]  /*b1e0*/  LDG.E.64 R64, desc[UR14][R46.64+0x10] ;  /* 0x0000100e2e407981 */ /* 0x001f22000c1e1b00 */
[----:B------:R-:W-:-:S05]  /*b1f0*/  IMAD.WIDE.U32 R66, R73, 0x8, R38 ;  /* 0x0000000849427825 */ /* 0x000fca00078e0026 */
[----:B----4-:R-:W-:Y:S04]  /*b200*/  STG.E.64 desc[UR14][R66.64], R64 ;  /* 0x0000004042007986 */ /* 0x010fe8000c101b0e */
[----:B-1----:R-:W4:Y:S01]  /*b210*/  LDG.E.64 R58, desc[UR14][R44.64+0x10] ;  /* 0x0000100e2c3a7981 */ /* 0x002f22000c1e1b00 */
[----:B------:R-:W-:-:S05]  /*b220*/  IMAD.WIDE.U32 R68, R73, 0x8, R42 ;  /* 0x0000000849447825 */ /* 0x000fca00078e002a */
[----:B----4-:R0:W-:Y:S04]  /*b230*/  STG.E.64 desc[UR14][R68.64], R58 ;  /* 0x0000003a44007986 */ /* 0x0101e8000c101b0e */
[----:B--2---:R-:W2:Y:S01]  /*b240*/  LDG.E.64 R56, desc[UR14][R40.64+0x10] ;  /* 0x0000100e28387981 */ /* 0x004ea2000c1e1b00 */
[----:B------:R-:W-:-:S04]  /*b250*/  IMAD.WIDE.U32 R72, R73, 0x8, R10 ;  /* 0x0000000849487825 */ /* 0x000fc800078e000a */
[----:B---3--:R-:W-:Y:S01]  /*b260*/  VIADD R71, R9, 0xf ;  /* 0x0000000f09477836 */ /* 0x008fe20000000000 */
[----:B--2---:R1:W-:Y:S04]  /*b270*/  STG.E.64 desc[UR14][R72.64], R56 ;  /* 0x0000003848007986 */ /* 0x0043e8000c101b0e */
[----:B------:R-:W2:Y:S01]  /*b280*/  LDG.E.64 R48, desc[UR14][R46.64+0x18] ;  /* 0x0000180e2e307981 */ /* 0x000ea2000c1e1b00 */
[----:B------:R-:W-:-:S05]  /*b290*/  IMAD.WIDE.U32 R50, R71, 0x8, R38 ;  /* 0x0000000847327825 */ /* 0x000fca00078e0026 */
[----:B--2---:R2:W-:Y:S04]  /*b2a0*/  STG.E.64 desc[UR14][R50.64], R48 ;  /* 0x0000003032007986 */ /* 0x0045e8000c101b0e */
[----:B------:R-:W3:Y:S01]  /*b2b0*/  LDG.E.64 R60, desc[UR14][R44.64+0x18] ;  /* 0x0000180e2c3c7981 */ /* 0x000ee2000c1e1b00 */
[----:B------:R-:W-:-:S05]  /*b2c0*/  IMAD.WIDE.U32 R62, R71, 0x8, R42 ;  /* 0x00000008473e7825 */ /* 0x000fca00078e002a */
[----:B---3--:R3:W-:Y:S04]  /*b2d0*/  STG.E.64 desc[UR14][R62.64], R60 ;  /* 0x0000003c3e007986 */ /* 0x0087e8000c101b0e */
[----:B0-----:R-:W4:Y:S01]  /*b2e0*/  LDG.E.64 R58, desc[UR14][R40.64+0x18] ;  /* 0x0000180e283a7981 */ /* 0x001f22000c1e1b00 */
[----:B------:R-:W-:Y:S01]  /*b2f0*/  IMAD.WIDE.U32 R66, R71, 0x8, R10 ;  /* 0x0000000847427825 */ /* 0x000fe200078e000a */
[----:B------:R-:W-:-:S04]  /*b300*/  IADD3 R69, PT, PT, R9, 0x14, RZ ;  /* 0x0000001409457810 */ /* 0x000fc80007ffe0ff */
[----:B----4-:R0:W-:Y:S04]  /*b310*/  STG.E.64 desc[UR14][R66.64], R58 ;  /* 0x0000003a42007986 */ /* 0x0101e8000c101b0e */
[----:B-1----:R-:W4:Y:S01]  /*b320*/  LDG.E.64 R56, desc[UR14][R46.64+0x20] ;  /* 0x0000200e2e387981 */ /* 0x002f22000c1e1b00 */
[----:B------:R-:W-:-:S05]  /*b330*/  IMAD.WIDE.U32 R64, R69, 0x8, R38 ;  /* 0x0000000845407825 */ /* 0x000fca00078e0026 */
[----:B----4-:R1:W-:Y:S04]  /*b340*/  STG.E.64 desc[UR14][R64.64], R56 ;  /* 0x0000003840007986 */ /* 0x0103e8000c101b0e */
[----:B--2---:R-:W2:Y:S01]  /*b350*/  LDG.E.64 R48, desc[UR14][R44.64+0x20] ;  /* 0x0000200e2c307981 */ /* 0x004ea2000c1e1b00 */
[----:B------:R-:W-:-:S05]  /*b360*/  IMAD.WIDE.U32 R50, R69, 0x8, R42 ;  /* 0x0000000845327825 */ /* 0x000fca00078e002a */
[----:B--2---:R2:W-:Y:S04]  /*b370*/  STG.E.64 desc[UR14][R50.64], R48 ;  /* 0x0000003032007986 */ /* 0x0045e8000c101b0e */
[----:B---3--:R-:W3:Y:S01]  /*b380*/  LDG.E.64 R60, desc[UR14][R40.64+0x20] ;  /* 0x0000200e283c7981 */ /* 0x008ee2000c1e1b00 */
[----:B------:R-:W-:-:S04]  /*b390*/  IMAD.WIDE.U32 R68, R69, 0x8, R10 ;  /* 0x0000000845447825 */ /* 0x000fc800078e000a */
[----:B0-----:R-:W-:Y:S01]  /*b3a0*/  VIADD R67, R9, 0x19 ;  /* 0x0000001909437836 */ /* 0x001fe20000000000 */
[----:B---3--:R0:W-:Y:S04]  /*b3b0*/  STG.E.64 desc[UR14][R68.64], R60 ;  /* 0x0000003c44007986 */ /* 0x0081e8000c101b0e */
[----:B------:R-:W3:Y:S01]  /*b3c0*/  LDG.E.64 R58, desc[UR14][R46.64+0x28] ;  /* 0x0000280e2e3a7981 */ /* 0x000ee2000c1e1b00 */
[----:B------:R-:W-:-:S05]  /*b3d0*/  IMAD.WIDE.U32 R62, R67, 0x8, R38 ;  /* 0x00000008433e7825 */ /* 0x000fca00078e0026 */
[----:B---3--:R3:W-:Y:S04]  /*b3e0*/  STG.E.64 desc[UR14][R62.64], R58 ;  /* 0x0000003a3e007986 */ /* 0x0087e8000c101b0e */
[----:B-1----:R-:W4:Y:S01]  /*b3f0*/  LDG.E.64 R56, desc[UR14][R44.64+0x28] ;  /* 0x0000280e2c387981 */ /* 0x002f22000c1e1b00 */
[----:B------:R-:W-:-:S05]  /*b400*/  IMAD.WIDE.U32 R64, R67, 0x8, R42 ;  /* 0x0000000843407825 */ /* 0x000fca00078e002a */
[----:B----4-:R1:W-:Y:S04]  /*b410*/  STG.E.64 desc[UR14][R64.64], R56 ;  /* 0x0000003840007986 */ /* 0x0103e8000c101b0e */
[----:B--2---:R-:W2:Y:S01]  /*b420*/  LDG.E.64 R48, desc[UR14][R40.64+0x28] ;  /* 0x0000280e28307981 */ /* 0x004ea2000c1e1b00 */
[----:B------:R-:W-:-:S04]  /*b430*/  IMAD.WIDE.U32 R66, R67, 0x8, R10 ;  /* 0x0000000843427825 */ /* 0x000fc800078e000a */
[----:B0-----:R-:W-:Y:S01]  /*b440*/  VIADD R69, R9, 0x1e ;  /* 0x0000001e09457836 */ /* 0x001fe20000000000 */
[----:B--2---:R0:W-:Y:S04]  /*b450*/  STG.E.64 desc[UR14][R66.64], R48 ;  /* 0x0000003042007986 */ /* 0x0041e8000c101b0e */
[----:B------:R-:W2:Y:S01]  /*b460*/  LDG.E.64 R50, desc[UR14][R46.64+0x30] ;  /* 0x0000300e2e327981 */ /* 0x000ea2000c1e1b00 */
[----:B------:R-:W-:-:S05]  /*b470*/  IMAD.WIDE.U32 R60, R69, 0x8, R38 ;  /* 0x00000008453c7825 */ /* 0x000fca00078e0026 */
[----:B--2---:R2:W-:Y:S04]  /*b480*/  STG.E.64 desc[UR14][R60.64], R50 ;  /* 0x000000323c007986 */ /* 0x0045e8000c101b0e */
[----:B---3--:R-:W3:Y:S01]  /*b490*/  LDG.E.64 R58, desc[UR14][R44.64+0x30] ;  /* 0x0000300e2c3a7981 */ /* 0x008ee2000c1e1b00 */
[----:B------:R-:W-:-:S05]  /*b4a0*/  IMAD.WIDE.U32 R62, R69, 0x8, R42 ;  /* 0x00000008453e7825 */ /* 0x000fca00078e002a */
[----:B---3--:R3:W-:Y:S04]  /*b4b0*/  STG.E.64 desc[UR14][R62.64], R58 ;  /* 0x0000003a3e007986 */ /* 0x0087e8000c101b0e */
[----:B-1----:R-:W4:Y:S01]  /*b4c0*/  LDG.E.64 R56, desc[UR14][R40.64+0x30] ;  /* 0x0000300e28387981 */ /* 0x002f22000c1e1b00 */
[----:B------:R-:W-:Y:S01]  /*b4d0*/  IMAD.WIDE.U32 R64, R69, 0x8, R10 ;  /* 0x0000000845407825 */ /* 0x000fe200078e000a */
[----:B------:R-:W-:-:S04]  /*b4e0*/  IADD3 R9, PT, PT, R9, 0x23, RZ ;  /* 0x0000002309097810 */ /* 0x000fc80007ffe0ff */
[----:B----4-:R4:W-:Y:S04]  /*b4f0*/  STG.E.64 desc[UR14][R64.64], R56 ;  /* 0x0000003840007986 */ /* 0x0109e8000c101b0e */
[----:B0-----:R-:W5:Y:S01]  /*b500*/  LDG.E.64 R48, desc[UR14][R46.64+0x38] ;  /* 0x0000380e2e307981 */ /* 0x001f62000c1e1b00 */
[----:B------:R-:W-:-:S05]  /*b510*/  IMAD.WIDE.U32 R38, R9, 0x8, R38 ;  /* 0x0000000809267825 */ /* 0x000fca00078e0026 */
[----:B-----5:R4:W-:Y:S04]  /*b520*/  STG.E.64 desc[UR14][R38.64], R48 ;  /* 0x0000003026007986 */ /* 0x0209e8000c101b0e */
[----:B--2---:R-:W2:Y:S01]  /*b530*/  LDG.E.64 R50, desc[UR14][R44.64+0x38] ;  /* 0x0000380e2c327981 */ /* 0x004ea2000c1e1b00 */
[----:B------:R-:W-:-:S05]  /*b540*/  IMAD.WIDE.U32 R42, R9, 0x8, R42 ;  /* 0x00000008092a7825 */ /* 0x000fca00078e002a */
[----:B--2---:R4:W-:Y:S04]  /*b550*/  STG.E.64 desc[UR14][R42.64], R50 ;  /* 0x000000322a007986 */ /* 0x0049e8000c101b0e */
[----:B---3--:R-:W2:Y:S01]  /*b560*/  LDG.E.64 R58, desc[UR14][R40.64+0x38] ;  /* 0x0000380e283a7981 */ /* 0x008ea2000c1e1b00 */
[----:B------:R-:W-:-:S04]  /*b570*/  IMAD.WIDE.U32 R10, R9, 0x8, R10 ;  /* 0x00000008090a7825 */ /* 0x000fc800078e000a */
[----:B------:R-:W-:-:S05]  /*b580*/  VIADD R3, R3, 0x8 ;  /* 0x0000000803037836 */ /* 0x000fca0000000000 */
[----:B------:R-:W-:Y:S01]  /*b590*/  ISETP.NE.AND P0, PT, R3, R14, PT ;  /* 0x0000000e0300720c */ /* 0x000fe20003f05270 */
[----:B--2---:R4:W-:-:S12]  /*b5a0*/  STG.E.64 desc[UR14][R10.64], R58 ;  /* 0x0000003a0a007986 */ /* 0x0049d8000c101b0e */
[----:B------:R-:W-:Y:S05]  /*b5b0*/  @P0 BRA `(.L_x_3317) ;  /* 0xfffffff800a40947 */ /* 0x000fea000383ffff */
[----:B------:R-:W-:-:S07]  /*b5c0*/  IMAD.MOV.U32 R3, RZ, RZ, R14 ;  /* 0x000000ffff037224 */ /* 0x000fce00078e000e */
.L_x_3316:
[----:B------:R-:W-:-:S13]  /*b5d0*/  ISETP.NE.AND P0, PT, R23, RZ, PT ;  /* 0x000000ff1700720c */ /* 0x000fda0003f05270 */
[----:B------:R-:W-:Y:S05]  /*b5e0*/  @!P0 BRA `(.L_x_3315) ;  /* 0x0000000400a08947 */ /* 0x000fea0003800000 */
[----:B------:R-:W-:Y:S02]  /*b5f0*/  ISETP.GE.U32.AND P0, PT, R22, 0x3, PT ;  /* 0x000000031600780c */ /* 0x000fe40003f06070 */
[----:B------:R-:W-:-:S11]  /*b600*/  ISETP.NE.AND P1, PT, R21, RZ, PT ;  /* 0x000000ff1500720c */ /* 0x000fd60003f25270 */
[----:B------:R-:W-:Y:S05]  /*b610*/  @!P0 BRA `(.L_x_3318) ;  /* 0x0000000000c48947 */ /* 0x000fea0003800000 */
        /* <DEDUP_REMOVED lines=15> */
[----:B------:R-:W4:Y:S01]  /*b710*/  LDG.E.64 R64, desc[UR14][R40.64] ;  /* 0x0000000e28407981 */ /* 0x000f22000c1e1b00 */
[C---:B---3--:R-:W-:Y:S01]  /*b720*/  IMAD.WIDE.U32 R66, R9.reuse, 0x8, R10 ;  /* 0x0000000809427825 */ /* 0x048fe200078e000a */
[----:B------:R-:W-:-:S04]  /*b730*/  IADD3 R69, PT, PT, R9, 0x5, RZ ;  /* 0x0000000509457810 */ /* 0x000fc80007ffe0ff */
[----:B----4-:R3:W-:Y:S04]  /*b740*/  STG.E.64 desc[UR14][R66.64], R64 ;  /* 0x0000004042007986 */ /* 0x0107e8000c101b0e */
[----:B--2---:R-:W2:Y:S01]  /*b750*/  LDG.E.64 R48, desc[UR14][R46.64+0x8] ;  /* 0x0000080e2e307981 */ /* 0x004ea2000c1e1b00 */
[----:B------:R-:W-:-:S05]  /*b760*/  IMAD.WIDE.U32 R50, R69, 0x8, R38 ;  /* 0x0000000845327825 */ /* 0x000fca00078e0026 */
[----:B--2---:R2:W-:Y:S04]  /*b770*/  STG.E.64 desc[UR14][R50.64], R48 ;  /* 0x0000003032007986 */ /* 0x0045e8000c101b0e */
[----:B------:R-:W4:Y:S01]  /*b780*/  LDG.E.64 R56, desc[UR14][R44.64+0x8] ;  /* 0x0000080e2c387981 */ /* 0x000f22000c1e1b00 */
[----:B-1----:R-:W-:-:S05]  /*b790*/  IMAD.WIDE.U32 R58, R69, 0x8, R42 ;  /* 0x00000008453a7825 */ /* 0x002fca00078e002a */
[----:B----4-:R1:W-:Y:S04]  /*b7a0*/  STG.E.64 desc[UR14][R58.64], R56 ;  /* 0x000000383a007986 */ /* 0x0103e8000c101b0e */
[----:B0-----:R-:W4:Y:S01]  /*b7b0*/  LDG.E.64 R60, desc[UR14][R40.64+0x8] ;  /* 0x0000080e283c7981 */ /* 0x001f22000c1e1b00 */
[----:B------:R-:W-:-:S04]  /*b7c0*/  IMAD.WIDE.U32 R68, R69, 0x8, R10 ;  /* 0x0000000845447825 */ /* 0x000fc800078e000a */
[----:B---3--:R-:W-:Y:S01]  /*b7d0*/  VIADD R67, R9, 0xa ;  /* 0x0000000a09437836 */ /* 0x008fe20000000000 */
[----:B----4-:R0:W-:Y:S04]  /*b7e0*/  STG.E.64 desc[UR14][R68.64], R60 ;  /* 0x0000003c44007986 */ /* 0x0101e8000c101b0e */
[----:B------:R-:W3:Y:S01]  /*b7f0*/  LDG.E.64 R62, desc[UR14][R46.64+0x10] ;  /* 0x0000100e2e3e7981 */ /* 0x000ee2000c1e1b00 */
[----:B------:R-:W-:-:S05]  /*b800*/  IMAD.WIDE.U32 R64, R67, 0x8, R38 ;  /* 0x0000000843407825 */ /* 0x000fca00078e0026 */
[----:B---3--:R3:W-:Y:S04]  /*b810*/  STG.E.64 desc[UR14][R64.64], R62 ;  /* 0x0000003e40007986 */ /* 0x0087e8000c101b0e */
[----:B--2---:R-:W2:Y:S01]  /*b820*/  LDG.E.64 R48, desc[UR14][R44.64+0x10] ;  /* 0x0000100e2c307981 */ /* 0x004ea2000c1e1b00 */
[----:B------:R-:W-:-:S05]  /*b830*/  IMAD.WIDE.U32 R50, R67, 0x8, R42 ;  /* 0x0000000843327825 */ /* 0x000fca00078e002a */
[----:B--2---:R2:W-:Y:S04]  /*b840*/  STG.E.64 desc[UR14][R50.64], R48 ;  /* 0x0000003032007986 */ /* 0x0045e8000c101b0e */
[----:B-1----:R-:W4:Y:S01]  /*b850*/  LDG.E.64 R56, desc[UR14][R40.64+0x10] ;  /* 0x0000100e28387981 */ /* 0x002f22000c1e1b00 */
[----:B------:R-:W-:-:S04]  /*b860*/  IMAD.WIDE.U32 R58, R67, 0x8, R10 ;  /* 0x00000008433a7825 */ /* 0x000fc800078e000a */
[----:B------:R-:W-:Y:S01]  /*b870*/  VIADD R9, R9, 0xf ;  /* 0x0000000f09097836 */ /* 0x000fe20000000000 */
[----:B----4-:R1:W-:Y:S04]  /*b880*/  STG.E.64 desc[UR14][R58.64], R56 ;  /* 0x000000383a007986 */ /* 0x0103e8000c101b0e */
[----:B0-----:R-:W4:Y:S01]  /*b890*/  LDG.E.64 R60, desc[UR14][R46.64+0x18] ;  /* 0x0000180e2e3c7981 */ /* 0x001f22000c1e1b00 */
[----:B------:R-:W-:-:S05]  /*b8a0*/  IMAD.WIDE.U32 R38, R9, 0x8, R38 ;  /* 0x0000000809267825 */ /* 0x000fca00078e0026 */
[----:B----4-:R1:W-:Y:S04]  /*b8b0*/  STG.E.64 desc[UR14][R38.64], R60 ;  /* 0x0000003c26007986 */ /* 0x0103e8000c101b0e */
[----:B---3--:R-:W3:Y:S01]  /*b8c0*/  LDG.E.64 R62, desc[UR14][R44.64+0x18] ;  /* 0x0000180e2c3e7981 */ /* 0x008ee2000c1e1b00 */
[----:B------:R-:W-:-:S05]  /*b8d0*/  IMAD.WIDE.U32 R42, R9, 0x8, R42 ;  /* 0x00000008092a7825 */ /* 0x000fca00078e002a */
[----:B---3--:R1:W-:Y:S04]  /*b8e0*/  STG.E.64 desc[UR14][R42.64], R62 ;  /* 0x0000003e2a007986 */ /* 0x0083e8000c101b0e */
[----:B--2---:R-:W2:Y:S01]  /*b8f0*/  LDG.E.64 R48, desc[UR14][R40.64+0x18] ;  /* 0x0000180e28307981 */ /* 0x004ea2000c1e1b00 */
[----:B------:R-:W-:Y:S01]  /*b900*/  IMAD.WIDE.U32 R10, R9, 0x8, R10 ;  /* 0x00000008090a7825 */ /* 0x000fe200078e000a */
[----:B------:R-:W-:-:S04]  /*b910*/  IADD3 R3, PT, PT, R3, 0x4, RZ ;  /* 0x0000000403037810 */ /* 0x000fc80007ffe0ff */
[----:B--2---:R1:W-:Y:S03]  /*b920*/  STG.E.64 desc[UR14][R10.64], R48 ;  /* 0x000000300a007986 */ /* 0x0043e6000c101b0e */
.L_x_3318:
[----:B------:R-:W-:Y:S05]  /*b930*/  @!P1 BRA `(.L_x_3315) ;  /* 0x0000000000cc9947 */ /* 0x000fea0003800000 */
[----:B------:R-:W-:Y:S02]  /*b940*/  ISETP.NE.AND P0, PT, R20, RZ, PT ;  /* 0x000000ff1400720c */ /* 0x000fe40003f05270 */
[----:B------:R-:W-:-:S11]  /*b950*/  ISETP.NE.AND P1, PT, R8, RZ, PT ;  /* 0x000000ff0800720c */ /* 0x000fd60003f25270 */
[----:B------:R-:W-:Y:S05]  /*b960*/  @!P0 BRA `(.L_x_3319) ;  /* 0x0000000000748947 */ /* 0x000fea0003800000 */
[C---:B------:R-:W-:Y:S01]  /*b970*/  IMAD.WIDE.U32 R46, R3.reuse, 0x8, R4 ;  /* 0x00000008032e7825 */ /* 0x040fe200078e0004 */
[----:B01--4-:R-:W0:Y:S04]  /*b980*/  LDC.64 R10, c[0x0][0x430] ;  /* 0x00010c00ff0a7b82 */ /* 0x013e280000000a00 */
[----:B------:R-:W2:Y:S01]  /*b990*/  LDG.E.64 R48, desc[UR14][R46.64] ;  /* 0x0000000e2e307981 */ /* 0x000ea2000c1e1b00 */
[----:B------:R-:W-:-:S03]  /*b9a0*/  IMAD R9, R3, 0x5, R12 ;  /* 0x0000000503097824 */ /* 0x000fc600078e020c */
[----:B------:R-:W1:Y:S08]  /*b9b0*/  LDC.64 R38, c[0x0][0x490] ;  /* 0x00012400ff267b82 */ /* 0x000e700000000a00 */
[----:B------:R-:W3:Y:S01]  /*b9c0*/  LDC.64 R42, c[0x0][0x438] ;  /* 0x00010e00ff2a7b82 */ /* 0x000ee20000000a00 */
[----:B0-----:R-:W-:-:S07]  /*b9d0*/  IMAD.WIDE.U32 R58, R9, 0x8, R10 ;  /* 0x00000008093a7825 */ /* 0x001fce00078e000a */
[----:B------:R-:W0:Y:S01]  /*b9e0*/  LDC.64 R40, c[0x0][0x498] ;  /* 0x00012600ff287b82 */ /* 0x000e220000000a00 */
[----:B-1----:R-:W-:-:S07]  /*b9f0*/  IMAD.WIDE.U32 R38, R3, 0x8, R38 ;  /* 0x0000000803267825 */ /* 0x002fce00078e0026 */
[----:B------:R-:W1:Y:S01]  /*ba00*/  LDC.64 R44, c[0x0][0x440] ;  /* 0x00011000ff2c7b82 */ /* 0x000e620000000a00 */
[----:B--2---:R2:W-:Y:S04]  /*ba10*/  STG.E.64 desc[UR14][R58.64], R48 ;  /* 0x000000303a007986 */ /* 0x0045e8000c101b0e */
[----:B------:R-:W4:Y:S01]  /*ba20*/  LDG.E.64 R50, desc[UR14][R38.64] ;  /* 0x0000000e26327981 */ /* 0x000f22000c1e1b00 */
[----:B---3--:R-:W-:-:S04]  /*ba30*/  IMAD.WIDE.U32 R60, R9, 0x8, R42 ;  /* 0x00000008093c7825 */ /* 0x008fc800078e002a */
[----:B0-----:R-:W-:Y:S01]  /*ba40*/  IMAD.WIDE.U32 R40, R3, 0x8, R40 ;  /* 0x0000000803287825 */ /* 0x001fe200078e0028 */
[----:B----4-:R2:W-:Y:S04]  /*ba50*/  STG.E.64 desc[UR14][R60.64], R50 ;  /* 0x000000323c007986 */ /* 0x0105e8000c101b0e */
[----:B------:R-:W3:Y:S01]  /*ba60*/  LDG.E.64 R56, desc[UR14][R40.64] ;  /* 0x0000000e28387981 */ /* 0x000ee2000c1e1b00 */
[----:B-1----:R-:W-:-:S04]  /*ba70*/  IMAD.WIDE.U32 R62, R9, 0x8, R44 ;  /* 0x00000008093e7825 */ /* 0x002fc800078e002c */
[----:B------:R-:W-:Y:S01]  /*ba80*/  VIADD R9, R9, 0x5 ;  /* 0x0000000509097836 */ /* 0x000fe20000000000 */
[----:B---3--:R2:W-:Y:S04]  /*ba90*/  STG.E.64 desc[UR14][R62.64], R56 ;  /* 0x000000383e007986 */ /* 0x0085e8000c101b0e */
[----:B------:R-:W3:Y:S01]  /*baa0*/  LDG.E.64 R46, desc[UR14][R46.64+0x8] ;  /* 0x0000080e2e2e7981 */ /* 0x000ee2000c1e1b00 */
[----:B------:R-:W-:-:S05]  /*bab0*/  IMAD.WIDE.U32 R10, R9, 0x8, R10 ;  /* 0x00000008090a7825 */ /* 0x000fca00078e000a */
[----:B---3--:R2:W-:Y:S04]  /*bac0*/  STG.E.64 desc[UR14][R10.64], R46 ;  /* 0x0000002e0a007986 */ /* 0x0085e8000c101b0e */
[----:B------:R-:W3:Y:S01]  /*bad0*/  LDG.E.64 R38, desc[UR14][R38.64+0x8] ;  /* 0x0000080e26267981 */ /* 0x000ee2000c1e1b00 */
[----:B------:R-:W-:-:S05]  /*bae0*/  IMAD.WIDE.U32 R42, R9, 0x8, R42 ;  /* 0x00000008092a7825 */ /* 0x000fca00078e002a */
[----:B---3--:R2:W-:Y:S04]  /*baf0*/  STG.E.64 desc[UR14][R42.64], R38 ;  /* 0x000000262a007986 */ /* 0x0085e8000c101b0e */
[----:B------:R-:W3:Y:S01]  /*bb00*/  LDG.E.64 R40, desc[UR14][R40.64+0x8] ;  /* 0x0000080e28287981 */ /* 0x000ee2000c1e1b00 */
[----:B------:R-:W-:-:S04]  /*bb10*/  IMAD.WIDE.U32 R44, R9, 0x8, R44 ;  /* 0x00000008092c7825 */ /* 0x000fc800078e002c */
[----:B------:R-:W-:Y:S01]  /*bb20*/  VIADD R3, R3, 0x2 ;  /* 0x0000000203037836 */ /* 0x000fe20000000000 */
[----:B---3--:R2:W-:Y:S06]  /*bb30*/  STG.E.64 desc[UR14][R44.64], R40 ;  /* 0x000000282c007986 */ /* 0x0085ec000c101b0e */
.L_x_3319:
[----:B------:R-:W-:Y:S05]  /*bb40*/  @!P1 BRA `(.L_x_3315) ;  /* 0x0000000000489947 */ /* 0x000fea0003800000 */
[C---:B------:R-:W-:Y:S01]  /*bb50*/  IMAD.WIDE.U32 R4, R3.reuse, 0x8, R4 ;  /* 0x0000000803047825 */ /* 0x040fe200078e0004 */
[----:B012-4-:R-:W0:Y:S05]  /*bb60*/  LDC.64 R10, c[0x0][0x430] ;  /* 0x00010c00ff0a7b82 */ /* 0x017e2a0000000a00 */
[----:B------:R-:W2:Y:S01]  /*bb70*/  LDG.E.64 R4, desc[UR14][R4.64] ;  /* 0x0000000e04047981 */ /* 0x000ea2000c1e1b00 */
[----:B------:R-:W-:Y:S02]  /*bb80*/  IMAD R9, R3, 0x5, R12 ;  /* 0x0000000503097824 */ /* 0x000fe400078e020c */
        /* <DEDUP_REMOVED lines=10> */
[----:B----4-:R2:W-:Y:S05]  /*bc30*/  STG.E.64 desc[UR14][R40.64], R38 ;  /* 0x0000002628007986 */ /* 0x0105ea000c101b0e */
[----:B------:R-:W3:Y:S01]  /*bc40*/  LDG.E.64 R42, desc[UR14][R42.64] ;  /* 0x0000000e2a2a7981 */ /* 0x000ee2000c1e1b00 */
[----:B-1----:R-:W-:-:S05]  /*bc50*/  IMAD.WIDE.U32 R44, R9, 0x8, R44 ;  /* 0x00000008092c7825 */ /* 0x002fca00078e002c */
[----:B---3--:R2:W-:Y:S02]  /*bc60*/  STG.E.64 desc[UR14][R44.64], R42 ;  /* 0x0000002a2c007986 */ /* 0x0085e4000c101b0e */
.L_x_3315:
[----:B012-4-:R-:W0:Y:S01]  /*bc70*/  LDC.64 R38, c[0x0][0x420] ;  /* 0x00010800ff267b82 */ /* 0x017e220000000a00 */
[----:B------:R-:W-:Y:S01]  /*bc80*/  IMAD R3, R29, 0x5, R12 ;  /* 0x000000051d037824 */ /* 0x000fe200078e020c */
[----:B------:R-:W2:Y:S06]  /*bc90*/  LDG.E.64 R4, desc[UR14][R30.64] ;  /* 0x0000000e1e047981 */ /* 0x000eac000c1e1b00 */
[----:B------:R-:W1:Y:S08]  /*bca0*/  LDC.64 R40, c[0x0][0x430] ;  /* 0x00010c00ff287b82 */ /* 0x000e700000000a00 */
[----:B------:R-:W3:Y:S08]  /*bcb0*/  LDC.64 R44, c[0x0][0x438] ;  /* 0x00010e00ff2c7b82 */ /* 0x000ef00000000a00 */
[----:B------:R-:W4:Y:S01]  /*bcc0*/  LDC.64 R48, c[0x0][0x440] ;  /* 0x00011000ff307b82 */ /* 0x000f220000000a00 */
[----:B0-----:R-:W-:-:S06]  /*bcd0*/  IMAD.WIDE.U32 R38, R3, 0x8, R38 ;  /* 0x0000000803267825 */ /* 0x001fcc00078e0026 */
[----:B------:R-:W5:Y:S01]  /*bce0*/  LDG.E.64 R38, desc[UR14][R38.64] ;  /* 0x0000000e26267981 */ /* 0x000f62000c1e1b00 */
[----:B-1----:R-:W-:-:S06]  /*bcf0*/  IMAD.WIDE.U32 R40, R3, 0x8, R40 ;  /* 0x0000000803287825 */ /* 0x002fcc00078e0028 */
[----:B------:R-:W5:Y:S01]  /*bd00*/  LDG.E.64 R40, desc[UR14][R40.64] ;  /* 0x0000000e28287981 */ /* 0x000f62000c1e1b00 */
[----:B---3--:R-:W-:-:S06]  /*bd10*/  IMAD.WIDE.U32 R44, R3, 0x8, R44 ;  /* 0x00000008032c7825 */ /* 0x008fcc00078e002c */
[----:B------:R-:W3:Y:S01]  /*bd20*/  LDG.E.64 R44, desc[UR14][R44.64] ;  /* 0x0000000e2c2c7981 */ /* 0x000ee2000c1e1b00 */
[----:B----4-:R-:W-:-:S06]  /*bd30*/  IMAD.WIDE.U32 R48, R3, 0x8, R48 ;  /* 0x0000000803307825 */ /* 0x010fcc00078e0030 */
[----:B------:R-:W4:Y:S01]  /*bd40*/  LDG.E.64 R48, desc[UR14][R48.64] ;  /* 0x0000000e30307981 */ /* 0x000f22000c1e1b00 */
[----:B--2---:R-:W-:Y:S01]  /*bd50*/  DADD R10, R52, -R4 ;  /* 0x00000000340a7229 */ /* 0x004fe20000000804 */
[----:B------:R-:W0:Y:S07]  /*bd60*/  LDC.64 R4, c[0x0][0x448] ;  /* 0x00011200ff047b82 */ /* 0x000e2e0000000a00 */
[C---:B-----5:R-:W-:Y:S02]  /*bd70*/  DFMA R42, R10.reuse, R40, R38 ;  /* 0x000000280a2a722b */ /* 0x060fe40000000026 */
[----:B---3--:R-:W-:-:S02]  /*bd80*/  DMUL R46, R10, R44 ;  /* 0x0000002c0a2e7228 */ /* 0x008fc40000000000 */
[----:B----4-:R-:W-:-:S06]  /*bd90*/  DMUL R50, R10, R48 ;  /* 0x000000300a327228 */ /* 0x010fcc0000000000 */
[C---:B------:R-:W-:Y:S02]  /*bda0*/  DFMA R42, R10.reuse, R46, R42 ;  /* 0x0000002e0a2a722b */ /* 0x040fe4000000002a */
[----:B------:R-:W-:Y:S01]  /*bdb0*/  DMUL R50, R10, R50 ;  /* 0x000000320a327228 */ /* 0x000fe20000000000 */
[----:B0-----:R-:W-:-:S07]  /*bdc0*/  IMAD.WIDE.U32 R4, R12, 0x8, R4 ;  /* 0x000000080c047825 */ /* 0x001fce00078e0004 */
[----:B------:R-:W-:-:S07]  /*bdd0*/  DFMA R42, R10, R50, R42 ;  /* 0x000000320a2a722b */ /* 0x000fce000000002a */
[----:B------:R0:W-:Y:S04]  /*bde0*/  STG.E.64 desc[UR14][R4.64], R42 ;  /* 0x0000002a04007986 */ /* 0x0001e8000c101b0e */
[----:B------:R-:W2:Y:S01]  /*bdf0*/  LDG.E R3, desc[UR14][R32.64] ;  /* 0x0000000e20037981 */ /* 0x000ea2000c1e1900 */
[----:B------:R-:W-:-:S04]  /*be00*/  IADD3 R12, PT, PT, R12, 0x1, RZ ;  /* 0x000000010c0c7810 */ /* 0x000fc80007ffe0ff */
[----:B--2---:R-:W-:-:S13]  /*be10*/  ISETP.GE.AND P0, PT, R12, R3, PT ;  /* 0x000000030c00720c */ /* 0x004fda0003f06270 */
[----:B0-----:R-:W-:Y:S05]  /*be20*/  @!P0 BRA `(.L_x_3320) ;  /* 0xffffff6000108947 */ /* 0x001fea000383ffff */
[----:B------:R-:W-:Y:S05]  /*be30*/  BSYNC.RECONVERGENT B2 ;  /* 0x0000000000027941 */ /* 0x000fea0003800200 */
.L_x_3201:
[----:B------:R-:W-:-:S13]  /*be40*/  ISETP.GE.AND P0, PT, R3, 0x1, PT ;  /* 0x000000010300780c */ /* 0x000fda0003f06270 */
[----:B------:R-:W-:Y:S05]  /*be50*/  @!P0 BRA `(.L_x_3200) ;  /* 0x0000000000308947 */ /* 0x000fea0003800000 */
[----:B------:R-:W0:Y:S01]  /*be60*/  LDC.64 R12, c[0x0][0x450] ;  /* 0x00011400ff0c7b82 */ /* 0x000e220000000a00 */
[----:B------:R-:W-:-:S07]  /*be70*/  IMAD.MOV.U32 R3, RZ, RZ, RZ ;  /* 0x000000ffff037224 */ /* 0x000fce00078e00ff */
[----:B------:R-:W1:Y:S02]  /*be80*/  LDC.64 R10, c[0x0][0x458] ;  /* 0x00011600ff0a7b82 */ /* 0x000e640000000a00 */
.L_x_3321:
[----:B------:R-:W-:-:S04]  /*be90*/  IMAD R5, R3, 0x187, R0 ;  /* 0x0000018703057824 */ /* 0x000fc800078e0200 */
[----:B-1----:R-:W-:-:S06]  /*bea0*/  IMAD.WIDE R4, R5, 0x8, R10 ;  /* 0x0000000805047825 */ /* 0x002fcc00078e020a */
[----:B------:R-:W2:Y:S01]  /*beb0*/  LDG.E.64 R4, desc[UR14][R4.64] ;  /* 0x0000000e04047981 */ /* 0x000ea2000c1e1b00 */
[----:B0-----:R-:W-:-:S05]  /*bec0*/  IMAD.WIDE.U32 R8, R3, 0x8, R12 ;  /* 0x0000000803087825 */ /* 0x001fca00078e000c */
[----:B--2---:R2:W-:Y:S04]  /*bed0*/  STG.E.64 desc[UR14][R8.64], R4 ;  /* 0x0000000408007986 */ /* 0x0045e8000c101b0e */
[----:B------:R-:W3:Y:S01]  /*bee0*/  LDG.E R6, desc[UR14][R32.64] ;  /* 0x0000000e20067981 */ /* 0x000ee2000c1e1900 */
[----:B------:R-:W-:-:S05]  /*bef0*/  VIADD R3, R3, 0x1 ;  /* 0x0000000103037836 */ /* 0x000fca0000000000 */
[----:B---3--:R-:W-:-:S13]  /*bf00*/  ISETP.GE.AND P0, PT, R3, R6, PT ;  /* 0x000000060300720c */ /* 0x008fda0003f06270 */
[----:B--2---:R-:W-:Y:S05]  /*bf10*/  @!P0 BRA `(.L_x_3321) ;  /* 0xfffffffc00dc8947 */ /* 0x004fea000383ffff */
.L_x_3200:
[----:B------:R-:W-:Y:S05]  /*bf20*/  BSYNC.RECONVERGENT B1 ;  /* 0x0000000000017941 */ /* 0x000fea0003800200 */
.L_x_3199:
[----:B------:R-:W0:Y:S01]  /*bf30*/  LDC.64 R30, c[0x0][0x3f0] ;  /* 0x0000fc00ff1e7b82 */ /* 0x000e220000000a00 */
[----:B------:R-:W-:-:S07]  /*bf40*/  IMAD R3, R0, 0x230, R7 ;  /* 0x0000023000037824 */ /* 0x000fce00078e0207 */
[----:B------:R-:W1:Y:S08]  /*bf50*/  LDC.64 R8, c[0x0][0x448] ;  /* 0x00011200ff087b82 */ /* 0x000e700000000a00 */
[----:B------:R-:W2:Y:S01]  /*bf60*/  LDC.64 R28, c[0x0][0x3a8] ;  /* 0x0000ea00ff1c7b82 */ /* 0x000ea20000000a00 */
[----:B0-----:R-:W-:-:S05]  /*bf70*/  IMAD.WIDE R30, R3, 0x8, R30 ;  /* 0x00000008031e7825 */ /* 0x001fca00078e021e */
[----:B------:R-:W3:Y:S04]  /*bf80*/  LDG.E.64 R4, desc[UR14][R30.64] ;  /* 0x0000000e1e047981 */ /* 0x000ee8000c1e1b00 */
[----:B-1----:R-:W3:Y:S01]  /*bf90*/  LDG.E.64 R8, desc[UR14][R8.64] ;  /* 0x0000000e08087981 */ /* 0x002ee2000c1e1b00 */
[----:B--2---:R-:W-:Y:S01]  /*bfa0*/  IMAD.WIDE R28, R2, 0x8, R28 ;  /* 0x00000008021c7825 */ /* 0x004fe200078e021c */
[----:B---3--:R-:W-:-:S07]  /*bfb0*/  DMUL R10, R8, R4 ;  /* 0x00000004080a7228 */ /* 0x008fce0000000000 */
[----:B------:R0:W-:Y:S04]  /*bfc0*/  STG.E.64 desc[UR14][R28.64], R10 ;  /* 0x0000000a1c007986 */ /* 0x0001e8000c101b0e */
[----:B------:R0:W5:Y:S01]  /*bfd0*/  LDG.E.64 R4, desc[UR14][R36.64] ;  /* 0x0000000e24047981 */ /* 0x000162000c1e1b00 */
[----:B------:R-:W-:Y:S05]  /*bfe0*/  BRA.U !UP0, `(.L_x_3322) ;  /* 0x0000001108a47547 */ /* 0x000fea000b800000 */
[----:B------:R-:W-:Y:S01]  /*bff0*/  UISETP.NE.AND UP1, UPT, UR10, URZ, UPT ;  /* 0x000000ff0a00728c */ /* 0x000fe2000bf25270 */
[----:B------:R-:W-:-:S08]  /*c000*/  MOV R3, RZ ;  /* 0x000000ff00037202 */ /* 0x000fd00000000f00 */
[----:B------:R-:W-:Y:S05]  /*c010*/  BRA.U !UP1, `(.L_x_3323) ;  /* 0x0000000d09007547 */ /* 0x000fea000b800000 */
[----:B------:R-:W1:Y:S01]  /*c020*/  LDC R3, c[0x0][0x470] ;  /* 0x00011c00ff037b82 */ /* 0x000e620000000800 */
[----:B-----5:R-:W-:Y:S01]  /*c030*/  IMAD.MOV.U32 R6, RZ, RZ, RZ ;  /* 0x000000ffff067224 */ /* 0x020fe200078e00ff */
[----:B-1----:R-:W-:-:S07]  /*c040*/  LOP3.LUT R3, R3, 0x7ffffffe, RZ, 0xc0, !PT ;  /* 0x7ffffffe03037812 */ /* 0x002fce00078ec0ff */
.L_x_3329:
[----:B-1----:R-:W1:Y:S01]  /*c050*/  LDC.64 R8, c[0x0][0x408] ;  /* 0x00010200ff087b82 */ /* 0x002e620000000a00 */
[----:B0-----:R-:W-:-:S04]  /*c060*/  IMAD R11, R6, 0x187, R0 ;  /* 0x00000187060b7824 */ /* 0x001fc800078e0200 */
[----:B-1----:R-:W-:-:S05]  /*c070*/  IMAD.WIDE R8, R11, 0x8, R8 ;  /* 0x000000080b087825 */ /* 0x002fca00078e0208 */
        /* <DEDUP_REMOVED lines=8> */
[----:B------:R-:W-:-:S09]  /*c100*/  @!P0 IMAD.MOV.U32 R23, RZ, RZ, -0x435 ;  /* 0xfffffbcbff178424 */ /* 0x000fd200078e00ff */
[----:B------:R-:W-:Y:S01]  /*c110*/  @!P0 IMAD.MOV.U32 R22, RZ, RZ, R13 ;  /* 0x000000ffff168224 */ /* 0x000fe200078e000d */
[----:B------:R-:W-:-:S04]  /*c120*/  @!P0 MOV R10, R12 ;  /* 0x0000000c000a8202 */ /* 0x000fc80000000f00 */
[----:B------:R-:W-:-:S04]  /*c130*/  IADD3 R11, PT, PT, R22, -0x1, RZ ;  /* 0xffffffff160b7810 */ /* 0x000fc80007ffe0ff */
[----:B------:R-:W-:-:S13]  /*c140*/  ISETP.GT.U32.AND P1, PT, R11, 0x7feffffe, PT ;  /* 0x7feffffe0b00780c */ /* 0x000fda0003f24070 */
        /* <DEDUP_REMOVED lines=13> */
[----:B------:R-:W-:Y:S01]  /*c220*/  @P0 VIADD R13, R11, 0xfff00000 ;  /* 0xfff000000b0d0836 */ /* 0x000fe20000000000 */
        /* <DEDUP_REMOVED lines=51> */
.L_x_3325:
[----:B------:R-:W-:Y:S01]  /*c560*/  IMAD.MOV.U32 R10, RZ, RZ, 0x0 ;  /* 0x00000000ff0a7424 */ /* 0x000fe200078e00ff */
[----:B------:R-:W-:Y:S02]  /*c570*/  MOV R11, 0x7ff00000 ;  /* 0x7ff00000000b7802 */ /* 0x000fe40000000f00 */
[----:B------:R-:W-:-:S04]  /*c580*/  LOP3.LUT P0, RZ, R13, 0x7fffffff, RZ, 0xc0, !PT ;  /* 0x7fffffff0dff7812 */ /* 0x000fc8000780c0ff */
[----:B------:R-:W-:-:S10]  /*c590*/  DFMA R10, R12, R10, +INF ;  /* 0x7ff000000c0a742b */ /* 0x000fd4000000000a */
[----:B------:R-:W-:Y:S02]  /*c5a0*/  FSEL R10, R10, RZ, P0 ;  /* 0x000000ff0a0a7208 */ /* 0x000fe40000000000 */
[----:B------:R-:W-:-:S07]  /*c5b0*/  FSEL R11, R11, -QNAN , P0 ;  /* 0xfff000000b0b7808 */ /* 0x000fce0000000000 */
.L_x_3326:
[----:B------:R-:W-:Y:S05]  /*c5c0*/  BSYNC.RECONVERGENT B0 ;  /* 0x0000000000007941 */ /* 0x000fea0003800200 */
.L_x_3324:
        /* <DEDUP_REMOVED lines=11> */
[----:B------:R-:W-:Y:S02]  /*c680*/  MOV R23, 0xfffffc01 ;  /* 0xfffffc0100177802 */ /* 0x000fe40000000f00 */
[----:B--2---:R-:W-:Y:S01]  /*c690*/  ISETP.GT.AND P0, PT, R9, 0xfffff, PT ;  /* 0x000fffff0900780c */ /* 0x004fe20003f04270 */
[----:B------:R-:W-:Y:S01]  /*c6a0*/  IMAD.MOV.U32 R14, RZ, RZ, R8 ;  /* 0x000000ffff0e7224 */ /* 0x000fe200078e0008 */
[----:B------:R-:W-:Y:S01]  /*c6b0*/  MOV R22, R9 ;  /* 0x0000000900167202 */ /* 0x000fe20000000f00 */
[----:B------:R-:W-:-:S02]  /*c6c0*/  IMAD.MOV.U32 R15, RZ, RZ, R9 ;  /* 0x000000ffff0f7224 */ /* 0x000fc400078e0009 */
[----:B0-----:R-:W-:-:S08]  /*c6d0*/  IMAD.MOV.U32 R12, RZ, RZ, R8 ;  /* 0x000000ffff0c7224 */ /* 0x001fd000078e0008 */
[----:B------:R-:W-:Y:S01]  /*c6e0*/  @!P0 DMUL R14, R14, 1.80143985094819840000e+16 ;  /* 0x435000000e0e8828 */ /* 0x000fe20000000000 */
[----:B------:R-:W-:-:S09]  /*c6f0*/  @!P0 IMAD.MOV.U32 R23, RZ, RZ, -0x435 ;  /* 0xfffffbcbff178424 */ /* 0x000fd200078e00ff */
[----:B------:R-:W-:Y:S02]  /*c700*/  @!P0 IMAD.MOV.U32 R22, RZ, RZ, R15 ;  /* 0x000000ffff168224 */ /* 0x000fe400078e000f */
[----:B------:R-:W-:Y:S02]  /*c710*/  @!P0 IMAD.MOV.U32 R12, RZ, RZ, R14 ;  /* 0x000000ffff0c8224 */ /* 0x000fe400078e000e */
[----:B------:R-:W-:-:S05]  /*c720*/  VIADD R16, R22, 0xffffffff ;  /* 0xffffffff16107836 */ /* 0x000fca0000000000 */
[----:B------:R-:W-:-:S13]  /*c730*/  ISETP.GE.U32.AND P1, PT, R16, 0x7fefffff, PT ;  /* 0x7fefffff1000780c */ /* 0x000fda0003f26070 */
[----:B------:R-:W-:Y:S01]  /*c740*/  @P1 MOV R16, 0x0 ;  /* 0x0000000000101802 */ /* 0x000fe20000000f00 */
[----:B------:R-:W-:Y:S01]  /*c750*/  @P1 IMAD.MOV.U32 R17, RZ, RZ, 0x7ff00000 ;  /* 0x7ff00000ff111424 */ /* 0x000fe200078e00ff */
[----:B------:R-:W-:-:S05]  /*c760*/  @P1 LOP3.LUT P2, RZ, R15, 0x7fffffff, RZ, 0xc0, !PT ;  /* 0x7fffffff0fff1812 */ /* 0x000fca000784c0ff */
[----:B------:R-:W-:-:S10]  /*c770*/  @P1 DFMA R16, R14, R16, +INF ;  /* 0x7ff000000e10142b */ /* 0x000fd40000000010 */
[----:B------:R-:W-:Y:S02]  /*c780*/  @P1 FSEL R8, R16, RZ, P2 ;  /* 0x000000ff10081208 */ /* 0x000fe40001000000 */
[----:B------:R-:W-:Y:S01]  /*c790*/  @P1 FSEL R9, R17, -QNAN , P2 ;  /* 0xfff0000011091808 */ /* 0x000fe20001000000 */
[----:B------:R-:W-:Y:S06]  /*c7a0*/  @P1 BRA `(.L_x_3328) ;  /* 0x0000000400001947 */ /* 0x000fec0003800000 */
[----:B------:R-:W-:Y:S01]  /*c7b0*/  LOP3.LUT R8, R22, 0xfffff, RZ, 0xc0, !PT ;  /* 0x000fffff16087812 */ /* 0x000fe200078ec0ff */
[----:B------:R-:W-:Y:S01]  /*c7c0*/  IMAD.MOV.U32 R20, RZ, RZ, -0x748574fc ;  /* 0x8b7a8b04ff147424 */ /* 0x000fe200078e00ff */
[----:B------:R-:W-:Y:S01]  /*c7d0*/  MOV R14, RZ ;  /* 0x000000ff000e7202 */ /* 0x000fe20000000f00 */
[----:B------:R-:W-:Y:S01]  /*c7e0*/  IMAD.MOV.U32 R21, RZ, RZ, 0x3ed0ee25 ;  /* 0x3ed0ee25ff157424 */ /* 0x000fe200078e00ff */
[----:B------:R-:W-:Y:S01]  /*c7f0*/  LOP3.LUT R9, R8, 0x3ff00000, RZ, 0xfc, !PT ;  /* 0x3ff0000008097812 */ /* 0x000fe200078efcff */
[----:B------:R-:W-:Y:S01]  /*c800*/  UMOV UR24, 0x3ae80f1e ;  /* 0x3ae80f1e00187882 */ /* 0x000fe20000000000 */
[----:B------:R-:W-:Y:S01]  /*c810*/  MOV R8, R12 ;  /* 0x0000000c00087202 */ /* 0x000fe20000000f00 */
[----:B------:R-:W-:Y:S01]  /*c820*/  UMOV UR25, 0x3eb1380b ;  /* 0x3eb1380b00197882 */ /* 0x000fe20000000000 */
[----:B------:R-:W-:Y:S01]  /*c830*/  ISETP.GE.U32.AND P0, PT, R9, 0x3ff6a09f, PT ;  /* 0x3ff6a09f0900780c */ /* 0x000fe20003f06070 */
[----:B------:R-:W-:Y:S01]  /*c840*/  UMOV UR26, 0x80000000 ;  /* 0x80000000001a7882 */ /* 0x000fe20000000000 */
[----:B------:R-:W-:Y:S01]  /*c850*/  LEA.HI R22, R22, R23, RZ, 0xc ;  /* 0x0000001716167211 */ /* 0x000fe200078f60ff */
[----:B------:R-:W-:Y:S01]  /*c860*/  IMAD.MOV.U32 R23, RZ, RZ, 0x43300000 ;  /* 0x43300000ff177424 */ /* 0x000fe200078e00ff */
[----:B------:R-:W-:-:S09]  /*c870*/  UMOV UR27, 0x43300000 ;  /* 0x43300000001b7882 */ /* 0x000fd20000000000 */
        /* <DEDUP_REMOVED lines=51> */
.L_x_3328:
[----:B------:R-:W-:Y:S05]  /*cbb0*/  BSYNC.RECONVERGENT B0 ;  /* 0x0000000000007941 */ /* 0x000fea0003800200 */
.L_x_3327:
[----:B------:R-:W-:Y:S01]  /*cbc0*/  DMUL R12, R8, UR20 ;  /* 0x00000014080c7c28 */ /* 0x000fe20008000000 */
[----:B------:R-:W-:-:S05]  /*cbd0*/  VIADD R6, R6, 0x2 ;  /* 0x0000000206067836 */ /* 0x000fca0000000000 */
[----:B------:R-:W-:Y:S02]  /*cbe0*/  ISETP.NE.AND P0, PT, R6, R3, PT ;  /* 0x000000030600720c */ /* 0x000fe40003f05270 */
[----:B------:R-:W-:-:S07]  /*cbf0*/  DFMA R12, R8, UR22, R12 ;  /* 0x00000016080c7c2b */ /* 0x000fce000800000c */
[----:B------:R1:W-:Y:S04]  /*cc00*/  STG.E.64 desc[UR14][R10.64+0x8], R12 ;  /* 0x0000080c0a007986 */ /* 0x0003e8000c101b0e */
[----:B------:R-:W-:Y:S05]  /*cc10*/  @P0 BRA `(.L_x_3329) ;  /* 0xfffffff4000c0947 */ /* 0x000fea000383ffff */
.L_x_3323:
[----:B------:R-:W2:Y:S02]  /*cc20*/  LDCU UR11, c[0x0][0x470] ;  /* 0x00008e00ff0b77ac */ /* 0x000ea40008000800 */
[----:B--2---:R-:W-:-:S04]  /*cc30*/  ULOP3.LUT UR11, UR11, 0x1, URZ, 0xc0, !UPT ;  /* 0x000000010b0b7892 */ /* 0x004fc8000f8ec0ff */
[----:B------:R-:W-:-:S09]  /*cc40*/  UISETP.NE.U32.AND UP1, UPT, UR11, 0x1, UPT ;  /* 0x000000010b00788c */ /* 0x000fd2000bf25070 */
[----:B------:R-:W-:Y:S05]  /*cc50*/  BRA.U UP1, `(.L_x_3322) ;  /* 0x0000000501887547 */ /* 0x000fea000b800000 */
[----:B01----:R-:W0:Y:S01]  /*cc60*/  LDC.64 R10, c[0x0][0x408] ;  /* 0x00010200ff0a7b82 */ /* 0x003e220000000a00 */
[----:B------:R-:W-:-:S04]  /*cc70*/  IMAD R9, R3, 0x187, R0 ;  /* 0x0000018703097824 */ /* 0x000fc800078e0200 */
[----:B0-----:R-:W-:-:S06]  /*cc80*/  IMAD.WIDE R10, R9, 0x8, R10 ;  /* 0x00000008090a7825 */ /* 0x001fcc00078e020a */
[----:B------:R-:W2:Y:S01]  /*cc90*/  LDG.E.64 R10, desc[UR14][R10.64] ;  /* 0x0000000e0a0a7981 */ /* 0x000ea2000c1e1b00 */
[----:B------:R-:W-:Y:S01]  /*cca0*/  BSSY.RECONVERGENT B0, `(.L_x_3330) ;  /* 0x0000055000007945 */ /* 0x000fe20003800200 */
[----:B------:R-:W-:Y:S01]  /*ccb0*/  IMAD.MOV.U32 R23, RZ, RZ, -0x3ff ;  /* 0xfffffc01ff177424 */ /* 0x000fe200078e00ff */
[----:B--2---:R-:W-:Y:S01]  /*ccc0*/  ISETP.GT.AND P0, PT, R11, 0xfffff, PT ;  /* 0x000fffff0b00780c */ /* 0x004fe20003f04270 */
[--C-:B------:R-:W-:Y:S01]  /*ccd0*/  IMAD.MOV.U32 R13, RZ, RZ, R11.reuse ;  /* 0x000000ffff0d7224 */ /* 0x100fe200078e000b */
[----:B------:R-:W-:Y:S01]  /*cce0*/  MOV R12, R10 ;  /* 0x0000000a000c7202 */ /* 0x000fe20000000f00 */
[----:B-----5:R-:W-:-:S10]  /*ccf0*/  IMAD.MOV.U32 R6, RZ, RZ, R11 ;  /* 0x000000ffff067224 */ /* 0x020fd400078e000b */
[----:B------:R-:W-:Y:S01]  /*cd00*/  @!P0 DMUL R12, R12, 1.80143985094819840000e+16 ;  /* 0x435000000c0c8828 */ /* 0x000fe20000000000 */
[----:B------:R-:W-:-:S09]  /*cd10*/  @!P0 IMAD.MOV.U32 R23, RZ, RZ, -0x435 ;  /* 0xfffffbcbff178424 */ /* 0x000fd200078e00ff */
[----:B------:R-:W-:-:S05]  /*cd20*/  @!P0 MOV R6, R13 ;  /* 0x0000000d00068202 */ /* 0x000fca0000000f00 */
[----:B------:R-:W-:-:S05]  /*cd30*/  VIADD R8, R6, 0xffffffff ;  /* 0xffffffff06087836 */ /* 0x000fca0000000000 */
[----:B------:R-:W-:Y:S02]  /*cd40*/  ISETP.GE.U32.AND P1, PT, R8, 0x7fefffff, PT ;  /* 0x7fefffff0800780c */ /* 0x000fe40003f26070 */
[----:B------:R-:W0:Y:S11]  /*cd50*/  LDC.64 R8, c[0x0][0x410] ;  /* 0x00010400ff087b82 */ /* 0x000e360000000a00 */
[----:B------:R-:W-:Y:S01]  /*cd60*/  @P1 IMAD.MOV.U32 R14, RZ, RZ, 0x0 ;  /* 0x00000000ff0e1424 */ /* 0x000fe200078e00ff */
[----:B------:R-:W-:-:S02]  /*cd70*/  @P1 MOV R15, 0x7ff00000 ;  /* 0x7ff00000000f1802 */ /* 0x000fc40000000f00 */
[----:B------:R-:W-:-:S04]  /*cd80*/  @P1 LOP3.LUT P2, RZ, R13, 0x7fffffff, RZ, 0xc0, !PT ;  /* 0x7fffffff0dff1812 */ /* 0x000fc8000784c0ff */
[----:B------:R-:W-:Y:S01]  /*cd90*/  @P1 DFMA R14, R12, R14, +INF ;  /* 0x7ff000000c0e142b */ /* 0x000fe2000000000e */
[----:B------:R-:W-:Y:S01]  /*cda0*/  IMAD.MOV.U32 R13, RZ, RZ, R10 ;  /* 0x000000ffff0d7224 */ /* 0x000fe200078e000a */
[----:B------:R-:W-:-:S08]  /*cdb0*/  @!P0 MOV R13, R12 ;  /* 0x0000000c000d8202 */ /* 0x000fd00000000f00 */
        /* <DEDUP_REMOVED lines=15> */
[----:B------:R-:W-:Y:S01]  /*ceb0*/  @P0 IADD3 R13, PT, PT, R11, -0x100000, RZ ;  /* 0xfff000000b0d0810 */ /* 0x000fe20007ffe0ff */
[----:B------:R-:W-:-:S04]  /*cec0*/  @P0 VIADD R23, R23, 0x1 ;  /* 0x0000000117170836 */ /* 0x000fc80000000000 */
[----:B------:R-:W-:Y:S01]  /*ced0*/  @P0 IMAD.MOV.U32 R11, RZ, RZ, R13 ;  /* 0x000000ffff0b0224 */ /* 0x000fe200078e000d */
[----:B------:R-:W-:Y:S02]  /*cee0*/  LOP3.LUT R22, R23, 0x80000000, RZ, 0x3c, !PT ;  /* 0x8000000017167812 */ /* 0x000fe400078e3cff */
[----:B------:R-:W-:-:S03]  /*cef0*/  MOV R23, 0x43300000 ;  /* 0x4330000000177802 */ /* 0x000fc60000000f00 */
        /* <DEDUP_REMOVED lines=47> */
.L_x_3331:
[----:B------:R-:W-:Y:S05]  /*d1f0*/  BSYNC.RECONVERGENT B0 ;  /* 0x0000000000007941 */ /* 0x000fea0003800200 */
.L_x_3330:
        /* <DEDUP_REMOVED lines=8> */
.L_x_3322:
[----:B-----5:R-:W-:Y:S01]  /*d280*/  ISETP.GT.AND P0, PT, R5, 0xfffff, PT ;  /* 0x000fffff0500780c */ /* 0x020fe20003f04270 */
[----:B------:R-:W-:Y:S01]  /*d290*/  IMAD.MOV.U32 R3, RZ, RZ, R5 ;  /* 0x000000ffff037224 */ /* 0x000fe200078e0005 */
[----:B------:R-:W-:Y:S01]  /*d2a0*/  BSSY.RECONVERGENT B0, `(.L_x_3332) ;  /* 0x0000051000007945 */ /* 0x000fe20003800200 */
[----:B------:R-:W-:Y:S02]  /*d2b0*/  IMAD.MOV.U32 R6, RZ, RZ, R4 ;  /* 0x000000ffff067224 */ /* 0x000fe400078e0004 */
[----:B------:R-:W-:-:S08]  /*d2c0*/  IMAD.MOV.U32 R18, RZ, RZ, -0x3ff ;  /* 0xfffffc01ff127424 */ /* 0x000fd000078e00ff */
[----:B------:R-:W-:Y:S01]  /*d2d0*/  @!P0 DMUL R4, R4, 1.80143985094819840000e+16 ;  /* 0x4350000004048828 */ /* 0x000fe20000000000 */
[----:B------:R-:W-:-:S09]  /*d2e0*/  @!P0 MOV R18, 0xfffffbcb ;  /* 0xfffffbcb00128802 */ /* 0x000fd20000000f00 */
[----:B------:R-:W-:Y:S01]  /*d2f0*/  @!P0 MOV R3, R5 ;  /* 0x0000000500038202 */ /* 0x000fe20000000f00 */
[----:B------:R-:W-:-:S04]  /*d300*/  @!P0 IMAD.MOV.U32 R6, RZ, RZ, R4 ;  /* 0x000000ffff068224 */ /* 0x000fc800078e0004 */
[----:B--2---:R-:W-:-:S05]  /*d310*/  VIADD R8, R3, 0xffffffff ;  /* 0xffffffff03087836 */ /* 0x004fca0000000000 */
[----:B------:R-:W-:-:S13]  /*d320*/  ISETP.GT.U32.AND P1, PT, R8, 0x7feffffe, PT ;  /* 0x7feffffe0800780c */ /* 0x000fda0003f24070 */
[----:B------:R-:W-:Y:S05]  /*d330*/  @P1 BRA `(.L_x_3333) ;  /* 0x0000000400041947 */ /* 0x000fea0003800000 */
[----:B------:R-:W-:Y:S01]  /*d340*/  LOP3.LUT R4, R3, 0xfffff, RZ, 0xc0, !PT ;  /* 0x000fffff03047812 */ /* 0x000fe200078ec0ff */
[----:B01----:R-:W-:Y:S01]  /*d350*/  IMAD.MOV.U32 R10, RZ, RZ, RZ ;  /* 0x000000ffff0a7224 */ /* 0x003fe200078e00ff */
        /* <DEDUP_REMOVED lines=63> */
.L_x_3333:
[----:B------:R-:W-:Y:S01]  /*d750*/  IMAD.MOV.U32 R8, RZ, RZ, 0x0 ;  /* 0x00000000ff087424 */ /* 0x000fe200078e00ff */
[----:B------:R-:W-:Y:S01]  /*d760*/  LOP3.LUT P0, RZ, R5, 0x7fffffff, RZ, 0xc0, !PT ;  /* 0x7fffffff05ff7812 */ /* 0x000fe2000780c0ff */
[----:B------:R-:W-:-:S06]  /*d770*/  IMAD.MOV.U32 R9, RZ, RZ, 0x7ff00000 ;  /* 0x7ff00000ff097424 */ /* 0x000fcc00078e00ff */
[----:B------:R-:W-:-:S10]  /*d780*/  DFMA R8, R4, R8, +INF ;  /* 0x7ff000000408742b */ /* 0x000fd40000000008 */
[----:B------:R-:W-:Y:S02]  /*d790*/  FSEL R4, R8, RZ, P0 ;  /* 0x000000ff08047208 */ /* 0x000fe40000000000 */
[----:B------:R-:W-:-:S07]  /*d7a0*/  FSEL R5, R9, -QNAN , P0 ;  /* 0xfff0000009057808 */ /* 0x000fce0000000000 */
.L_x_3334:
[----:B------:R-:W-:Y:S05]  /*d7b0*/  BSYNC.RECONVERGENT B0 ;  /* 0x0000000000007941 */ /* 0x000fea0003800200 */
.L_x_3332:
[----:B------:R2:W5:Y:S01]  /*d7c0*/  LDG.E R6, desc[UR14][R34.64] ;  /* 0x0000000e22067981 */ /* 0x000562000c1e1900 */
[----:B------:R-:W3:Y:S01]  /*d7d0*/  LDC.64 R8, c[0x0][0x410] ;  /* 0x00010400ff087b82 */ /* 0x000ee20000000a00 */
[----:B------:R-:W-:Y:S01]  /*d7e0*/  UMOV UR20, 0xbaaafad3 ;  /* 0xbaaafad300147882 */ /* 0x000fe20000000000 */
[----:B------:R-:W-:Y:S01]  /*d7f0*/  UMOV UR21, 0x3c695355 ;  /* 0x3c69535500157882 */ /* 0x000fe20000000000 */
[----:B------:R-:W-:Y:S01]  /*d800*/  BSSY.RECONVERGENT B0, `(.L_x_3335) ;  /* 0x0000010000007945 */ /* 0x000fe20003800200 */
[----:B------:R-:W-:Y:S01]  /*d810*/  DMUL R58, R4, UR20 ;  /* 0x00000014043a7c28 */ /* 0x000fe20008000000 */
[----:B------:R-:W-:Y:S01]  /*d820*/  UMOV UR20, 0x1526e50e ;  /* 0x1526e50e00147882 */ /* 0x000fe20000000000 */
[----:B------:R-:W-:Y:S01]  /*d830*/  UMOV UR21, 0x3fdbcb7b ;  /* 0x3fdbcb7b00157882 */ /* 0x000fe20000000000 */
[----:B------:R-:W-:-:S05]  /*d840*/  MOV R3, RZ ;  /* 0x000000ff00037202 */ /* 0x000fca0000000f00 */
[----:B--2---:R-:W-:-:S11]  /*d850*/  DFMA R58, R4, UR20, R58 ;  /* 0x00000014043a7c2b */ /* 0x004fd6000800003a */
.L_x_3337:
[----:B------:R-:W-:Y:S01]  /*d860*/  ISETP.NE.AND P0, PT, R3, UR18, PT ;  /* 0x0000001203007c0c */ /* 0x000fe2000bf05270 */
[----:B01----:R-:W-:Y:S02]  /*d870*/  IMAD.MOV.U32 R10, RZ, RZ, R3 ;  /* 0x000000ffff0a7224 */ /* 0x003fe400078e0003 */
[----:B------:R-:W-:-:S10]  /*d880*/  IMAD.MOV.U32 R53, RZ, RZ, RZ ;  /* 0x000000ffff357224 */ /* 0x000fd400078e00ff */
[----:B------:R-:W-:Y:S05]  /*d890*/  @!P0 BRA `(.L_x_3336) ;  /* 0x0000000000188947 */ /* 0x000fea0003800000 */
[----:B---3--:R-:W-:-:S06]  /*d8a0*/  IMAD.WIDE.U32 R4, R3, 0x8, R8 ;  /* 0x0000000803047825 */ /* 0x008fcc00078e0008 */
[----:B------:R-:W2:Y:S01]  /*d8b0*/  LDG.E.64 R4, desc[UR14][R4.64+0x8] ;  /* 0x0000080e04047981 */ /* 0x000ea2000c1e1b00 */
[----:B------:R-:W-:Y:S01]  /*d8c0*/  IADD3 R3, PT, PT, R3, 0x1, RZ ;  /* 0x0000000103037810 */ /* 0x000fe20007ffe0ff */
[----:B--2---:R-:W-:-:S14]  /*d8d0*/  DSETP.GEU.AND P0, PT, R58, R4, PT ;  /* 0x000000043a00722a */ /* 0x004fdc0003f0e000 */
[----:B------:R-:W-:Y:S05]  /*d8e0*/  @P0 BRA `(.L_x_3337) ;  /* 0xfffffffc00dc0947 */ /* 0x000fea000383ffff */
[----:B------:R-:W-:-:S07]  /*d8f0*/  IMAD.MOV.U32 R53, RZ, RZ, R10 ;  /* 0x000000ffff357224 */ /* 0x000fce00078e000a */
.L_x_3336:
[----:B------:R-:W-:Y:S05]  /*d900*/  BSYNC.RECONVERGENT B0 ;  /* 0x0000000000007941 */ /* 0x000fea0003800200 */
.L_x_3335:
[----:B------:R-:W2:Y:S01]  /*d910*/  LDG.E R3, desc[UR14][R32.64+0x61c] ;  /* 0x00061c0e20037981 */ /* 0x000ea2000c1e1900 */
[----:B------:R-:W-:Y:S01]  /*d920*/  BSSY.RECONVERGENT B1, `(.L_x_3338) ;  /* 0x0000a31000017945 */ /* 0x000fe20003800200 */
[----:B--2---:R-:W-:-:S13]  /*d930*/  ISETP.GE.AND P0, PT, R3, 0x1, PT ;  /* 0x000000010300780c */ /* 0x004fda0003f06270 */
[----:B------:R-:W-:Y:S05]  /*d940*/  @!P0 BRA `(.L_x_3339) ;  /* 0x000000a000b88947 */ /* 0x000fea0003800000 */
[----:B---3--:R-:W0:Y:S01]  /*d950*/  LDC R9, c[0x0][0x470] ;  /* 0x00011c00ff097b82 */ /* 0x008e220000000800 */
[----:B-----5:R-:W-:Y:S01]  /*d960*/  IMAD R6, R7, 0xf6, R6 ;  /* 0x000000f607067824 */ /* 0x020fe200078e0206 */
[----:B------:R-:W-:Y:S01]  /*d970*/  BSSY.RECONVERGENT B2, `(.L_x_3340) ;  /* 0x0000a1d000027945 */ /* 0x000fe20003800200 */
[----:B------:R-:W-:-:S03]  /*d980*/  IMAD.MOV.U32 R26, RZ, RZ, RZ ;  /* 0x000000ffff1a7224 */ /* 0x000fc600078e00ff */
[----:B------:R-:W-:Y:S02]  /*d990*/  IADD3 R27, PT, PT, R6, 0x29, RZ ;  /* 0x00000029061b7810 */ /* 0x000fe40007ffe0ff */
[----:B------:R-:W1:Y:S08]  /*d9a0*/  LDC.64 R56, c[0x0][0x410] ;  /* 0x00010400ff387b82 */ /* 0x000e700000000a00 */
[----:B------:R-:W2:Y:S01]  /*d9b0*/  LDC.64 R54, c[0x0][0x478] ;  /* 0x00011e00ff367b82 */ /* 0x000ea20000000a00 */
[C---:B0-----:R-:W-:Y:S01]  /*d9c0*/  VIADD R15, R9.reuse, 0xe ;  /* 0x0000000e090f7836 */ /* 0x041fe20000000000 */
[C---:B------:R-:W-:Y:S01]  /*d9d0*/  LOP3.LUT R19, R9.reuse, 0x7, RZ, 0xc0, !PT ;  /* 0x0000000709137812 */ /* 0x040fe200078ec0ff */
[C---:B------:R-:W-:Y:S01]  /*d9e0*/  VIADD R8, R9.reuse, 0x6 ;  /* 0x0000000609087836 */ /* 0x040fe20000000000 */
[C---:B------:R-:W-:Y:S01]  /*d9f0*/  LOP3.LUT R17, R9.reuse, 0x3, RZ, 0xc0, !PT ;  /* 0x0000000309117812 */ /* 0x040fe200078ec0ff */
[----:B------:R-:W-:Y:S01]  /*da00*/  VIADD R22, R9, 0xfffffffd ;  /* 0xfffffffd09167836 */ /* 0x000fe20000000000 */
[----:B------:R-:W-:Y:S01]  /*da10*/  LOP3.LUT R14, R15, 0xf, RZ, 0xc0, !PT ;  /* 0x0000000f0f0e7812 */ /* 0x000fe200078ec0ff */
[C---:B------:R-:W-:Y:S01]  /*da20*/  VIADD R20, R9.reuse, 0xfffffffc ;  /* 0xfffffffc09147836 */ /* 0x040fe20000000000 */
[----:B------:R-:W-:Y:S01]  /*da30*/  IADD3 R12, PT, PT, R9, 0x3, RZ ;  /* 0x00000003090c7810 */ /* 0x000fe20007ffe0ff */
[----:B-1----:R-:W-:Y:S01]  /*da40*/  IMAD.WIDE.U32 R56, R53, 0x8, R56 ;  /* 0x0000000835387825 */ /* 0x002fe200078e0038 */
[----:B------:R-:W-:-:S02]  /*da50*/  LOP3.LUT R13, R8, 0x7, RZ, 0xc0, !PT ;  /* 0x00000007080d7812 */ /* 0x000fc400078ec0ff */
[----:B------:R-:W-:Y:S01]  /*da60*/  IADD3 R21, PT, PT, R9, -0x2, RZ ;  /* 0xfffffffe09157810 */ /* 0x000fe20007ffe0ff */
[----:B------:R-:W-:Y:S01]  /*da70*/  VIADD R18, R19, 0xffffffff ;  /* 0xffffffff13127836 */ /* 0x000fe20000000000 */
[----:B------:R-:W-:Y:S01]  /*da80*/  LOP3.LUT R10, R9, 0x7ffffff8, RZ, 0xc0, !PT ;  /* 0x7ffffff8090a7812 */ /* 0x000fe200078ec0ff */
[----:B------:R-:W-:Y:S01]  /*da90*/  VIADD R16, R17, 0xffffffff ;  /* 0xffffffff11107836 */ /* 0x000fe20000000000 */
[----:B------:R-:W-:Y:S01]  /*daa0*/  LOP3.LUT R9, R9, 0x1, RZ, 0xc0, !PT ;  /* 0x0000000109097812 */ /* 0x000fe200078ec0ff */
[----:B--2---:R-:W-:Y:S01]  /*dab0*/  IMAD.WIDE R54, R22, 0x8, R54 ;  /* 0x0000000816367825 */ /* 0x004fe200078e0236 */
[----:B------:R-:W-:Y:S02]  /*dac0*/  LOP3.LUT R8, R8, 0x3, RZ, 0xc0, !PT ;  /* 0x0000000308087812 */ /* 0x000fe400078ec0ff */
[----:B------:R-:W-:Y:S01]  /*dad0*/  LOP3.LUT R11, R12, 0x3, RZ, 0xc0, !PT ;  /* 0x000000030c0b7812 */ /* 0x000fe200078ec0ff */
[----:B------:R-:W-:Y:S01]  /*dae0*/  VIADD R14, R14, 0xffffffff ;  /* 0xffffffff0e0e7836 */ /* 0x000fe20000000000 */
[----:B------:R-:W-:-:S07]  /*daf0*/  IADD3 R13, PT, PT, R13, -0x1, RZ ;  /* 0xffffffff0d0d7810 */ /* 0x000fce0007ffe0ff */
.L_x_3459:
[----:B-1----:R-:W-:Y:S05]  /*db00*/  BRA.U !UP0, `(.L_x_3341) ;  /* 0x0000000508d07547 */ /* 0x002fea000b800000 */
[----:B------:R-:W-:Y:S01]  /*db10*/  UISETP.GE.U32.AND UP1, UPT, UR10, 0x7, UPT ;  /* 0x000000070a00788c */ /* 0x000fe2000bf26070 */
[----:B------:R-:W-:Y:S02]  /*db20*/  IMAD R3, R26, 0x4344, R27 ;  /* 0x000043441a037824 */ /* 0x000fe400078e021b */
[----:B------:R-:W-:-:S06]  /*db30*/  IMAD.MOV.U32 R6, RZ, RZ, RZ ;  /* 0x000000ffff067224 */ /* 0x000fcc00078e00ff */
[----:B------:R-:W-:Y:S05]  /*db40*/  BRA.U !UP1, `(.L_x_3342) ;  /* 0x0000000109c47547 */ /* 0x000fea000b800000 */
[----:B------:R-:W-:-:S07]  /*db50*/  MOV R23, RZ ;  /* 0x000000ff00177202 */ /* 0x000fce0000000f00 */
.L_x_3343:
        /* <DEDUP_REMOVED lines=12> */
[----:B------:R-:W-:-:S03]  /*dc20*/  VIADD R51, R41, 0xa ;  /* 0x0000000a29337836 */ /* 0x000fc60000000000 */
        /* <DEDUP_REMOVED lines=8> */
[----:B0-----:R-:W-:Y:S01]  /*dcb0*/  IMAD.WIDE.U32 R42, R63, 0x8, R24 ;  /* 0x000000083f2a7825 */ /* 0x001fe200078e0018 */
[----:B-1----:R-:W-:-:S02]  /*dcc0*/  IADD3 R47, PT, PT, R41, 0x14, RZ ;  /* 0x00000014292f7810 */ /* 0x002fc40007ffe0ff */
[----:B---3--:R-:W-:Y:S04]  /*dcd0*/  STG.E.64 desc[UR14][R4.64+0x18], R60 ;  /* 0x0000183c04007986 */ /* 0x008fe8000c101b0e */
[----:B------:R0:W-:Y:S04]  /*dce0*/  STG.E.64 desc[UR14][R42.64], R60 ;  /* 0x0000003c2a007986 */ /* 0x0001e8000c101b0e */
[----:B------:R-:W3:Y:S01]  /*dcf0*/  LDG.E.64 R44, desc[UR14][R38.64+0x21a200] ;  /* 0x21a2000e262c7981 */ /* 0x000ee2000c1e1b00 */
[----:B------:R-:W-:-:S04]  /*dd00*/  IMAD.WIDE.U32 R46, R47, 0x8, R24 ;  /* 0x000000082f2e7825 */ /* 0x000fc800078e0018 */
[----:B--2---:R-:W-:Y:S01]  /*dd10*/  VIADD R51, R41, 0x19 ;  /* 0x0000001929337836 */ /* 0x004fe20000000000 */
        /* <DEDUP_REMOVED lines=8> */
[----:B------:R-:W-:Y:S01]  /*dda0*/  IMAD.WIDE.U32 R60, R61, 0x8, R24 ;  /* 0x000000083d3c7825 */ /* 0x000fe200078e0018 */
[----:B------:R-:W-:-:S02]  /*ddb0*/  IADD3 R41, PT, PT, R41, 0x23, RZ ;  /* 0x0000002329297810 */ /* 0x000fc40007ffe0ff */
[----:B--2---:R0:W-:Y:S04]  /*ddc0*/  STG.E.64 desc[UR14][R4.64+0x30], R42 ;  /* 0x0000302a04007986 */ /* 0x0041e8000c101b0e */
[----:B------:R0:W-:Y:S04]  /*ddd0*/  STG.E.64 desc[UR14][R60.64], R42 ;  /* 0x0000002a3c007986 */ /* 0x0001e8000c101b0e */
[----:B-1----:R-:W2:Y:S01]  /*dde0*/  LDG.E.64 R44, desc[UR14][R38.64+0x3adb80] ;  /* 0x3adb800e262c7981 */ /* 0x002ea2000c1e1b00 */
[----:B------:R-:W-:-:S04]  /*ddf0*/  IMAD.WIDE.U32 R24, R41, 0x8, R24 ;  /* 0x0000000829187825 */ /* 0x000fc800078e0018 */
[----:B------:R-:W-:-:S05]  /*de00*/  VIADD R23, R23, 0x8 ;  /* 0x0000000817177836 */ /* 0x000fca0000000000 */
[----:B------:R-:W-:Y:S01]  /*de10*/  ISETP.NE.AND P0, PT, R23, R10, PT ;  /* 0x0000000a1700720c */ /* 0x000fe20003f05270 */
[----:B--2---:R0:W-:Y:S04]  /*de20*/  STG.E.64 desc[UR14][R4.64+0x38], R44 ;  /* 0x0000382c04007986 */ /* 0x0041e8000c101b0e */
[----:B------:R0:W-:Y:S08]  /*de30*/  STG.E.64 desc[UR14][R24.64], R44 ;  /* 0x0000002c18007986 */ /* 0x0001f0000c101b0e */
[----:B------:R-:W-:Y:S05]  /*de40*/  @P0 BRA `(.L_x_3343) ;  /* 0xfffffffc00440947 */ /* 0x000fea000383ffff */
[----:B------:R-:W-:-:S07]  /*de50*/  IMAD.MOV.U32 R6, RZ, RZ, R10 ;  /* 0x000000ffff067224 */ /* 0x000fce00078e000a */
.L_x_3342:
        /* <DEDUP_REMOVED lines=17> */
[----:B------:R-:W-:-:S05]  /*df70*/  IADD3 R47, PT, PT, R23, 0x5, RZ ;  /* 0x00000005172f7810 */ /* 0x000fca0007ffe0ff */
[----:B------:R-:W-:Y:S01]  /*df80*/  IMAD.WIDE.U32 R46, R47, 0x8, R24 ;  /* 0x000000082f2e7825 */ /* 0x000fe200078e0018 */
[----:B--2---:R1:W-:Y:S04]  /*df90*/  STG.E.64 desc[UR14][R4.64+0x8], R44 ;  /* 0x0000082c04007986 */ /* 0x0043e8000c101b0e */
[----:B------:R1:W-:Y:S04]  /*dfa0*/  STG.E.64 desc[UR14][R46.64], R44 ;  /* 0x0000002c2e007986 */ /* 0x0003e8000c101b0e */
[----:B------:R-:W2:Y:S01]  /*dfb0*/  LDG.E.64 R48, desc[UR14][R38.64+0x10d100] ;  /* 0x10d1000e26307981 */ /* 0x000ea2000c1e1b00 */
[----:B------:R-:W-:-:S04]  /*dfc0*/  VIADD R51, R23, 0xa ;  /* 0x0000000a17337836 */ /* 0x000fc80000000000 */
[----:B------:R-:W-:Y:S01]  /*dfd0*/  IMAD.WIDE.U32 R50, R51, 0x8, R24 ;  /* 0x0000000833327825 */ /* 0x000fe200078e0018 */
[----:B--2---:R1:W-:Y:S04]  /*dfe0*/  STG.E.64 desc[UR14][R4.64+0x10], R48 ;  /* 0x0000103004007986 */ /* 0x0043e8000c101b0e */
[----:B------:R1:W-:Y:S04]  /*dff0*/  STG.E.64 desc[UR14][R50.64], R48 ;  /* 0x0000003032007986 */ /* 0x0003e8000c101b0e */
[----:B0-----:R-:W2:Y:S01]  /*e000*/  LDG.E.64 R40, desc[UR14][R38.64+0x193980] ;  /* 0x1939800e26287981 */ /* 0x001ea2000c1e1b00 */
[----:B------:R-:W-:Y:S01]  /*e010*/  VIADD R23, R23, 0xf ;  /* 0x0000000f17177836 */ /* 0x000fe20000000000 */
[----:B------:R-:W-:-:S03]  /*e020*/  IADD3 R6, PT, PT, R6, 0x4, RZ ;  /* 0x0000000406067810 */ /* 0x000fc60007ffe0ff */
[----:B------:R-:W-:Y:S01]  /*e030*/  IMAD.WIDE.U32 R24, R23, 0x8, R24 ;  /* 0x0000000817187825 */ /* 0x000fe200078e0018 */
[----:B--2---:R1:W-:Y:S04]  /*e040*/  STG.E.64 desc[UR14][R4.64+0x18], R40 ;  /* 0x0000182804007986 */ /* 0x0043e8000c101b0e */
[----:B------:R1:W-:Y:S02]  /*e050*/  STG.E.64 desc[UR14][R24.64], R40 ;  /* 0x0000002818007986 */ /* 0x0003e4000c101b0e */
.L_x_3344:
        /* <DEDUP_REMOVED lines=14> */
[----:B------:R-:W3:Y:S01]  /*e140*/  @P0 LDG.E.64 R38, desc[UR14][R44.64+0x86880] ;  /* 0x0868800e2c260981 */ /* 0x000ee2000c1e1b00 */
[----:B------:R-:W-:Y:S01]  /*e150*/  ISETP.NE.AND P1, PT, R9, RZ, PT ;  /* 0x000000ff0900720c */ /* 0x000fe20003f25270 */
[----:B------:R-:W-:-:S02]  /*e160*/  @P0 VIADD R6, R6, 0x2 ;  /* 0x0000000206060836 */ /* 0x000fc40000000000 */
[----:B------:R-:W-:-:S04]  /*e170*/  @P0 VIADD R49, R23, 0x5 ;  /* 0x0000000517310836 */ /* 0x000fc80000000000 */
[----:B------:R-:W-:Y:S01]  /*e180*/  @P0 IMAD.WIDE.U32 R48, R49, 0x8, R24 ;  /* 0x0000000831300825 */ /* 0x000fe200078e0018 */
[----:B0-----:R-:W0:Y:S05]  /*e190*/  LDC.64 R42, c[0x0][0x420] ;  /* 0x00010800ff2a7b82 */ /* 0x001e2a0000000a00 */
[----:B------:R-:W-:-:S04]  /*e1a0*/  @P1 IMAD R3, R6, 0x10d10, R3 ;  /* 0x00010d1006031824 */ /* 0x000fc800078e0203 */
[----:B--2---:R-:W-:Y:S01]  /*e1b0*/  @P1 IMAD.WIDE R40, R3, 0x8, R40 ;  /* 0x0000000803281825 */ /* 0x004fe200078e0228 */
[----:B------:R-:W1:Y:S01]  /*e1c0*/  @P1 LDC.64 R24, c[0x0][0x418] ;  /* 0x00010600ff181b82 */ /* 0x000e620000000a00 */
[----:B---3--:R2:W-:Y:S04]  /*e1d0*/  @P0 STG.E.64 desc[UR14][R4.64+0x8], R38 ;  /* 0x0000082604000986 */ /* 0x0085e8000c101b0e */
[----:B------:R2:W-:Y:S04]  /*e1e0*/  @P0 STG.E.64 desc[UR14][R48.64], R38 ;  /* 0x0000002630000986 */ /* 0x0005e8000c101b0e */
[----:B------:R-:W3:Y:S01]  /*e1f0*/  @P1 LDG.E.64 R40, desc[UR14][R40.64] ;  /* 0x0000000e28281981 */ /* 0x000ee2000c1e1b00 */
[----:B------:R-:W-:-:S02]  /*e200*/  @P1 IMAD R3, R6, 0x5, R26 ;  /* 0x0000000506031824 */ /* 0x000fc400078e021a */
[----:B-1----:R-:W-:-:S04]  /*e210*/  @P1 IMAD.WIDE.U32 R24, R6, 0x8, R24 ;  /* 0x0000000806181825 */ /* 0x002fc800078e0018 */
[----:B0-----:R-:W-:Y:S01]  /*e220*/  @P1 IMAD.WIDE.U32 R42, R3, 0x8, R42 ;  /* 0x00000008032a1825 */ /* 0x001fe200078e002a */
[----:B---3--:R2:W-:Y:S04]  /*e230*/  @P1 STG.E.64 desc[UR14][R24.64], R40 ;  /* 0x0000002818001986 */ /* 0x0085e8000c101b0e */
[----:B------:R2:W-:Y:S02]  /*e240*/  @P1 STG.E.64 desc[UR14][R42.64], R40 ;  /* 0x000000282a001986 */ /* 0x0005e4000c101b0e */
.L_x_3341:
[----:B------:R-:W3:Y:S02]  /*e250*/  LDC R3, c[0x0][0x470] ;  /* 0x00011c00ff037b82 */ /* 0x000ee40000000800 */
[----:B---3--:R-:W-:-:S13]  /*e260*/  ISETP.GE.AND P4, PT, R3, 0x3, PT ;  /* 0x000000030300780c */ /* 0x008fda0003f86270 */
[----:B------:R-:W-:Y:S05]  /*e270*/  @!P4 BRA `(.L_x_3345) ;  /* 0x000000140064c947 */ /* 0x000fea0003800000 */
[----:B------:R-:W-:Y:S01]  /*e280*/  ISETP.NE.AND P0, PT, R22, RZ, PT ;  /* 0x000000ff1600720c */ /* 0x000fe20003f05270 */
[----:B012---:R-:W-:-:S12]  /*e290*/  HFMA2 R24, -RZ, RZ, 0, 5.9604644775390625e-08 ;  /* 0x00000001ff187431 */ /* 0x007fd800000001ff */
[----:B------:R-:W-:Y:S05]  /*e2a0*/  @!P0 BRA `(.L_x_3346) ;  /* 0x0000000c007c8947 */ /* 0x000fea0003800000 */
[----:B------:R-:W-:-:S07]  /*e2b0*/  IMAD.MOV.U32 R23, RZ, RZ, 0x1 ;  /* 0x00000001ff177424 */ /* 0x000fce00078e00ff */
.L_x_3355:
[----:B0-----:R-:W0:Y:S02]  /*e2c0*/  LDC.64 R60, c[0x0][0x410] ;  /* 0x00010400ff3c7b82 */ /* 0x001e240000000a00 */
[----:B0-----:R-:W-:-:S05]  /*e2d0*/  IMAD.WIDE.U32 R60, R23, 0x8, R60 ;  /* 0x00000008173c7825 */ /* 0x001fca00078e003c */
[----:B------:R-:W2:Y:S04]  /*e2e0*/  LDG.E.64 R72, desc[UR14][R60.64+0x8] ;  /* 0x0000080e3c487981 */ /* 0x000ea8000c1e1b00 */
        /* <DEDUP_REMOVED lines=26> */
.L_x_3347:
        /* <DEDUP_REMOVED lines=26> */
.L_x_3348:
        /* <DEDUP_REMOVED lines=25> */
.L_x_3349:
        /* <DEDUP_REMOVED lines=20> */
.L_x_3350:
        /* <DEDUP_REMOVED lines=8> */
[----:B------:R-:W-:Y:S01]  /*e980*/  STG.E.64 desc[UR14][R68.64], R24 ;  /* 0x0000001844007986 */ /* 0x000fe2000c101b0e */
[----:B-1----:R-:W-:-:S03]  /*e990*/  IMAD.WIDE R66, R23, 0x8, R66 ;  /* 0x0000000817427825 */ /* 0x002fc600078e0242 */
[----:B------:R0:W-:Y:S04]  /*e9a0*/  STG.E.64 desc[UR14][R68.64+0x10], R64 ;  /* 0x0000104044007986 */ /* 0x0001e8000c101b0e */
[----:B------:R1:W-:Y:S04]  /*e9b0*/  STG.E.64 desc[UR14][R68.64+0x8], R44 ;  /* 0x0000082c44007986 */ /* 0x0003e8000c101b0e */
[----:B------:R1:W-:Y:S04]  /*e9c0*/  STG.E.64 desc[UR14][R66.64+-0x8], R48 ;  /* 0xfffff83042007986 */ /* 0x0003e8000c101b0e */
[----:B------:R-:W0:Y:S04]  /*e9d0*/  LDG.E.64 R42, desc[UR14][R60.64+0x10] ;  /* 0x0000100e3c2a7981 */ /* 0x000e28000c1e1b00 */
[----:B------:R-:W0:Y:S01]  /*e9e0*/  LDG.E.64 R62, desc[UR14][R60.64+0x8] ;  /* 0x0000080e3c3e7981 */ /* 0x000e22000c1e1b00 */
[----:B------:R-:W2:Y:S01]  /*e9f0*/  MUFU.RCP64H R5, 3 ;  /* 0x4008000000057908 */ /* 0x000ea20000001800 */
[----:B------:R-:W-:Y:S01]  /*ea00*/  IMAD.MOV.U32 R38, RZ, RZ, 0x0 ;  /* 0x00000000ff267424 */ /* 0x000fe200078e00ff */
[----:B------:R-:W-:Y:S01]  /*ea10*/  MOV R39, 0x40080000 ;  /* 0x4008000000277802 */ /* 0x000fe20000000f00 */
[----:B------:R-:W-:-:S06]  /*ea20*/  IMAD.MOV.U32 R4, RZ, RZ, 0x1 ;  /* 0x00000001ff047424 */ /* 0x000fcc00078e00ff */
[----:B--2---:R-:W-:-:S08]  /*ea30*/  DFMA R40, R4, -R38, 1 ;  /* 0x3ff000000428742b */ /* 0x004fd00000000826 */
[----:B------:R-:W-:-:S08]  /*ea40*/  DFMA R40, R40, R40, R40 ;  /* 0x000000282828722b */ /* 0x000fd00000000028 */
[----:B------:R-:W-:-:S08]  /*ea50*/  DFMA R40, R4, R40, R4 ;  /* 0x000000280428722b */ /* 0x000fd00000000004 */
[----:B------:R-:W-:-:S08]  /*ea60*/  DFMA R76, R40, -R38, 1 ;  /* 0x3ff00000284c742b */ /* 0x000fd00000000826 */
[----:B------:R-:W-:Y:S02]  /*ea70*/  DFMA R76, R40, R76, R40 ;  /* 0x0000004c284c722b */ /* 0x000fe40000000028 */
[----:B0-----:R-:W-:-:S08]  /*ea80*/  DADD R64, R42, -R62 ;  /* 0x000000002a407229 */ /* 0x001fd0000000083e */
[----:B------:R-:W-:Y:S02]  /*ea90*/  DMUL R24, R76, R64 ;  /* 0x000000404c187228 */ /* 0x000fe40000000000 */
[----:B------:R-:W-:-:S06]  /*eaa0*/  FSETP.GEU.AND P1, PT, |R65|, 6.5827683646048100446e-37, PT ;  /* 0x036000004100780b */ /* 0x000fcc0003f2e200 */
[----:B------:R-:W-:-:S08]  /*eab0*/  DFMA R4, R24, -3, R64 ;  /* 0xc00800001804782b */ /* 0x000fd00000000040 */
[----:B------:R-:W-:Y:S01]  /*eac0*/  DFMA R76, R76, R4, R24 ;  /* 0x000000044c4c722b */ /* 0x000fe20000000018 */
[----:B------:R-:W-:-:S09]  /*ead0*/  VIADD R24, R23, 0x2 ;  /* 0x0000000217187836 */ /* 0x000fd20000000000 */
[----:B------:R-:W-:-:S05]  /*eae0*/  FFMA R3, RZ, 2.125, R77 ;  /* 0x40080000ff037823 */ /* 0x000fca000000004d */
[----:B------:R-:W-:-:S13]  /*eaf0*/  FSETP.GT.AND P0, PT, |R3|, 1.469367938527859385e-39, PT ;  /* 0x001000000300780b */ /* 0x000fda0003f04200 */
[----:B-1----:R-:W-:Y:S05]  /*eb00*/  @P0 BRA P1, `(.L_x_3351) ;  /* 0x0000000000200947 */ /* 0x002fea0000800000 */
        /* <DEDUP_REMOVED lines=8> */
.L_x_3351:
        /* <DEDUP_REMOVED lines=26> */
.L_x_3352:
        /* <DEDUP_REMOVED lines=23> */
.L_x_3353:
        /* <DEDUP_REMOVED lines=20> */
.L_x_3354:
[----:B------:R-:W-:Y:S01]  /*efe0*/  DADD R4, R74, R76 ;  /* 0x000000004a047229 */ /* 0x000fe2000000004c */
[----:B------:R0:W-:Y:S01]  /*eff0*/  STG.E.64 desc[UR14][R68.64+0x18], R74 ;  /* 0x0000184a44007986 */ /* 0x0001e2000c101b0e */
[----:B------:R-:W-:Y:S01]  /*f000*/  DADD R48, -R48, R72 ;  /* 0x0000000030307229 */ /* 0x000fe20000000148 */
[----:B------:R-:W-:Y:S01]  /*f010*/  VIADD R3, R23, 0x1 ;  /* 0x0000000117037836 */ /* 0x000fe20000000000 */
[----:B------:R-:W-:Y:S01]  /*f020*/  LOP3.LUT R6, R21, 0xfffffffe, RZ, 0xc0, !PT ;  /* 0xfffffffe15067812 */ /* 0x000fe200078ec0ff */
[----:B------:R0:W-:Y:S01]  /*f030*/  STG.E.64 desc[UR14][R68.64+0x28], R76 ;  /* 0x0000284c44007986 */ /* 0x0001e2000c101b0e */
[----:B------:R-:W-:Y:S02]  /*f040*/  MOV R23, R24 ;  /* 0x0000001800177202 */ /* 0x000fe40000000f00 */
[----:B------:R-:W-:Y:S01]  /*f050*/  DADD R4, R4, R4 ;  /* 0x0000000004047229 */ /* 0x000fe20000000004 */
[----:B------:R-:W-:-:S06]  /*f060*/  ISETP.NE.AND P0, PT, R3, R6, PT ;  /* 0x000000060300720c */ /* 0x000fcc0003f05270 */
[----:B------:R0:W-:Y:S04]  /*f070*/  STG.E.64 desc[UR14][R68.64+0x20], R4 ;  /* 0x0000200444007986 */ /* 0x0001e8000c101b0e */
[----:B------:R0:W-:Y:S03]  /*f080*/  STG.E.64 desc[UR14][R66.64], R48 ;  /* 0x0000003042007986 */ /* 0x0001e6000c101b0e */
[----:B------:R-:W-:Y:S05]  /*f090*/  @P0 BRA `(.L_x_3355) ;  /* 0xfffffff000880947 */ /* 0x000fea000383ffff */
.L_x_3346:
[----:B------:R-:W-:-:S13]  /*f0a0*/  ISETP.NE.AND P0, PT, R9, RZ, PT ;  /* 0x000000ff0900720c */ /* 0x000fda0003f05270 */
[----:B------:R-:W-:Y:S05]  /*f0b0*/  @!P0 BRA `(.L_x_3345) ;  /* 0x0000000400d48947 */ /* 0x000fea0003800000 */
        /* <DEDUP_REMOVED lines=29> */
.L_x_3356:
[----:B------:R-:W0:Y:S02]  /*f290*/  LDC.64 R4, c[0x0][0x410] ;  /* 0x00010400ff047b82 */ /* 0x000e240000000a00 */
[----:B0-----:R-:W-:-:S06]  /*f2a0*/  IMAD.WIDE R4, R24, 0x8, R4 ;  /* 0x0000000818047825 */ /* 0x001fcc00078e0204 */
        /* <DEDUP_REMOVED lines=26> */
.L_x_3357:
        /* <DEDUP_REMOVED lines=25> */
.L_x_3358:
[----:B------:R-:W0:Y:S02]  /*f5e0*/  LDC.64 R42, c[0x0][0x418] ;  /* 0x00010600ff2a7b82 */ /* 0x000e240000000a00 */
[----:B0-----:R-:W-:-:S05]  /*f5f0*/  IMAD.WIDE R42, R24, 0x8, R42 ;  /* 0x00000008182a7825 */ /* 0x001fca00078e022a */
        /* <DEDUP_REMOVED lines=20> */
.L_x_3359:
        /* <DEDUP_REMOVED lines=12> */
[----:B------:R3:W-:Y:S02]  /*f800*/  STG.E.64 desc[UR14][R4.64+-0x8], R48 ;  /* 0xfffff83004007986 */ /* 0x0007e4000c101b0e */
.L_x_3345:
[----:B-123--:R-:W1:Y:S01]  /*f810*/  LDC.64 R40, c[0x0][0x480] ;  /* 0x00012000ff287b82 */ /* 0x00ee620000000a00 */
[----:B0-----:R-:W-:Y:S02]  /*f820*/  IMAD.U32 R48, RZ, RZ, UR12 ;  /* 0x0000000cff307e24 */ /* 0x001fe4000f8e00ff */
[----:B------:R-:W-:-:S05]  /*f830*/  IMAD.U32 R49, RZ, RZ, UR13 ;  /* 0x0000000dff317e24 */ /* 0x000fca000f8e00ff */
[----:B------:R-:W0:Y:S08]  /*f840*/  LDC.64 R46, c[0x0][0x410] ;  /* 0x00010400ff2e7b82 */ /* 0x000e300000000a00 */
[----:B------:R-:W2:Y:S01]  /*f850*/  LDC.64 R44, c[0x0][0x418] ;  /* 0x00010600ff2c7b82 */ /* 0x000ea20000000a00 */
[----:B-1----:R1:W-:Y:S01]  /*f860*/  STG.E.64 desc[UR14][R40.64], RZ ;  /* 0x000000ff28007986 */ /* 0x0023e2000c101b0e */
[----:B------:R-:W-:-:S06]  /*f870*/  MOV R24, 0x1 ;  /* 0x0000000100187802 */ /* 0x000fcc0000000f00 */
[----:B------:R-:W3:Y:S01]  /*f880*/  LDC R3, c[0x0][0x470] ;  /* 0x00011c00ff037b82 */ /* 0x000ee20000000800 */
[----:B------:R4:W-:Y:S04]  /*f890*/  STG.E.64 desc[UR14][R48.64], RZ ;  /* 0x000000ff30007986 */ /* 0x0009e8000c101b0e */
[----:B0-----:R-:W5:Y:S04]  /*f8a0*/  LDG.E.64 R64, desc[UR14][R46.64+0x10] ;  /* 0x0000100e2e407981 */ /* 0x001f68000c1e1b00 */
[----:B------:R-:W5:Y:S04]  /*f8b0*/  LDG.E.64 R62, desc[UR14][R46.64] ;  /* 0x0000000e2e3e7981 */ /* 0x000f68000c1e1b00 */
[----:B--2---:R-:W2:Y:S04]  /*f8c0*/  LDG.E.64 R4, desc[UR14][R44.64+0x10] ;  /* 0x0000100e2c047981 */ /* 0x004ea8000c1e1b00 */
[----:B------:R-:W2:Y:S01]  /*f8d0*/  LDG.E.64 R66, desc[UR14][R44.64] ;  /* 0x0000000e2c427981 */ /* 0x000ea2000c1e1b00 */
[----:B---3--:R-:W-:Y:S01]  /*f8e0*/  ISETP.GE.AND P5, PT, R3, 0x4, PT ;  /* 0x000000040300780c */ /* 0x008fe20003fa6270 */
[----:B-----5:R-:W-:-:S06]  /*f8f0*/  DADD R42, R64, -R62 ;  /* 0x00000000402a7229 */ /* 0x020fcc000000083e */
[----:B------:R-:W0:Y:S02]  /*f900*/  MUFU.RCP64H R25, R43 ;  /* 0x0000002b00197308 */ /* 0x000e240000001800 */
[----:B0-----:R-:W-:-:S08]  /*f910*/  DFMA R38, -R42, R24, 1 ;  /* 0x3ff000002a26742b */ /* 0x001fd00000000118 */
[----:B------:R-:W-:-:S08]  /*f920*/  DFMA R38, R38, R38, R38 ;  /* 0x000000262626722b */ /* 0x000fd00000000026 */
[----:B------:R-:W-:Y:S02]  /*f930*/  DFMA R24, R24, R38, R24 ;  /* 0x000000261818722b */ /* 0x000fe40000000018 */
[----:B--2---:R-:W-:-:S06]  /*f940*/  DADD R38, R4, -R66 ;  /* 0x0000000004267229 */ /* 0x004fcc0000000842 */
[----:B-1----:R-:W-:-:S04]  /*f950*/  DFMA R40, -R42, R24, 1 ;  /* 0x3ff000002a28742b */ /* 0x002fc80000000118 */
[----:B------:R-:W-:-:S04]  /*f960*/  FSETP.GEU.AND P1, PT, |R39|, 6.5827683646048100446e-37, PT ;  /* 0x036000002700780b */ /* 0x000fc80003f2e200 */
        /* <DEDUP_REMOVED lines=9> */
[----:B------:R-:W-:Y:S02]  /*fa00*/  IMAD.MOV.U32 R60, RZ, RZ, R48 ;  /* 0x000000ffff3c7224 */ /* 0x000fe400078e0030 */
[----:B------:R-:W-:-:S07]  /*fa10*/  IMAD.MOV.U32 R61, RZ, RZ, R49 ;  /* 0x000000ffff3d7224 */ /* 0x000fce00078e0031 */
.L_x_3360:
[----:B------:R-:W0:Y:S02]  /*fa20*/  LDC.64 R24, c[0x0][0x410] ;  /* 0x00010400ff187b82 */ /* 0x000e240000000a00 */
[----:B0-----:R-:W2:Y:S06]  /*fa30*/  LDG.E.64 R24, desc[UR14][R24.64+0x8] ;  /* 0x0000080e18187981 */ /* 0x001eac000c1e1b00 */
[----:B------:R-:W0:Y:S02]  /*fa40*/  LDC.64 R4, c[0x0][0x418] ;  /* 0x00010600ff047b82 */ /* 0x000e240000000a00 */
[----:B0-----:R-:W3:Y:S01]  /*fa50*/  LDG.E.64 R4, desc[UR14][R4.64+0x8] ;  /* 0x0000080e04047981 */ /* 0x001ee2000c1e1b00 */
[----:B------:R-:W-:Y:S01]  /*fa60*/  MOV R38, 0x1 ;  /* 0x0000000100267802 */ /* 0x000fe20000000f00 */
        /* <DEDUP_REMOVED lines=17> */
.L_x_3361:
        /* <DEDUP_REMOVED lines=19> */
.L_x_3363:
[----:B------:R-:W-:Y:S05]  /*fcb0*/  BSYNC.RECONVERGENT B3 ;  /* 0x0000000000037941 */ /* 0x000fea0003800200 */
.L_x_3362:
        /* <DEDUP_REMOVED lines=8> */
[----:B------:R-:W-:Y:S01]  /*fd40*/  MOV R4, UR8 ;  /* 0x0000000800047c02 */ /* 0x000fe20008000f00 */
[----:B------:R-:W-:Y:S01]  /*fd50*/  IMAD.U32 R5, RZ, RZ, UR9 ;  /* 0x00000009ff057e24 */ /* 0x000fe2000f8e00ff */
[----:B------:R-:W-:Y:S01]  /*fd60*/  MOV R67, UR9 ;  /* 0x0000000900437c02 */ /* 0x000fe20008000f00 */
[----:B------:R-:W-:-:S04]  /*fd70*/  IMAD.U32 R66, RZ, RZ, UR8 ;  /* 0x00000008ff427e24 */ /* 0x000fc8000f8e00ff */
[----:B------:R-:W3:Y:S04]  /*fd80*/  LDG.E.64 R4, desc[UR14][R4.64+-0x8] ;  /* 0xfffff80e04047981 */ /* 0x000ee8000c1e1b00 */
[----:B------:R-:W3:Y:S01]  /*fd90*/  LDG.E.64 R66, desc[UR14][R66.64+-0x18] ;  /* 0xffffe80e42427981 */ /* 0x000ee2000c1e1b00 */
[----:B------:R-:W-:Y:S01]  /*fda0*/  IMAD.MOV.U32 R24, RZ, RZ, 0x1 ;  /* 0x00000001ff187424 */ /* 0x000fe200078e00ff */
[----:B--2---:R-:W-:-:S06]  /*fdb0*/  DADD R42, R64, -R62 ;  /* 0x00000000402a7229 */ /* 0x004fcc000000083e */
[----:B------:R-:W1:Y:S02]  /*fdc0*/  MUFU.RCP64H R25, R43 ;  /* 0x0000002b00197308 */ /* 0x000e640000001800 */
[----:B-1----:R-:W-:-:S08]  /*fdd0*/  DFMA R38, -R42, R24, 1 ;  /* 0x3ff000002a26742b */ /* 0x002fd00000000118 */
[----:B------:R-:W-:-:S08]  /*fde0*/  DFMA R38, R38, R38, R38 ;  /* 0x000000262626722b */ /* 0x000fd00000000026 */
[----:B------:R-:W-:Y:S02]  /*fdf0*/  DFMA R24, R24, R38, R24 ;  /* 0x000000261818722b */ /* 0x000fe40000000018 */
[----:B---3--:R-:W-:-:S06]  /*fe00*/  DADD R38, R4, -R66 ;  /* 0x0000000004267229 */ /* 0x008fcc0000000842 */
[----:B0-----:R-:W-:-:S04]  /*fe10*/  DFMA R40, -R42, R24, 1 ;  /* 0x3ff000002a28742b */ /* 0x001fc80000000118 */
        /* <DEDUP_REMOVED lines=10> */
[----:B------:R-:W-:Y:S01]  /*fec0*/  IMAD.MOV.U32 R60, RZ, RZ, R48 ;  /* 0x000000ffff3c7224 */ /* 0x000fe200078e0030 */
[----:B------:R-:W-:-:S07]  /*fed0*/  MOV R61, R49 ;  /* 0x00000031003d7202 */ /* 0x000fce0000000f00 */
.L_x_3364:
[----:B------:R-:W-:Y:S02]  /*fee0*/  IMAD.U32 R24, RZ, RZ, UR16 ;  /* 0x00000010ff187e24 */ /* 0x000fe4000f8e00ff */
[----:B------:R-:W-:-:S06]  /*fef0*/  IMAD.U32 R25, RZ, RZ, UR17 ;  /* 0x00000011ff197e24 */ /* 0x000fcc000f8e00ff */
[----:B------:R-:W2:Y:S01]  /*ff00*/  LDG.E.64 R24, desc[UR14][R24.64+-0x10] ;  /* 0xfffff00e18187981 */ /* 0x000ea2000c1e1b00 */
[----:B------:R-:W-:Y:S01]  /*ff10*/  MOV R4, UR8 ;  /* 0x0000000800047c02 */ /* 0x000fe20008000f00 */
[----:B------:R-:W-:-:S06]  /*ff20*/  IMAD.U32 R5, RZ, RZ, UR9 ;  /* 0x00000009ff057e24 */ /* 0x000fcc000f8e00ff */
        /* <DEDUP_REMOVED lines=19> */
.L_x_3365:
        /* <DEDUP_REMOVED lines=19> */
.L_x_3367:
[----:B------:R-:W-:Y:S05]  /*10190*/  BSYNC.RECONVERGENT B3 ;  /* 0x0000000000037941 */ /* 0x000fea0003800200 */
.L_x_3366:
[----:B------:R-:W0:Y:S01]  /*101a0*/  LDC.64 R40, c[0x0][0x410] ;  /* 0x00010400ff287b82 */ /* 0x000e220000000a00 */
[----:B------:R-:W-:Y:S02]  /*101b0*/  IMAD.U32 R50, RZ, RZ, UR4 ;  /* 0x00000004ff327e24 */ /* 0x000fe4000f8e00ff */
[----:B------:R-:W-:-:S05]  /*101c0*/  IMAD.U32 R51, RZ, RZ, UR5 ;  /* 0x00000005ff337e24 */ /* 0x000fca000f8e00ff */
[----:B------:R-:W1:Y:S01]  /*101d0*/  LDC.64 R24, c[0x0][0x490] ;  /* 0x00012400ff187b82 */ /* 0x000e620000000a00 */
[----:B------:R2:W-:Y:S04]  /*101e0*/  STG.E.64 desc[UR14][R50.64+-0x8], R48 ;  /* 0xfffff83032007986 */ /* 0x0005e8000c101b0e */
[----:B0-----:R-:W3:Y:S04]  /*101f0*/  LDG.E.64 R4, desc[UR14][R40.64+0x8] ;  /* 0x0000080e28047981 */ /* 0x001ee8000c1e1b00 */
[----:B------:R-:W3:Y:S04]  /*10200*/  LDG.E.64 R38, desc[UR14][R40.64] ;  /* 0x0000000e28267981 */ /* 0x000ee8000c1e1b00 */
[----:B-1----:R-:W4:Y:S01]  /*10210*/  LDG.E.64 R24, desc[UR14][R24.64] ;  /* 0x0000000e18187981 */ /* 0x002f22000c1e1b00 */
[----:B------:R-:W0:Y:S01]  /*10220*/  MUFU.RCP64H R43, 3 ;  /* 0x40080000002b7908 */ /* 0x000e220000001800 */
[----:B------:R-:W-:-:S02]  /*10230*/  HFMA2 R44, -RZ, RZ, 0, 0 ;  /* 0x00000000ff2c7431 */ /* 0x000fc400000001ff */
        /* <DEDUP_REMOVED lines=8> */
[----:B----4-:R-:W-:-:S08]  /*102c0*/  DMUL R38, R24, R4 ;  /* 0x0000000418267228 */ /* 0x010fd00000000000 */
[----:B--2---:R-:W-:Y:S02]  /*102d0*/  DMUL R48, R44, R38 ;  /* 0x000000262c307228 */ /* 0x004fe40000000000 */
        /* <DEDUP_REMOVED lines=10> */
.L_x_3368:
[----:B------:R-:W0:Y:S02]  /*10380*/  LDC.64 R40, c[0x0][0x478] ;  /* 0x00011e00ff287b82 */ /* 0x000e240000000a00 */
[----:B0-----:R-:W2:Y:S01]  /*10390*/  LDG.E.64 R4, desc[UR14][R40.64] ;  /* 0x0000000e28047981 */ /* 0x001ea2000c1e1b00 */
[----:B------:R-:W-:Y:S01]  /*103a0*/  IMAD.U32 R38, RZ, RZ, UR16 ;  /* 0x00000010ff267e24 */ /* 0x000fe2000f8e00ff */
[----:B------:R-:W-:Y:S01]  /*103b0*/  MOV R39, UR17 ;  /* 0x0000001100277c02 */ /* 0x000fe20008000f00 */
[----:B------:R-:W-:Y:S02]  /*103c0*/  IMAD.U32 R50, RZ, RZ, UR16 ;  /* 0x00000010ff327e24 */ /* 0x000fe4000f8e00ff */
[----:B------:R-:W-:Y:S01]  /*103d0*/  IMAD.U32 R51, RZ, RZ, UR17 ;  /* 0x00000011ff337e24 */ /* 0x000fe2000f8e00ff */
[----:B------:R-:W0:Y:S01]  /*103e0*/  MUFU.RCP64H R43, 3 ;  /* 0x40080000002b7908 */ /* 0x000e220000001800 */
[----:B------:R-:W-:Y:S01]  /*103f0*/  IMAD.MOV.U32 R44, RZ, RZ, 0x0 ;  /* 0x00000000ff2c7424 */ /* 0x000fe200078e00ff */
[----:B------:R-:W-:Y:S01]  /*10400*/  MOV R45, 0x40080000 ;  /* 0x40080000002d7802 */ /* 0x000fe20000000f00 */
[----:B------:R-:W-:Y:S01]  /*10410*/  IMAD.MOV.U32 R42, RZ, RZ, 0x1 ;  /* 0x00000001ff2a7424 */ /* 0x000fe200078e00ff */
[----:B--2---:R-:W-:Y:S01]  /*10420*/  DADD R48, R4, -R48 ;  /* 0x0000000004307229 */ /* 0x004fe20000000830 */
[----:B------:R-:W-:Y:S01]  /*10430*/  MOV R4, UR4 ;  /* 0x0000000400047c02 */ /* 0x000fe20008000f00 */
[----:B------:R-:W-:-:S05]  /*10440*/  IMAD.U32 R5, RZ, RZ, UR5 ;  /* 0x00000005ff057e24 */ /* 0x000fca000f8e00ff */
        /* <DEDUP_REMOVED lines=22> */
.L_x_3369:
[----:B------:R-:W2:Y:S01]  /*105b0*/  LDG.E.64 R4, desc[UR14][R54.64] ;  /* 0x0000000e36047981 */ /* 0x000ea2000c1e1b00 */
[----:B------:R-:W0:Y:S01]  /*105c0*/  LDC.64 R44, c[0x0][0x480] ;  /* 0x00012000ff2c7b82 */ /* 0x000e220000000a00 */
[----:B--2---:R-:W-:-:S07]  /*105d0*/  DADD R4, R4, -R48 ;  /* 0x0000000004047229 */ /* 0x004fce0000000830 */
[----:B------:R1:W-:Y:S04]  /*105e0*/  STG.E.64 desc[UR14][R54.64], R4 ;  /* 0x0000000436007986 */ /* 0x0003e8000c101b0e */
[----:B0-----:R-:W2:Y:S04]  /*105f0*/  LDG.E.64 R24, desc[UR14][R44.64+0x8] ;  /* 0x0000080e2c187981 */ /* 0x001ea8000c1e1b00 */
[----:B------:R-:W3:Y:S01]  /*10600*/  LDG.E.64 R38, desc[UR14][R44.64+0x10] ;  /* 0x0000100e2c267981 */ /* 0x000ee2000c1e1b00 */
[----:B------:R-:W-:Y:S01]  /*10610*/  IMAD.MOV.U32 R40, RZ, RZ, 0x1 ;  /* 0x00000001ff287424 */ /* 0x000fe200078e00ff */
        /* <DEDUP_REMOVED lines=17> */
.L_x_3370:
[----:B------:R-:W0:Y:S08]  /*10730*/  LDC.64 R42, c[0x0][0x480] ;  /* 0x00012000ff2a7b82 */ /* 0x000e300000000a00 */
[----:B------:R-:W1:Y:S01]  /*10740*/  LDC.64 R38, c[0x0][0x478] ;  /* 0x00011e00ff267b82 */ /* 0x000e620000000a00 */
[----:B0-----:R0:W-:Y:S04]  /*10750*/  STG.E.64 desc[UR14][R42.64+0x10], R48 ;  /* 0x000010302a007986 */ /* 0x0011e8000c101b0e */
[----:B-1----:R-:W2:Y:S01]  /*10760*/  LDG.E.64 R38, desc[UR14][R38.64] ;  /* 0x0000000e26267981 */ /* 0x002ea2000c1e1b00 */
        /* <DEDUP_REMOVED lines=15> */
[----:B------:R-:W-:Y:S02]  /*10860*/  MOV R43, R25 ;  /* 0x00000019002b7202 */ /* 0x000fe40000000f00 */
[----:B------:R-:W-:-:S07]  /*10870*/  MOV R4, 0x10890 ;  /* 0x0001089000047802 */ /* 0x000fce0000000f00 */
[----:B------:R-:W-:Y:S05]  /*10880*/  CALL.REL.NOINC `($__internal_6_$__cuda_sm20_div_rn_f64_full) ;  /* 0x000002ac00787944 */ /* 0x000fea0003c00000 */
.L_x_3371:
[----:B------:R-:W0:Y:S01]  /*10890*/  LDC.64 R4, c[0x0][0x478] ;  /* 0x00011e00ff047b82 */ /* 0x000e220000000a00 */
[----:B------:R-:W-:Y:S02]  /*108a0*/  IMAD.MOV.U32 R38, RZ, RZ, 0x0 ;  /* 0x00000000ff267424 */ /* 0x000fe400078e00ff */
[----:B------:R-:W-:-:S05]  /*108b0*/  IMAD.MOV.U32 R39, RZ, RZ, 0x3ff00000 ;  /* 0x3ff00000ff277424 */ /* 0x000fca00078e00ff */
[----:B------:R-:W1:Y:S01]  /*108c0*/  LDC.64 R24, c[0x0][0x480] ;  /* 0x00012000ff187b82 */ /* 0x000e620000000a00 */
[----:B0-----:R0:W-:Y:S04]  /*108d0*/  STG.E.64 desc[UR14][R4.64], R48 ;  /* 0x0000003004007986 */ /* 0x0011e8000c101b0e */
[----:B-1----:R0:W-:Y:S01]  /*108e0*/  STG.E.64 desc[UR14][R24.64+0x8], R38 ;  /* 0x0000082618007986 */ /* 0x0021e2000c101b0e */
[----:B------:R-:W-:Y:S05]  /*108f0*/  @!P5 BRA `(.L_x_3372) ;  /* 0x0000002c000cd947 */ /* 0x000fea0003800000 */
[----:B------:R-:W-:Y:S02]  /*10900*/  ISETP.NE.AND P0, PT, R20, RZ, PT ;  /* 0x000000ff1400720c */ /* 0x000fe40003f05270 */
[----:B0-----:R-:W-:-:S11]  /*10910*/  MOV R24, 0x1 ;  /* 0x0000000100187802 */ /* 0x001fd60000000f00 */
[----:B------:R-:W-:Y:S05]  /*10920*/  @!P0 BRA `(.L_x_3373) ;  /* 0x0000001000b08947 */ /* 0x000fea0003800000 */
[----:B------:R-:W-:-:S07]  /*10930*/  IMAD.MOV.U32 R24, RZ, RZ, 0x1 ;  /* 0x00000001ff187424 */ /* 0x000fce00078e00ff */
.L_x_3390:
        /* <DEDUP_REMOVED lines=12> */
.L_x_3374:
[----:B------:R-:W0:Y:S01]  /*10a00*/  MUFU.RCP64H R5, R65 ;  /* 0x0000004100057308 */ /* 0x000e220000001800 */
[----:B------:R-:W-:Y:S02]  /*10a10*/  MOV R4, 0x1 ;  /* 0x0000000100047802 */ /* 0x000fe40000000f00 */
        /* <DEDUP_REMOVED lines=14> */
[--C-:B------:R-:W-:Y:S01]  /*10b00*/  IMAD.MOV.U32 R39, RZ, RZ, R65.reuse ;  /* 0x000000ffff277224 */ /* 0x100fe200078e0041 */
[----:B------:R-:W-:Y:S01]  /*10b10*/  MOV R4, 0x10b40 ;  /* 0x00010b4000047802 */ /* 0x000fe20000000f00 */
[----:B------:R-:W-:-:S07]  /*10b20*/  IMAD.MOV.U32 R43, RZ, RZ, R65 ;  /* 0x000000ffff2b7224 */ /* 0x000fce00078e0041 */
[----:B------:R-:W-:Y:S05]  /*10b30*/  CALL.REL.NOINC `($__internal_6_$__cuda_sm20_div_rn_f64_full) ;  /* 0x000002a800cc7944 */ /* 0x000fea0003c00000 */
[----:B------:R-:W-:Y:S01]  /*10b40*/  IMAD.MOV.U32 R4, RZ, RZ, R48 ;  /* 0x000000ffff047224 */ /* 0x000fe200078e0030 */
[----:B------:R-:W-:-:S07]  /*10b50*/  MOV R5, R49 ;  /* 0x0000003100057202 */ /* 0x000fce0000000f00 */
.L_x_3376:
        /* <DEDUP_REMOVED lines=17> */
[----:B------:R-:W-:Y:S02]  /*10c70*/  MOV R43, R65 ;  /* 0x00000041002b7202 */ /* 0x000fe40000000f00 */
[----:B------:R-:W-:-:S07]  /*10c80*/  MOV R4, 0x10ca0 ;  /* 0x00010ca000047802 */ /* 0x000fce0000000f00 */
[----:B------:R-:W-:Y:S05]  /*10c90*/  CALL.REL.NOINC `($__internal_6_$__cuda_sm20_div_rn_f64_full) ;  /* 0x000002a800747944 */ /* 0x000fea0003c00000 */
.L_x_3377:
        /* <DEDUP_REMOVED lines=20> */
[----:B------:R-:W-:Y:S02]  /*10de0*/  IMAD.MOV.U32 R44, RZ, RZ, R48 ;  /* 0x000000ffff2c7224 */ /* 0x000fe400078e0030 */
[----:B------:R-:W-:-:S07]  /*10df0*/  IMAD.MOV.U32 R45, RZ, RZ, R49 ;  /* 0x000000ffff2d7224 */ /* 0x000fce00078e0031 */
.L_x_3378:
[----:B------:R0:W-:Y:S04]  /*10e00*/  STG.E.64 desc[UR14][R66.64+0x10], R44 ;  /* 0x0000102c42007986 */ /* 0x0001e8000c101b0e */
[----:B------:R-:W2:Y:S01]  /*10e10*/  LDG.E.64 R38, desc[UR14][R62.64] ;  /* 0x0000000e3e267981 */ /* 0x000ea2000c1e1b00 */
        /* <DEDUP_REMOVED lines=15> */
[----:B------:R-:W-:Y:S01]  /*10f10*/  MOV R4, 0x10f40 ;  /* 0x00010f4000047802 */ /* 0x000fe20000000f00 */
[----:B------:R-:W-:-:S07]  /*10f20*/  IMAD.MOV.U32 R43, RZ, RZ, R65 ;  /* 0x000000ffff2b7224 */ /* 0x000fce00078e0041 */
[----:B------:R-:W-:Y:S05]  /*10f30*/  CALL.REL.NOINC `($__internal_6_$__cuda_sm20_div_rn_f64_full) ;  /* 0x000002a400cc7944 */ /* 0x000fea0003c00000 */
.L_x_3379:
        /* <DEDUP_REMOVED lines=13> */
.L_x_3375:
[----:B------:R-:W2:Y:S01]  /*11010*/  LDG.E.64 R42, desc[UR14][R66.64+0x8] ;  /* 0x0000080e422a7981 */ /* 0x000ea2000c1e1b00 */
[----:B0-----:R-:W-:Y:S02]  /*11020*/  MOV R4, 0x1 ;  /* 0x0000000100047802 */ /* 0x001fe40000000f00 */
[----:B-----5:R-:W-:Y:S01]  /*11030*/  FSETP.GEU.AND P1, PT, |R39|, 6.5827683646048100446e-37, PT ;  /* 0x036000002700780b */ /* 0x020fe20003f2e200 */
        /* <DEDUP_REMOVED lines=14> */
.L_x_3380:
[----:B------:R0:W-:Y:S04]  /*11120*/  STG.E.64 desc[UR14][R62.64], R48 ;  /* 0x000000303e007986 */ /* 0x0001e8000c101b0e */
[----:B------:R-:W2:Y:S04]  /*11130*/  LDG.E.64 R42, desc[UR14][R66.64+0x8] ;  /* 0x0000080e422a7981 */ /* 0x000ea8000c1e1b00 */
[----:B------:R-:W3:Y:S01]  /*11140*/  LDG.E.64 R38, desc[UR14][R66.64+0x10] ;  /* 0x0000100e42267981 */ /* 0x000ee2000c1e1b00 */
[----:B------:R-:W-:Y:S01]  /*11150*/  IMAD.MOV.U32 R4, RZ, RZ, 0x1 ;  /* 0x00000001ff047424 */ /* 0x000fe200078e00ff */
        /* <DEDUP_REMOVED lines=8> */
[----:B------:R-:W-:-:S08]  /*111e0*/  DFMA R40, -R42, R4, R38 ;  /* 0x000000042a28722b */ /* 0x000fd00000000126 */
[----:B0-----:R-:W-:-:S10]  /*111f0*/  DFMA R48, R44, R40, R4 ;  /* 0x000000282c30722b */ /* 0x001fd40000000004 */
[----:B------:R-:W-:-:S05]  /*11200*/  FFMA R3, RZ, R43, R49 ;  /* 0x0000002bff037223 */ /* 0x000fca0000000031 */
[----:B------:R-:W-:-:S13]  /*11210*/  FSETP.GT.AND P0, PT, |R3|, 1.469367938527859385e-39, PT ;  /* 0x001000000300780b */ /* 0x000fda0003f04200 */
[----:B------:R-:W-:Y:S05]  /*11220*/  @P0 BRA P1, `(.L_x_3381) ;  /* 0x0000000000080947 */ /* 0x000fea0000800000 */
[----:B------:R-:W-:-:S07]  /*11230*/  MOV R4, 0x11250 ;  /* 0x0001125000047802 */ /* 0x000fce0000000f00 */
[----:B-1----:R-:W-:Y:S05]  /*11240*/  CALL.REL.NOINC `($__internal_6_$__cuda_sm20_div_rn_f64_full) ;  /* 0x000002a400087944 */ /* 0x002fea0003c00000 */
.L_x_3381:
        /* <DEDUP_REMOVED lines=12> */
.L_x_3382:
        /* <DEDUP_REMOVED lines=19> */
[----:B-1----:R-:W-:Y:S05]  /*11440*/  CALL.REL.NOINC `($__internal_6_$__cuda_sm20_div_rn_f64_full) ;  /* 0x000002a000887944 */ /* 0x002fea0003c00000 */
[----:B------:R-:W-:Y:S02]  /*11450*/  IMAD.MOV.U32 R4, RZ, RZ, R48 ;  /* 0x000000ffff047224 */ /* 0x000fe400078e0030 */
[----:B------:R-:W-:-:S07]  /*11460*/  IMAD.MOV.U32 R5, RZ, RZ, R49 ;  /* 0x000000ffff057224 */ /* 0x000fce00078e0031 */
.L_x_3384:
        /* <DEDUP_REMOVED lines=16> */
[----:B------:R-:W-:Y:S01]  /*11570*/  IMAD.MOV.U32 R42, RZ, RZ, R68 ;  /* 0x000000ffff2a7224 */ /* 0x000fe200078e0044 */
[----:B------:R-:W-:Y:S01]  /*11580*/  MOV R4, 0x115b0 ;  /* 0x000115b000047802 */ /* 0x000fe20000000f00 */
[----:B------:R-:W-:-:S07]  /*11590*/  IMAD.MOV.U32 R43, RZ, RZ, R69 ;  /* 0x000000ffff2b7224 */ /* 0x000fce00078e0045 */
[----:B-1----:R-:W-:Y:S05]  /*115a0*/  CALL.REL.NOINC `($__internal_6_$__cuda_sm20_div_rn_f64_full) ;  /* 0x000002a000307944 */ /* 0x002fea0003c00000 */
.L_x_3385:
        /* <DEDUP_REMOVED lines=20> */
[----:B------:R-:W-:Y:S01]  /*116f0*/  MOV R4, R48 ;  /* 0x0000003000047202 */ /* 0x000fe20000000f00 */
[----:B------:R-:W-:-:S07]  /*11700*/  IMAD.MOV.U32 R5, RZ, RZ, R49 ;  /* 0x000000ffff057224 */ /* 0x000fce00078e0031 */
.L_x_3386:
        /* <DEDUP_REMOVED lines=19> */
[----:B-1----:R-:W-:Y:S05]  /*11840*/  CALL.REL.NOINC `($__internal_6_$__cuda_sm20_div_rn_f64_full) ;  /* 0x0000029c00887944 */ /* 0x002fea0003c00000 */
.L_x_3387:
        /* <DEDUP_REMOVED lines=13> */
.L_x_3383:
        /* <DEDUP_REMOVED lines=17> */
.L_x_3388:
[----:B------:R2:W-:Y:S04]  /*11a30*/  STG.E.64 desc[UR14][R62.64+0x8], R48 ;  /* 0x000008303e007986 */ /* 0x0005e8000c101b0e */
[----:B------:R-:W3:Y:S04]  /*11a40*/  LDG.E.64 R42, desc[UR14][R64.64+0x8] ;  /* 0x0000080e402a7981 */ /* 0x000ee8000c1e1b00 */
[----:B------:R-:W4:Y:S01]  /*11a50*/  LDG.E.64 R38, desc[UR14][R64.64+0x10] ;  /* 0x0000100e40267981 */ /* 0x000f22000c1e1b00 */
[----:B------:R-:W-:Y:S01]  /*11a60*/  MOV R4, 0x1 ;  /* 0x0000000100047802 */ /* 0x000fe20000000f00 */
        /* <DEDUP_REMOVED lines=15> */
.L_x_3389:
[----:B------:R-:W-:Y:S01]  /*11b60*/  IMAD.MOV.U32 R4, RZ, RZ, 0x0 ;  /* 0x00000000ff047424 */ /* 0x000fe200078e00ff */
[----:B------:R2:W-:Y:S01]  /*11b70*/  STG.E.64 desc[UR14][R64.64+0x10], R48 ;  /* 0x0000103040007986 */ /* 0x0005e2000c101b0e */
[----:B------:R-:W-:Y:S01]  /*11b80*/  IMAD.MOV.U32 R5, RZ, RZ, 0x3ff00000 ;  /* 0x3ff00000ff057424 */ /* 0x000fe200078e00ff */
[C---:B------:R-:W-:Y:S01]  /*11b90*/  IADD3 R3, PT, PT, R24.reuse, 0x1, RZ ;  /* 0x0000000118037810 */ /* 0x040fe20007ffe0ff */
[----:B------:R-:W-:Y:S01]  /*11ba0*/  VIADD R24, R24, 0x2 ;  /* 0x0000000218187836 */ /* 0x000fe20000000000 */
[----:B------:R-:W-:Y:S02]  /*11bb0*/  LOP3.LUT R6, R22, 0xfffffffe, RZ, 0xc0, !PT ;  /* 0xfffffffe16067812 */ /* 0x000fe400078ec0ff */
[----:B------:R2:W-:Y:S02]  /*11bc0*/  STG.E.64 desc[UR14][R64.64+0x8], R4 ;  /* 0x0000080440007986 */ /* 0x0005e4000c101b0e */
[----:B------:R-:W-:-:S13]  /*11bd0*/  ISETP.NE.AND P0, PT, R3, R6, PT ;  /* 0x000000060300720c */ /* 0x000fda0003f05270 */
[----:B--2---:R-:W-:Y:S05]  /*11be0*/  @P0 BRA `(.L_x_3390) ;  /* 0xffffffec00540947 */ /* 0x004fea000383ffff */
.L_x_3373:
        /* <DEDUP_REMOVED lines=13> */
.L_x_3392:
        /* <DEDUP_REMOVED lines=22> */
.L_x_3394:
        /* <DEDUP_REMOVED lines=20> */
.L_x_3395:
        /* <DEDUP_REMOVED lines=22> */
.L_x_3396:
        /* <DEDUP_REMOVED lines=20> */
.L_x_3397:
        /* <DEDUP_REMOVED lines=18> */
.L_x_3393:
[----:B-1----:R-:W2:Y:S01]  /*12320*/  LDG.E.64 R42, desc[UR14][R64.64+0x8] ;  /* 0x0000080e402a7981 */ /* 0x002ea2000c1e1b00 */
[----:B------:R-:W-:Y:S02]  /*12330*/  MOV R4, 0x1 ;  /* 0x0000000100047802 */ /* 0x000fe40000000f00 */
[----:B-----5:R-:W-:Y:S01]  /*12340*/  FSETP.GEU.AND P1, PT, |R39|, 6.5827683646048100446e-37, PT ;  /* 0x036000002700780b */ /* 0x020fe20003f2e200 */
        /* <DEDUP_REMOVED lines=14> */
.L_x_3398:
        /* <DEDUP_REMOVED lines=19> */
.L_x_3399:
[----:B------:R-:W-:Y:S01]  /*12560*/  IMAD.MOV.U32 R4, RZ, RZ, 0x0 ;  /* 0x00000000ff047424 */ /* 0x000fe200078e00ff */
[----:B------:R-:W-:Y:S01]  /*12570*/  MOV R5, 0x3ff00000 ;  /* 0x3ff0000000057802 */ /* 0x000fe20000000f00 */
[----:B------:R2:W-:Y:S04]  /*12580*/  STG.E.64 desc[UR14][R64.64+0x10], R48 ;  /* 0x0000103040007986 */ /* 0x0005e8000c101b0e */
[----:B------:R2:W-:Y:S02]  /*12590*/  STG.E.64 desc[UR14][R64.64+0x8], R4 ;  /* 0x0000080440007986 */ /* 0x0005e4000c101b0e */
.L_x_3391:
[----:B------:R-:W-:Y:S01]  /*125a0*/  ISETP.GE.U32.AND P0, PT, R20, 0x3, PT ;  /* 0x000000031400780c */ /* 0x000fe20003f06070 */
[----:B------:R-:W-:-:S12]  /*125b0*/  IMAD.MOV.U32 R25, RZ, RZ, R20 ;  /* 0x000000ffff197224 */ /* 0x000fd800078e0014 */
[----:B------:R-:W-:Y:S05]  /*125c0*/  @!P0 BRA `(.L_x_3400) ;  /* 0x0000000800348947 */ /* 0x000fea0003800000 */
[----:B------:R-:W-:Y:S01]  /*125d0*/  IMAD.MOV.U32 R24, RZ, RZ, RZ ;  /* 0x000000ffff187224 */ /* 0x000fe200078e00ff */
[----:B------:R-:W-:-:S07]  /*125e0*/  MOV R25, R20 ;  /* 0x0000001400197202 */ /* 0x000fce0000000f00 */
.L_x_3405:
        /* <DEDUP_REMOVED lines=28> */
.L_x_3401:
        /* <DEDUP_REMOVED lines=17> */
[----:B------:R-:W2:Y:S01]  /*128c0*/  LDG.E.64 R42, desc[UR14][R66.64+0x8] ;  /* 0x0000080e422a7981 */ /* 0x000ea2000c1e1b00 */
        /* <DEDUP_REMOVED lines=16> */
.L_x_3402:
        /* <DEDUP_REMOVED lines=34> */
.L_x_3403:
        /* <DEDUP_REMOVED lines=34> */
.L_x_3404:
[----:B------:R-:W-:Y:S01]  /*12e10*/  IMAD.MOV.U32 R4, RZ, RZ, 0x0 ;  /* 0x00000000ff047424 */ /* 0x000fe200078e00ff */
[----:B------:R-:W-:Y:S01]  /*12e20*/  MOV R5, 0x3ff00000 ;  /* 0x3ff0000000057802 */ /* 0x000fe20000000f00 */
[----:B------:R3:W-:Y:S01]  /*12e30*/  STG.E.64 desc[UR14][R66.64], R48 ;  /* 0x0000003042007986 */ /* 0x0007e2000c101b0e */
[----:B------:R-:W-:Y:S01]  /*12e40*/  VIADD R24, R24, 0x4 ;  /* 0x0000000418187836 */ /* 0x000fe20000000000 */
[----:B------:R-:W-:Y:S01]  /*12e50*/  LOP3.LUT R3, R22, 0xfffffffc, RZ, 0xc0, !PT ;  /* 0xfffffffc16037812 */ /* 0x000fe200078ec0ff */
[----:B------:R-:W-:Y:S01]  /*12e60*/  VIADD R25, R25, 0xfffffffc ;  /* 0xfffffffc19197836 */ /* 0x000fe20000000000 */
[----:B------:R3:W-:Y:S02]  /*12e70*/  STG.E.64 desc[UR14][R64.64+0x8], R4 ;  /* 0x0000080440007986 */ /* 0x0007e4000c101b0e */
[----:B------:R-:W-:-:S13]  /*12e80*/  ISETP.NE.AND P0, PT, R24, R3, PT ;  /* 0x000000031800720c */ /* 0x000fda0003f05270 */
[----:B---3--:R-:W-:Y:S05]  /*12e90*/  @P0 BRA `(.L_x_3405) ;  /* 0xfffffff400d40947 */ /* 0x008fea000383ffff */
.L_x_3400:
        /* <DEDUP_REMOVED lines=32> */
.L_x_3407:
        /* <DEDUP_REMOVED lines=34> */
.L_x_3408:
[----:B------:R-:W-:Y:S01]  /*132c0*/  MOV R4, 0x0 ;  /* 0x0000000000047802 */ /* 0x000fe20000000f00 */
[----:B------:R-:W-:Y:S01]  /*132d0*/  IMAD.MOV.U32 R5, RZ, RZ, 0x3ff00000 ;  /* 0x3ff00000ff057424 */ /* 0x000fe200078e00ff */
[----:B------:R3:W-:Y:S01]  /*132e0*/  STG.E.64 desc[UR14][R66.64], R48 ;  /* 0x0000003042007986 */ /* 0x0007e2000c101b0e */
[----:B------:R-:W-:-:S03]  /*132f0*/  VIADD R25, R25, 0xfffffffe ;  /* 0xfffffffe19197836 */ /* 0x000fc60000000000 */
[----:B------:R3:W-:Y:S04]  /*13300*/  STG.E.64 desc[UR14][R64.64+0x8], R4 ;  /* 0x0000080440007986 */ /* 0x0007e8000c101b0e */
.L_x_3406:
        /* <DEDUP_REMOVED lines=14> */
[----:B------:R-:W-:Y:S02]  /*133f0*/  MOV R4, 0x1 ;  /* 0x0000000100047802 */ /* 0x000fe40000000f00 */
[----:B------:R-:W-:Y:S01]  /*13400*/  FSETP.GEU.AND P1, PT, |R39|, 6.5827683646048100446e-37, PT ;  /* 0x036000002700780b */ /* 0x000fe20003f2e200 */
[----:B--2---:R-:W2:Y:S03]  /*13410*/  MUFU.RCP64H R5, R43 ;  /* 0x0000002b00057308 */ /* 0x004ea60000001800 */
        /* <DEDUP_REMOVED lines=13> */
.L_x_3409:
[----:B------:R-:W-:Y:S01]  /*134f0*/  IMAD.MOV.U32 R4, RZ, RZ, 0x0 ;  /* 0x00000000ff047424 */ /* 0x000fe200078e00ff */
[----:B------:R4:W-:Y:S01]  /*13500*/  STG.E.64 desc[UR14][R24.64], R48 ;  /* 0x0000003018007986 */ /* 0x0009e2000c101b0e */
[----:B------:R-:W-:-:S05]  /*13510*/  IMAD.MOV.U32 R5, RZ, RZ, 0x3ff00000 ;  /* 0x3ff00000ff057424 */ /* 0x000fca00078e00ff */
[----:B------:R4:W-:Y:S02]  /*13520*/  STG.E.64 desc[UR14][R60.64+0x8], R4 ;  /* 0x000008043c007986 */ /* 0x0009e4000c101b0e */
.L_x_3372:
[----:B------:R-:W-:Y:S05]  /*13530*/  @!P4 BRA `(.L_x_3410) ;  /* 0x00000004009cc947 */ /* 0x000fea0003800000 */
[----:B------:R-:W-:Y:S02]  /*13540*/  ISETP.GE.U32.AND P0, PT, R22, 0xf, PT ;  /* 0x0000000f1600780c */ /* 0x000fe40003f06070 */
[----:B------:R-:W-:-:S11]  /*13550*/  MOV R3, RZ ;  /* 0x000000ff00037202 */ /* 0x000fd60000000f00 */
[----:B------:R-:W-:Y:S05]  /*13560*/  @!P0 BRA `(.L_x_3411) ;  /* 0x0000000000a88947 */ /* 0x000fea0003800000 */
[----:B------:R-:W-:-:S07]  /*13570*/  IMAD.MOV.U32 R3, RZ, RZ, RZ ;  /* 0x000000ffff037224 */ /* 0x000fce00078e00ff */
.L_x_3412:
        /* <DEDUP_REMOVED lines=40> */
[----:B------:R-:W-:-:S07]  /*13800*/  MOV R3, R6 ;  /* 0x0000000600037202 */ /* 0x000fce0000000f00 */
.L_x_3411:
[----:B------:R-:W-:-:S13]  /*13810*/  LOP3.LUT P0, RZ, R21, 0xf, RZ, 0xc0, !PT ;  /* 0x0000000f15ff7812 */ /* 0x000fda000780c0ff */
[----:B------:R-:W-:Y:S05]  /*13820*/  @!P0 BRA `(.L_x_3410) ;  /* 0x0000000000e08947 */ /* 0x000fea0003800000 */
[----:B------:R-:W-:Y:S02]  /*13830*/  ISETP.GE.U32.AND P0, PT, R14, 0x7, PT ;  /* 0x000000070e00780c */ /* 0x000fe40003f06070 */
[----:B------:R-:W-:-:S11]  /*13840*/  LOP3.LUT P1, RZ, R15, 0x7, RZ, 0xc0, !PT ;  /* 0x000000070fff7812 */ /* 0x000fd6000782c0ff */
[----:B------:R-:W-:Y:S05]  /*13850*/  @!P0 BRA `(.L_x_3413) ;  /* 0x0000000000548947 */ /* 0x000fea0003800000 */
        /* <DEDUP_REMOVED lines=19> */
[----:B------:R-:W-:-:S03]  /*13990*/  VIADD R3, R3, 0x8 ;  /* 0x0000000803037836 */ /* 0x000fc60000000000 */
[----:B--2---:R3:W-:Y:S04]  /*139a0*/  STG.E.64 desc[UR14][R4.64+0x40], R40 ;  /* 0x0000402804007986 */ /* 0x0047e8000c101b0e */
.L_x_3413:
        /* <DEDUP_REMOVED lines=17> */
.L_x_3414:
[----:B------:R-:W-:Y:S05]  /*13ac0*/  @!P1 BRA `(.L_x_3410) ;  /* 0x0000000000389947 */ /* 0x000fea0003800000 */
[----:B0---4-:R-:W0:Y:S08]  /*13ad0*/  LDC.64 R24, c[0x0][0x478] ;  /* 0x00011e00ff187b82 */ /* 0x011e300000000a00 */
[----:B--23--:R-:W2:Y:S01]  /*13ae0*/  LDC.64 R38, c[0x0][0x490] ;  /* 0x00012400ff267b82 */ /* 0x00cea20000000a00 */
        /* <DEDUP_REMOVED lines=12> */
.L_x_3410:
[----:B------:R-:W5:Y:S02]  /*13bb0*/  LDCU UR11, c[0x0][0x470] ;  /* 0x00008e00ff0b77ac */ /* 0x000f640008000800 */
[----:B-----5:R-:W-:-:S09]  /*13bc0*/  UISETP.GE.AND UP1, UPT, UR11, 0x2, UPT ;  /* 0x000000020b00788c */ /* 0x020fd2000bf26270 */
[----:B------:R-:W-:Y:S05]  /*13bd0*/  BRA.U !UP1, `(.L_x_3415) ;  /* 0x0000002d09f47547 */ /* 0x000fea000b800000 */
[----:B------:R-:W-:Y:S01]  /*13be0*/  ISETP.GE.U32.AND P0, PT, R21, 0x3, PT ;  /* 0x000000031500780c */ /* 0x000fe20003f06070 */
[----:B------:R-:W-:-:S12]  /*13bf0*/  HFMA2 R23, -RZ, RZ, 0, 0 ;  /* 0x00000000ff177431 */ /* 0x000fd800000001ff */
[----:B------:R-:W-:Y:S05]  /*13c00*/  @!P0 BRA `(.L_x_3416) ;  /* 0x0000001800b08947 */ /* 0x000fea0003800000 */
[----:B------:R-:W-:-:S07]  /*13c10*/  IMAD.MOV.U32 R23, RZ, RZ, RZ ;  /* 0x000000ffff177224 */ /* 0x000fce00078e00ff */
.L_x_3437:
        /* <DEDUP_REMOVED lines=26> */
.L_x_3417:
        /* <DEDUP_REMOVED lines=22> */
[----:B-1----:R-:W-:Y:S05]  /*13f20*/  CALL.REL.NOINC `($__internal_6_$__cuda_sm20_div_rn_f64_full) ;  /* 0x0000027400d07944 */ /* 0x002fea0003c00000 */
[----:B------:R-:W-:Y:S02]  /*13f30*/  IMAD.MOV.U32 R44, RZ, RZ, R48 ;  /* 0x000000ffff2c7224 */ /* 0x000fe400078e0030 */
[----:B------:R-:W-:-:S07]  /*13f40*/  IMAD.MOV.U32 R45, RZ, RZ, R49 ;  /* 0x000000ffff2d7224 */ /* 0x000fce00078e0031 */
.L_x_3419:
[----:B------:R-:W-:Y:S05]  /*13f50*/  BSYNC.RECONVERGENT B3 ;  /* 0x0000000000037941 */ /* 0x000fea0003800200 */
.L_x_3418:
        /* <DEDUP_REMOVED lines=29> */
[----:B------:R-:W-:Y:S01]  /*14130*/  MOV R60, R48 ;  /* 0x00000030003c7202 */ /* 0x000fe20000000f00 */
[----:B------:R-:W-:-:S07]  /*14140*/  IMAD.MOV.U32 R61, RZ, RZ, R49 ;  /* 0x000000ffff3d7224 */ /* 0x000fce00078e0031 */
.L_x_3420:
        /* <DEDUP_REMOVED lines=26> */
.L_x_3421:
        /* <DEDUP_REMOVED lines=8> */
[----:B------:R-:W-:Y:S01]  /*14370*/  MOV R40, 0x1 ;  /* 0x0000000100287802 */ /* 0x000fe20000000f00 */
[----:B--2---:R-:W-:-:S06]  /*14380*/  DADD R42, R4, -R42 ;  /* 0x00000000042a7229 */ /* 0x004fcc000000082a */
        /* <DEDUP_REMOVED lines=15> */
[----:B------:R-:W-:Y:S05]  /*14480*/  CALL.REL.NOINC `($__internal_6_$__cuda_sm20_div_rn_f64_full) ;  /* 0x0000027000787944 */ /* 0x000fea0003c00000 */
.L_x_3422:
        /* <DEDUP_REMOVED lines=25> */
.L_x_3424:
[----:B------:R-:W-:Y:S05]  /*14620*/  BSYNC.RECONVERGENT B3 ;  /* 0x0000000000037941 */ /* 0x000fea0003800200 */
.L_x_3423:
[----:B------:R0:W-:Y:S04]  /*14630*/  STG.E.64 desc[UR14][R64.64+0x8], R44 ;  /* 0x0000082c40007986 */ /* 0x0001e8000c101b0e */
[----:B------:R-:W2:Y:S04]  /*14640*/  LDG.E.64 R4, desc[UR14][R66.64+0x10] ;  /* 0x0000100e42047981 */ /* 0x000ea8000c1e1b00 */
[----:B------:R-:W2:Y:S04]  /*14650*/  LDG.E.64 R24, desc[UR14][R66.64+0x8] ;  /* 0x0000080e42187981 */ /* 0x000ea8000c1e1b00 */
[----:B------:R-:W3:Y:S04]  /*14660*/  LDG.E.64 R42, desc[UR14][R62.64+0x10] ;  /* 0x0000100e3e2a7981 */ /* 0x000ee8000c1e1b00 */
[----:B------:R-:W3:Y:S01]  /*14670*/  LDG.E.64 R38, desc[UR14][R62.64+0x8] ;  /* 0x0000080e3e267981 */ /* 0x000ee2000c1e1b00 */
[----:B------:R-:W-:Y:S01]  /*14680*/  IMAD.MOV.U32 R40, RZ, RZ, 0x1 ;  /* 0x00000001ff287424 */ /* 0x000fe200078e00ff */
        /* <DEDUP_REMOVED lines=19> */
[----:B------:R-:W-:Y:S02]  /*147c0*/  IMAD.MOV.U32 R70, RZ, RZ, R48 ;  /* 0x000000ffff467224 */ /* 0x000fe400078e0030 */
[----:B------:R-:W-:-:S07]  /*147d0*/  IMAD.MOV.U32 R71, RZ, RZ, R49 ;  /* 0x000000ffff477224 */ /* 0x000fce00078e0031 */
.L_x_3425:
        /* <DEDUP_REMOVED lines=26> */
.L_x_3426:
[----:B------:R-:W-:-:S07]  /*14980*/  DADD R48, -R48, R70 ;  /* 0x0000000030307229 */ /* 0x000fce0000000146 */
        /* <DEDUP_REMOVED lines=23> */
.L_x_3427:
        /* <DEDUP_REMOVED lines=25> */
.L_x_3429:
[----:B------:R-:W-:Y:S05]  /*14c90*/  BSYNC.RECONVERGENT B3 ;  /* 0x0000000000037941 */ /* 0x000fea0003800200 */
.L_x_3428:
        /* <DEDUP_REMOVED lines=25> */
[----:B------:R-:W-:Y:S01]  /*14e30*/  IMAD.MOV.U32 R70, RZ, RZ, R48 ;  /* 0x000000ffff467224 */ /* 0x000fe200078e0030 */
[----:B------:R-:W-:-:S07]  /*14e40*/  MOV R71, R49 ;  /* 0x0000003100477202 */ /* 0x000fce0000000f00 */
.L_x_3430:
        /* <DEDUP_REMOVED lines=26> */
.L_x_3431:
[----:B------:R-:W-:-:S07]  /*14ff0*/  DADD R48, -R48, R70 ;  /* 0x0000000030307229 */ /* 0x000fce0000000146 */
[----:B------:R0:W-:Y:S04]  /*15000*/  STG.E.64 desc[UR14][R60.64+0x10], R48 ;  /* 0x000010303c007986 */ /* 0x0001e8000c101b0e */
[----:B------:R-:W2:Y:S04]  /*15010*/  LDG.E.64 R4, desc[UR14][R66.64+0x20] ;  /* 0x0000200e42047981 */ /* 0x000ea8000c1e1b00 */
[----:B------:R-:W2:Y:S04]  /*15020*/  LDG.E.64 R42, desc[UR14][R66.64+0x18] ;  /* 0x0000180e422a7981 */ /* 0x000ea8000c1e1b00 */
[----:B------:R-:W3:Y:S04]  /*15030*/  LDG.E.64 R24, desc[UR14][R68.64+0x20] ;  /* 0x0000200e44187981 */ /* 0x000ee8000c1e1b00 */
[----:B------:R-:W3:Y:S01]  /*15040*/  LDG.E.64 R38, desc[UR14][R68.64+0x18] ;  /* 0x0000180e44267981 */ /* 0x000ee2000c1e1b00 */
[----:B------:R-:W-:Y:S01]  /*15050*/  IMAD.MOV.U32 R40, RZ, RZ, 0x1 ;  /* 0x00000001ff287424 */ /* 0x000fe200078e00ff */
[----:B------:R-:W-:Y:S01]  /*15060*/  IADD3 R23, PT, PT, R23, 0x4, RZ ;  /* 0x0000000417177810 */ /* 0x000fe20007ffe0ff */
        /* <DEDUP_REMOVED lines=17> */
.L_x_3432:
        /* <DEDUP_REMOVED lines=25> */
.L_x_3434:
[----:B------:R-:W-:Y:S05]  /*15310*/  BSYNC.RECONVERGENT B3 ;  /* 0x0000000000037941 */ /* 0x000fea0003800200 */
.L_x_3433:
        /* <DEDUP_REMOVED lines=27> */
.L_x_3435:
        /* <DEDUP_REMOVED lines=26> */
.L_x_3436:
[----:B------:R-:W-:Y:S01]  /*15670*/  DADD R48, -R48, R62 ;  /* 0x0000000030307229 */ /* 0x000fe2000000013e */
[----:B------:R-:W-:-:S06]  /*15680*/  ULOP3.LUT UR11, UR10, 0xfffffffc, URZ, 0xc0, !UPT ;  /* 0xfffffffc0a0b7892 */ /* 0x000fcc000f8ec0ff */
[----:B------:R0:W-:Y:S01]  /*15690*/  STG.E.64 desc[UR14][R60.64+0x18], R48 ;  /* 0x000018303c007986 */ /* 0x0001e2000c101b0e */
[----:B------:R-:W-:-:S13]  /*156a0*/  ISETP.NE.AND P0, PT, R23, UR11, PT ;  /* 0x0000000b17007c0c */ /* 0x000fda000bf05270 */
[----:B0-----:R-:W-:Y:S05]  /*156b0*/  @P0 BRA `(.L_x_3437) ;  /* 0xffffffe400580947 */ /* 0x001fea000383ffff */
[----:B------:R-:W-:-:S07]  /*156c0*/  IMAD.U32 R23, RZ, RZ, UR11 ;  /* 0x0000000bff177e24 */ /* 0x000fce000f8e00ff */
.L_x_3416:
        /* <DEDUP_REMOVED lines=30> */
.L_x_3439:
        /* <DEDUP_REMOVED lines=25> */
.L_x_3441:
[----:B------:R-:W-:Y:S05]  /*15a40*/  BSYNC.RECONVERGENT B3 ;  /* 0x0000000000037941 */ /* 0x000fea0003800200 */
.L_x_3440:
        /* <DEDUP_REMOVED lines=31> */
.L_x_3442:
        /* <DEDUP_REMOVED lines=26> */
.L_x_3443:
        /* <DEDUP_REMOVED lines=9> */
[----:B------:R-:W-:Y:S01]  /*15e70*/  VIADD R23, R23, 0x2 ;  /* 0x0000000217177836 */ /* 0x000fe20000000000 */
        /* <DEDUP_REMOVED lines=17> */
.L_x_3444:
        /* <DEDUP_REMOVED lines=25> */
.L_x_3446:
[----:B------:R-:W-:Y:S05]  /*16120*/  BSYNC.RECONVERGENT B3 ;  /* 0x0000000000037941 */ /* 0x000fea0003800200 */
.L_x_3445:
        /* <DEDUP_REMOVED lines=27> */
.L_x_3447:
        /* <DEDUP_REMOVED lines=26> */
.L_x_3448:
[----:B------:R-:W-:-:S07]  /*16480*/  DADD R48, -R48, R60 ;  /* 0x0000000030307229 */ /* 0x000fce000000013c */
[----:B------:R0:W-:Y:S04]  /*16490*/  STG.E.64 desc[UR14][R24.64+0x8], R48 ;  /* 0x0000083018007986 */ /* 0x0001e8000c101b0e */
.L_x_3438:
        /* <DEDUP_REMOVED lines=28> */
.L_x_3449:
        /* <DEDUP_REMOVED lines=25> */
.L_x_3451:
[----:B------:R-:W-:Y:S05]  /*167f0*/  BSYNC.RECONVERGENT B3 ;  /* 0x0000000000037941 */ /* 0x000fea0003800200 */
.L_x_3450:
        /* <DEDUP_REMOVED lines=31> */
.L_x_3452:
        /* <DEDUP_REMOVED lines=24> */
.L_x_3453:
[----:B------:R-:W0:Y:S01]  /*16b70*/  LDC.64 R4, c[0x0][0x488] ;  /* 0x00012200ff047b82 */ /* 0x000e220000000a00 */
[----:B------:R-:W-:Y:S01]  /*16b80*/  DADD R48, -R48, R62 ;  /* 0x0000000030307229 */ /* 0x000fe2000000013e */
[----:B0-----:R-:W-:-:S06]  /*16b90*/  IMAD.WIDE.U32 R4, R23, 0x8, R4 ;  /* 0x0000000817047825 */ /* 0x001fcc00078e0004 */
[----:B------:R0:W-:Y:S04]  /*16ba0*/  STG.E.64 desc[UR14][R4.64], R48 ;  /* 0x0000003004007986 */ /* 0x0001e8000c101b0e */
.L_x_3415:
        /* <DEDUP_REMOVED lines=27> */
.L_x_3456:
[C---:B-1----:R-:W-:Y:S01]  /*16d60*/  IMAD.WIDE.U32 R62, R3.reuse, 0x8, R4 ;  /* 0x00000008033e7825 */ /* 0x042fe200078e0004 */
[----:B0---4-:R-:W0:Y:S04]  /*16d70*/  LDC.64 R24, c[0x0][0x430] ;  /* 0x00010c00ff187b82 */ /* 0x011e280000000a00 */
        /* <DEDUP_REMOVED lines=14> */
[----:B-1----:R-:W-:-:S05]  /*16e60*/  IMAD.WIDE.U32 R48, R23, 0x8, R46 ;  /* 0x0000000817307825 */ /* 0x002fca00078e002e */
[----:B---3--:R-:W-:Y:S04]  /*16e70*/  STG.E.64 desc[UR14][R48.64], R64 ;  /* 0x0000004030007986 */ /* 0x008fe8000c101b0e */
[----:B--2---:R-:W2:Y:S04]  /*16e80*/  LDG.E.64 R50, desc[UR14][R62.64+0x8] ;  /* 0x0000080e3e327981 */ /* 0x004ea8000c1e1b00 */
[----:B--2---:R1:W-:Y:S04]  /*16e90*/  STG.E.64 desc[UR14][R60.64+0x28], R50 ;  /* 0x000028323c007986 */ /* 0x0043e8000c101b0e */
[----:B------:R-:W2:Y:S04]  /*16ea0*/  LDG.E.64 R66, desc[UR14][R38.64+0x8] ;  /* 0x0000080e26427981 */ /* 0x000ea8000c1e1b00 */
[----:B--2---:R2:W-:Y:S04]  /*16eb0*/  STG.E.64 desc[UR14][R42.64+0x28], R66 ;  /* 0x000028422a007986 */ /* 0x0045e8000c101b0e */
[----:B------:R-:W3:Y:S01]  /*16ec0*/  LDG.E.64 R70, desc[UR14][R44.64+0x8] ;  /* 0x0000080e2c467981 */ /* 0x000ee2000c1e1b00 */
[----:B0-----:R-:W-:-:S03]  /*16ed0*/  VIADD R69, R23, 0xa ;  /* 0x0000000a17457836 */ /* 0x001fc60000000000 */
[----:B---3--:R0:W-:Y:S04]  /*16ee0*/  STG.E.64 desc[UR14][R48.64+0x28], R70 ;  /* 0x0000284630007986 */ /* 0x0081e8000c101b0e */
[----:B------:R-:W3:Y:S01]  /*16ef0*/  LDG.E.64 R78, desc[UR14][R62.64+0x10] ;  /* 0x0000100e3e4e7981 */ /* 0x000ee2000c1e1b00 */
[----:B------:R-:W-:-:S05]  /*16f00*/  IMAD.WIDE.U32 R76, R69, 0x8, R24 ;  /* 0x00000008454c7825 */ /* 0x000fca00078e0018 */
[----:B---3--:R-:W-:Y:S04]  /*16f10*/  STG.E.64 desc[UR14][R76.64], R78 ;  /* 0x0000004e4c007986 */ /* 0x008fe8000c101b0e */
[----:B------:R-:W3:Y:S01]  /*16f20*/  LDG.E.64 R74, desc[UR14][R38.64+0x10] ;  /* 0x0000100e264a7981 */ /* 0x000ee2000c1e1b00 */
[----:B------:R-:W-:-:S05]  /*16f30*/  IMAD.WIDE.U32 R72, R69, 0x8, R40 ;  /* 0x0000000845487825 */ /* 0x000fca00078e0028 */
[----:B---3--:R3:W-:Y:S04]  /*16f40*/  STG.E.64 desc[UR14][R72.64], R74 ;  /* 0x0000004a48007986 */ /* 0x0087e8000c101b0e */
[----:B-1----:R-:W4:Y:S01]  /*16f50*/  LDG.E.64 R60, desc[UR14][R44.64+0x10] ;  /* 0x0000100e2c3c7981 */ /* 0x002f22000c1e1b00 */
[----:B------:R-:W-:-:S04]  /*16f60*/  IMAD.WIDE.U32 R50, R69, 0x8, R46 ;  /* 0x0000000845327825 */ /* 0x000fc800078e002e */
[----:B--2---:R-:W-:Y:S01]  /*16f70*/  VIADD R43, R23, 0xf ;  /* 0x0000000f172b7836 */ /* 0x004fe20000000000 */
[----:B----4-:R1:W-:Y:S04]  /*16f80*/  STG.E.64 desc[UR14][R50.64], R60 ;  /* 0x0000003c32007986 */ /* 0x0103e8000c101b0e */
[----:B0-----:R-:W2:Y:S01]  /*16f90*/  LDG.E.64 R70, desc[UR14][R62.64+0x18] ;  /* 0x0000180e3e467981 */ /* 0x001ea2000c1e1b00 */
[----:B------:R-:W-:-:S05]  /*16fa0*/  IMAD.WIDE.U32 R68, R43, 0x8, R24 ;  /* 0x000000082b447825 */ /* 0x000fca00078e0018 */
[----:B--2---:R0:W-:Y:S04]  /*16fb0*/  STG.E.64 desc[UR14][R68.64], R70 ;  /* 0x0000004644007986 */ /* 0x0041e8000c101b0e */
[----:B------:R-:W2:Y:S01]  /*16fc0*/  LDG.E.64 R66, desc[UR14][R38.64+0x18] ;  /* 0x0000180e26427981 */ /* 0x000ea2000c1e1b00 */
[----:B------:R-:W-:-:S05]  /*16fd0*/  IMAD.WIDE.U32 R64, R43, 0x8, R40 ;  /* 0x000000082b407825 */ /* 0x000fca00078e0028 */
[----:B--2---:R2:W-:Y:S04]  /*16fe0*/  STG.E.64 desc[UR14][R64.64], R66 ;  /* 0x0000004240007986 */ /* 0x0045e8000c101b0e */
[----:B------:R-:W4:Y:S01]  /*16ff0*/  LDG.E.64 R48, desc[UR14][R44.64+0x18] ;  /* 0x0000180e2c307981 */ /* 0x000f22000c1e1b00 */
[----:B------:R-:W-:Y:S01]  /*17000*/  IMAD.WIDE.U32 R42, R43, 0x8, R46 ;  /* 0x000000082b2a7825 */ /* 0x000fe200078e002e */
[----:B---3--:R-:W-:-:S04]  /*17010*/  IADD3 R73, PT, PT, R23, 0x14, RZ ;  /* 0x0000001417497810 */ /* 0x008fc80007ffe0ff */
[----:B----4-:R3:W-:Y:S04]  /*17020*/  STG.E.64 desc[UR14][R42.64], R48 ;  /* 0x000000302a007986 */ /* 0x0107e8000c101b0e */
[----:B-1----:R-:W4:Y:S01]  /*17030*/  LDG.E.64 R60, desc[UR14][R62.64+0x20] ;  /* 0x0000200e3e3c7981 */ /* 0x002f22000c1e1b00 */
[----:B------:R-:W-:-:S05]  /*17040*/  IMAD.WIDE.U32 R50, R73, 0x8, R24 ;  /* 0x0000000849327825 */ /* 0x000fca00078e0018 */
[----:B----4-:R1:W-:Y:S04]  /*17050*/  STG.E.64 desc[UR14][R50.64], R60 ;  /* 0x0000003c32007986 */ /* 0x0103e8000c101b0e */
[----:B0-----:R-:W4:Y:S01]  /*17060*/  LDG.E.64 R70, desc[UR14][R38.64+0x20] ;  /* 0x0000200e26467981 */ /* 0x001f22000c1e1b00 */
[----:B------:R-:W-:-:S05]  /*17070*/  IMAD.WIDE.U32 R68, R73, 0x8, R40 ;  /* 0x0000000849447825 */ /* 0x000fca00078e0028 */
[----:B----4-:R0:W-:Y:S04]  /*17080*/  STG.E.64 desc[UR14][R68.64], R70 ;  /* 0x0000004644007986 */ /* 0x0101e8000c101b0e */
[----:B--2---:R-:W2:Y:S01]  /*17090*/  LDG.E.64 R66, desc[UR14][R44.64+0x20] ;  /* 0x0000200e2c427981 */ /* 0x004ea2000c1e1b00 */
[----:B------:R-:W-:-:S04]  /*170a0*/  IMAD.WIDE.U32 R64, R73, 0x8, R46 ;  /* 0x0000000849407825 */ /* 0x000fc800078e002e */
[----:B------:R-:W-:Y:S01]  /*170b0*/  VIADD R73, R23, 0x19 ;  /* 0x0000001917497836 */ /* 0x000fe20000000000 */
[----:B--2---:R2:W-:Y:S04]  /*170c0*/  STG.E.64 desc[UR14][R64.64], R66 ;  /* 0x0000004240007986 */ /* 0x0045e8000c101b0e */
[----:B---3--:R-:W3:Y:S01]  /*170d0*/  LDG.E.64 R48, desc[UR14][R62.64+0x28] ;  /* 0x0000280e3e307981 */ /* 0x008ee2000c1e1b00 */
[----:B------:R-:W-:-:S05]  /*170e0*/  IMAD.WIDE.U32 R42, R73, 0x8, R24 ;  /* 0x00000008492a7825 */ /* 0x000fca00078e0018 */
[----:B---3--:R3:W-:Y:S04]  /*170f0*/  STG.E.64 desc[UR14][R42.64], R48 ;  /* 0x000000302a007986 */ /* 0x0087e8000c101b0e */
[----:B-1----:R-:W4:Y:S01]  /*17100*/  LDG.E.64 R60, desc[UR14][R38.64+0x28] ;  /* 0x0000280e263c7981 */ /* 0x002f22000c1e1b00 */
[----:B------:R-:W-:-:S05]  /*17110*/  IMAD.WIDE.U32 R50, R73, 0x8, R40 ;  /* 0x0000000849327825 */ /* 0x000fca00078e0028 */
[----:B----4-:R1:W-:Y:S04]  /*17120*/  STG.E.64 desc[UR14][R50.64], R60 ;  /* 0x0000003c32007986 */ /* 0x0103e8000c101b0e */
[----:B0-----:R-:W4:Y:S01]  /*17130*/  LDG.E.64 R70, desc[UR14][R44.64+0x28] ;  /* 0x0000280e2c467981 */ /* 0x001f22000c1e1b00 */
[----:B------:R-:W-:-:S04]  /*17140*/  IMAD.WIDE.U32 R68, R73, 0x8, R46 ;  /* 0x0000000849447825 */ /* 0x000fc800078e002e */
[----:B------:R-:W-:Y:S01]  /*17150*/  VIADD R73, R23, 0x1e ;  /* 0x0000001e17497836 */ /* 0x000fe20000000000 */
[----:B----4-:R0:W-:Y:S04]  /*17160*/  STG.E.64 desc[UR14][R68.64], R70 ;  /* 0x0000004644007986 */ /* 0x0101e8000c101b0e */
[----:B--2---:R-:W2:Y:S01]  /*17170*/  LDG.E.64 R66, desc[UR14][R62.64+0x30] ;  /* 0x0000300e3e427981 */ /* 0x004ea2000c1e1b00 */
        /* <DEDUP_REMOVED lines=22> */
.L_x_3455:
[----:B------:R-:W-:-:S13]  /*172e0*/  ISETP.NE.AND P0, PT, R19, RZ, PT ;  /* 0x000000ff1300720c */ /* 0x000fda0003f05270 */
[----:B------:R-:W-:Y:S05]  /*172f0*/  @!P0 BRA `(.L_x_3454) ;  /* 0x0000000400a08947 */ /* 0x000fea0003800000 */
[----:B------:R-:W-:Y:S02]  /*17300*/  ISETP.GE.U32.AND P0, PT, R18, 0x3, PT ;  /* 0x000000031200780c */ /* 0x000fe40003f06070 */
[----:B------:R-:W-:-:S11]  /*17310*/  ISETP.NE.AND P1, PT, R17, RZ, PT ;  /* 0x000000ff1100720c */ /* 0x000fd60003f25270 */
[----:B------:R-:W-:Y:S05]  /*17320*/  @!P0 BRA `(.L_x_3457) ;  /* 0x0000000000c48947 */ /* 0x000fea0003800000 */
[C---:B----4-:R-:W-:Y:S01]  /*17330*/  IMAD.WIDE.U32 R46, R3.reuse, 0x8, R4 ;  /* 0x00000008032e7825 */ /* 0x050fe200078e0004 */
[----:B0-----:R-:W0:Y:S04]  /*17340*/  LDC.64 R38, c[0x0][0x430] ;  /* 0x00010c00ff267b82 */ /* 0x001e280000000a00 */
        /* <DEDUP_REMOVED lines=25> */
[----:B------:R-:W-:Y:S01]  /*174e0*/  VIADD R73, R23, 0xa ;  /* 0x0000000a17497836 */ /* 0x000fe20000000000 */
[----:B----4-:R0:W-:Y:S04]  /*174f0*/  STG.E.64 desc[UR14][R66.64], R64 ;  /* 0x0000004042007986 */ /* 0x0101e8000c101b0e */
[----:B---3--:R-:W3:Y:S01]  /*17500*/  LDG.E.64 R68, desc[UR14][R46.64+0x10] ;  /* 0x0000100e2e447981 */ /* 0x008ee2000c1e1b00 */
[----:B------:R-:W-:-:S05]  /*17510*/  IMAD.WIDE.U32 R70, R73, 0x8, R38 ;  /* 0x0000000849467825 */ /* 0x000fca00078e0026 */
[----:B---3--:R-:W-:Y:S04]  /*17520*/  STG.E.64 desc[UR14][R70.64], R68 ;  /* 0x0000004446007986 */ /* 0x008fe8000c101b0e */
[----:B--2---:R-:W2:Y:S01]  /*17530*/  LDG.E.64 R48, desc[UR14][R44.64+0x10] ;  /* 0x0000100e2c307981 */ /* 0x004ea2000c1e1b00 */
[----:B------:R-:W-:-:S05]  /*17540*/  IMAD.WIDE.U32 R50, R73, 0x8, R42 ;  /* 0x0000000849327825 */ /* 0x000fca00078e002a */
[----:B--2---:R2:W-:Y:S04]  /*17550*/  STG.E.64 desc[UR14][R50.64], R48 ;  /* 0x0000003032007986 */ /* 0x0045e8000c101b0e */
[----:B-1----:R-:W3:Y:S01]  /*17560*/  LDG.E.64 R60, desc[UR14][R40.64+0x10] ;  /* 0x0000100e283c7981 */ /* 0x002ee2000c1e1b00 */
[----:B------:R-:W-:-:S04]  /*17570*/  IMAD.WIDE.U32 R62, R73, 0x8, R24 ;  /* 0x00000008493e7825 */ /* 0x000fc800078e0018 */
[----:B------:R-:W-:Y:S01]  /*17580*/  VIADD R23, R23, 0xf ;  /* 0x0000000f17177836 */ /* 0x000fe20000000000 */
[----:B---3--:R3:W-:Y:S04]  /*17590*/  STG.E.64 desc[UR14][R62.64], R60 ;  /* 0x0000003c3e007986 */ /* 0x0087e8000c101b0e */
[----:B0-----:R-:W4:Y:S01]  /*175a0*/  LDG.E.64 R64, desc[UR14][R46.64+0x18] ;  /* 0x0000180e2e407981 */ /* 0x001f22000c1e1b00 */
[----:B------:R-:W-:-:S05]  /*175b0*/  IMAD.WIDE.U32 R38, R23, 0x8, R38 ;  /* 0x0000000817267825 */ /* 0x000fca00078e0026 */
[----:B----4-:R3:W-:Y:S04]  /*175c0*/  STG.E.64 desc[UR14][R38.64], R64 ;  /* 0x0000004026007986 */ /* 0x0107e8000c101b0e */
[----:B------:R-:W4:Y:S01]  /*175d0*/  LDG.E.64 R66, desc[UR14][R44.64+0x18] ;  /* 0x0000180e2c427981 */ /* 0x000f22000c1e1b00 */
[----:B------:R-:W-:-:S05]  /*175e0*/  IMAD.WIDE.U32 R42, R23, 0x8, R42 ;  /* 0x00000008172a7825 */ /* 0x000fca00078e002a */
[----:B----4-:R3:W-:Y:S04]  /*175f0*/  STG.E.64 desc[UR14][R42.64], R66 ;  /* 0x000000422a007986 */ /* 0x0107e8000c101b0e */
[----:B--2---:R-:W2:Y:S01]  /*17600*/  LDG.E.64 R48, desc[UR14][R40.64+0x18] ;  /* 0x0000180e28307981 */ /* 0x004ea2000c1e1b00 */
[----:B------:R-:W-:Y:S01]  /*17610*/  IMAD.WIDE.U32 R24, R23, 0x8, R24 ;  /* 0x0000000817187825 */ /* 0x000fe200078e0018 */
[----:B------:R-:W-:-:S04]  /*17620*/  IADD3 R3, PT, PT, R3, 0x4, RZ ;  /* 0x0000000403037810 */ /* 0x000fc80007ffe0ff */
[----:B--2---:R3:W-:Y:S03]  /*17630*/  STG.E.64 desc[UR14][R24.64], R48 ;  /* 0x0000003018007986 */ /* 0x0047e6000c101b0e */
.L_x_3457:
        /* <DEDUP_REMOVED lines=8> */
[----:B------:R-:W3:Y:S08]  /*176c0*/  LDC.64 R42, c[0x0][0x490] ;  /* 0x00012400ff2a7b82 */ /* 0x000ef00000000a00 */
[----:B------:R-:W1:Y:S01]  /*176d0*/  LDC.64 R40, c[0x0][0x438] ;  /* 0x00010e00ff287b82 */ /* 0x000e620000000a00 */
[----:B0-----:R-:W-:-:S07]  /*176e0*/  IMAD.WIDE.U32 R66, R23, 0x8, R24 ;  /* 0x0000000817427825 */ /* 0x001fce00078e0018 */
[----:B------:R-:W0:Y:S01]  /*176f0*/  LDC.64 R38, c[0x0][0x498] ;  /* 0x00012600ff267b82 */ /* 0x000e220000000a00 */
[----:B---3--:R-:W-:-:S07]  /*17700*/  IMAD.WIDE.U32 R42, R3, 0x8, R42 ;  /* 0x00000008032a7825 */ /* 0x008fce00078e002a */
[----:B------:R-:W3:Y:S01]  /*17710*/  LDC.64 R46, c[0x0][0x440] ;  /* 0x00011000ff2e7b82 */ /* 0x000ee20000000a00 */
[----:B--2---:R2:W-:Y:S04]  /*17720*/  STG.E.64 desc[UR14][R66.64], R64 ;  /* 0x0000004042007986 */ /* 0x0045e8000c101b0e */
[----:B------:R-:W4:Y:S01]  /*17730*/  LDG.E.64 R60, desc[UR14][R42.64] ;  /* 0x0000000e2a3c7981 */ /* 0x000f22000c1e1b00 */
[----:B-1----:R-:W-:-:S04]  /*17740*/  IMAD.WIDE.U32 R62, R23, 0x8, R40 ;  /* 0x00000008173e7825 */ /* 0x002fc800078e0028 */
[----:B0-----:R-:W-:Y:S01]  /*17750*/  IMAD.WIDE.U32 R38, R3, 0x8, R38 ;  /* 0x0000000803267825 */ /* 0x001fe200078e0026 */
[----:B----4-:R2:W-:Y:S04]  /*17760*/  STG.E.64 desc[UR14][R62.64], R60 ;  /* 0x0000003c3e007986 */ /* 0x0105e8000c101b0e */
[----:B------:R-:W4:Y:S01]  /*17770*/  LDG.E.64 R50, desc[UR14][R38.64] ;  /* 0x0000000e26327981 */ /* 0x000f22000c1e1b00 */
[----:B---3--:R-:W-:-:S04]  /*17780*/  IMAD.WIDE.U32 R48, R23, 0x8, R46 ;  /* 0x0000000817307825 */ /* 0x008fc800078e002e */
[----:B------:R-:W-:Y:S01]  /*17790*/  VIADD R23, R23, 0x5 ;  /* 0x0000000517177836 */ /* 0x000fe20000000000 */
[----:B----4-:R2:W-:Y:S04]  /*177a0*/  STG.E.64 desc[UR14][R48.64], R50 ;  /* 0x0000003230007986 */ /* 0x0105e8000c101b0e */
        /* <DEDUP_REMOVED lines=10> */
.L_x_3458:
[----:B------:R-:W-:Y:S05]  /*17850*/  @!P1 BRA `(.L_x_3454) ;  /* 0x0000000000489947 */ /* 0x000fea0003800000 */
[C---:B------:R-:W-:Y:S01]  /*17860*/  IMAD.WIDE.U32 R4, R3.reuse, 0x8, R4 ;  /* 0x0000000803047825 */ /* 0x040fe200078e0004 */
[----:B0-234-:R-:W0:Y:S05]  /*17870*/  LDC.64 R24, c[0x0][0x430] ;  /* 0x00010c00ff187b82 */ /* 0x01de2a0000000a00 */
[----:B------:R-:W2:Y:S01]  /*17880*/  LDG.E.64 R4, desc[UR14][R4.64] ;  /* 0x0000000e04047981 */ /* 0x000ea2000c1e1b00 */
[----:B------:R-:W-:Y:S02]  /*17890*/  IMAD R23, R3, 0x5, R26 ;  /* 0x0000000503177824 */ /* 0x000fe400078e021a */
        /* <DEDUP_REMOVED lines=10> */
[----:B-----5:R2:W-:Y:S05]  /*17940*/  STG.E.64 desc[UR14][R40.64], R38 ;  /* 0x0000002628007986 */ /* 0x0205ea000c101b0e */
[----:B------:R-:W4:Y:S01]  /*17950*/  LDG.E.64 R42, desc[UR14][R42.64] ;  /* 0x0000000e2a2a7981 */ /* 0x000f22000c1e1b00 */
[----:B---3--:R-:W-:-:S05]  /*17960*/  IMAD.WIDE.U32 R44, R23, 0x8, R44 ;  /* 0x00000008172c7825 */ /* 0x008fca00078e002c */
[----:B----4-:R2:W-:Y:S02]  /*17970*/  STG.E.64 desc[UR14][R44.64], R42 ;  /* 0x0000002a2c007986 */ /* 0x0105e4000c101b0e */
.L_x_3454:
[----:B--2---:R-:W2:Y:S01]  /*17980*/  LDC.64 R4, c[0x0][0x420] ;  /* 0x00010800ff047b82 */ /* 0x004ea20000000a00 */
[----:B------:R-:W-:Y:S01]  /*17990*/  IMAD R3, R53, 0x5, R26 ;  /* 0x0000000535037824 */ /* 0x000fe200078e021a */
[----:B0--3--:R-:W3:Y:S06]  /*179a0*/  LDG.E.64 R38, desc[UR14][R56.64] ;  /* 0x0000000e38267981 */ /* 0x009eec000c1e1b00 */
[----:B----4-:R-:W0:Y:S08]  /*179b0*/  LDC.64 R40, c[0x0][0x430] ;  /* 0x00010c00ff287b82 */ /* 0x010e300000000a00 */
[----:B------:R-:W4:Y:S08]  /*179c0*/  LDC.64 R44, c[0x0][0x438] ;  /* 0x00010e00ff2c7b82 */ /* 0x000f300000000a00 */
[----:B------:R-:W5:Y:S01]  /*179d0*/  LDC.64 R48, c[0x0][0x440] ;  /* 0x00011000ff307b82 */ /* 0x000f620000000a00 */
[----:B--2---:R-:W-:-:S06]  /*179e0*/  IMAD.WIDE.U32 R4, R3, 0x8, R4 ;  /* 0x0000000803047825 */ /* 0x004fcc00078e0004 */
[----:B------:R-:W2:Y:S01]  /*179f0*/  LDG.E.64 R4, desc[UR14][R4.64] ;  /* 0x0000000e04047981 */ /* 0x000ea2000c1e1b00 */
[C---:B0-----:R-:W-:Y:S01]  /*17a00*/  IMAD.WIDE.U32 R40, R3.reuse, 0x8, R40 ;  /* 0x0000000803287825 */ /* 0x041fe200078e0028 */
[----:B------:R-:W0:Y:S05]  /*17a10*/  LDC.64 R24, c[0x0][0x448] ;  /* 0x00011200ff187b82 */ /* 0x000e2a0000000a00 */
[----:B------:R-:W2:Y:S01]  /*17a20*/  LDG.E.64 R40, desc[UR14][R40.64] ;  /* 0x0000000e28287981 */ /* 0x000ea2000c1e1b00 */
[----:B----4-:R-:W-:-:S06]  /*17a30*/  IMAD.WIDE.U32 R44, R3, 0x8, R44 ;  /* 0x00000008032c7825 */ /* 0x010fcc00078e002c */
[----:B------:R-:W4:Y:S01]  /*17a40*/  LDG.E.64 R44, desc[UR14][R44.64] ;  /* 0x0000000e2c2c7981 */ /* 0x000f22000c1e1b00 */
[----:B-----5:R-:W-:-:S06]  /*17a50*/  IMAD.WIDE.U32 R48, R3, 0x8, R48 ;  /* 0x0000000803307825 */ /* 0x020fcc00078e0030 */
[----:B------:R-:W5:Y:S01]  /*17a60*/  LDG.E.64 R48, desc[UR14][R48.64] ;  /* 0x0000000e30307981 */ /* 0x000f62000c1e1b00 */
[----:B0-----:R-:W-:Y:S01]  /*17a70*/  IMAD.WIDE.U32 R24, R26, 0x8, R24 ;  /* 0x000000081a187825 */ /* 0x001fe200078e0018 */
[----:B---3--:R-:W-:-:S08]  /*17a80*/  DADD R38, R58, -R38 ;  /* 0x000000003a267229 */ /* 0x008fd00000000826 */
[C---:B--2---:R-:W-:Y:S02]  /*17a90*/  DFMA R42, R38.reuse, R40, R4 ;  /* 0x00000028262a722b */ /* 0x044fe40000000004 */
[C---:B----4-:R-:W-:Y:S02]  /*17aa0*/  DMUL R46, R38.reuse, R44 ;  /* 0x0000002c262e7228 */ /* 0x050fe40000000000 */
[----:B-----5:R-:W-:-:S06]  /*17ab0*/  DMUL R50, R38, R48 ;  /* 0x0000003026327228 */ /* 0x020fcc0000000000 */
[C---:B------:R-:W-:Y:S02]  /*17ac0*/  DFMA R42, R38.reuse, R46, R42 ;  /* 0x0000002e262a722b */ /* 0x040fe4000000002a */
[----:B------:R-:W-:-:S08]  /*17ad0*/  DMUL R50, R38, R50 ;  /* 0x0000003226327228 */ /* 0x000fd00000000000 */
[----:B------:R-:W-:-:S07]  /*17ae0*/  DFMA R42, R38, R50, R42 ;  /* 0x00000032262a722b */ /* 0x000fce000000002a */
[----:B------:R0:W-:Y:S04]  /*17af0*/  STG.E.64 desc[UR14][R24.64], R42 ;  /* 0x0000002a18007986 */ /* 0x0001e8000c101b0e */
[----:B------:R-:W2:Y:S01]  /*17b00*/  LDG.E R3, desc[UR14][R32.64+0x61c] ;  /* 0x00061c0e20037981 */ /* 0x000ea2000c1e1900 */
[----:B------:R-:W-:-:S04]  /*17b10*/  IADD3 R26, PT, PT, R26, 0x1, RZ ;  /* 0x000000011a1a7810 */ /* 0x000fc80007ffe0ff */
[----:B--2---:R-:W-:-:S13]  /*17b20*/  ISETP.GE.AND P0, PT, R26, R3, PT ;  /* 0x000000031a00720c */ /* 0x004fda0003f06270 */
[----:B0-----:R-:W-:Y:S05]  /*17b30*/  @!P0 BRA `(.L_x_3459) ;  /* 0xffffff5c00f08947 */ /* 0x001fea000383ffff */
[----:B------:R-:W-:Y:S05]  /*17b40*/  BSYNC.RECONVERGENT B2 ;  /* 0x0000000000027941 */ /* 0x000fea0003800200 */
.L_x_3340:
[----:B------:R-:W-:-:S13]  /*17b50*/  ISETP.GE.AND P0, PT, R3, 0x1, PT ;  /* 0x000000010300780c */ /* 0x000fda0003f06270 */
[----:B------:R-:W-:Y:S05]  /*17b60*/  @!P0 BRA `(.L_x_3339) ;  /* 0x0000000000308947 */ /* 0x000fea0003800000 */
[----:B------:R-:W0:Y:S01]  /*17b70*/  LDC.64 R12, c[0x0][0x450] ;  /* 0x00011400ff0c7b82 */ /* 0x000e220000000a00 */
[----:B------:R-:W-:-:S07]  /*17b80*/  IMAD.MOV.U32 R3, RZ, RZ, RZ ;  /* 0x000000ffff037224 */ /* 0x000fce00078e00ff */
[----:B------:R-:W2:Y:S02]  /*17b90*/  LDC.64 R10, c[0x0][0x458] ;  /* 0x00011600ff0a7b82 */ /* 0x000ea40000000a00 */
.L_x_3460:
[----:B------:R-:W-:-:S04]  /*17ba0*/  IMAD R5, R3, 0x187, R0 ;  /* 0x0000018703057824 */ /* 0x000fc800078e0200 */
[----:B--2---:R-:W-:-:S06]  /*17bb0*/  IMAD.WIDE R4, R5, 0x8, R10 ;  /* 0x0000000805047825 */ /* 0x004fcc00078e020a */
[----:B------:R-:W2:Y:S01]  /*17bc0*/  LDG.E.64 R4, desc[UR14][R4.64] ;  /* 0x0000000e04047981 */ /* 0x000ea2000c1e1b00 */
[----:B0-----:R-:W-:-:S05]  /*17bd0*/  IMAD.WIDE.U32 R8, R3, 0x8, R12 ;  /* 0x0000000803087825 */ /* 0x001fca00078e000c */
[----:B--2---:R4:W-:Y:S04]  /*17be0*/  STG.E.64 desc[UR14][R8.64], R4 ;  /* 0x0000000408007986 */ /* 0x0049e8000c101b0e */
[----:B------:R-:W2:Y:S01]  /*17bf0*/  LDG.E R6, desc[UR14][R32.64+0x61c] ;  /* 0x00061c0e20067981 */ /* 0x000ea2000c1e1900 */
[----:B------:R-:W-:-:S05]  /*17c00*/  VIADD R3, R3, 0x1 ;  /* 0x0000000103037836 */ /* 0x000fca0000000000 */
[----:B--2---:R-:W-:-:S13]  /*17c10*/  ISETP.GE.AND P0, PT, R3, R6, PT ;  /* 0x000000060300720c */ /* 0x004fda0003f06270 */
[----:B----4-:R-:W-:Y:S05]  /*17c20*/  @!P0 BRA `(.L_x_3460) ;  /* 0xfffffffc00dc8947 */ /* 0x010fea000383ffff */
.L_x_3339:
[----:B------:R-:W-:Y:S05]  /*17c30*/  BSYNC.RECONVERGENT B1 ;  /* 0x0000000000017941 */ /* 0x000fea0003800200 */
.L_x_3338:
[----:B------:R-:W0:Y:S01]  /*17c40*/  LDC.64 R10, c[0x0][0x448] ;  /* 0x00011200ff0a7b82 */ /* 0x000e220000000a00 */
[----:B---3--:R-:W2:Y:S07]  /*17c50*/  LDG.E.64 R8, desc[UR14][R30.64+0x460] ;  /* 0x0004600e1e087981 */ /* 0x008eae000c1e1b00 */
[----:B------:R-:W3:Y:S01]  /*17c60*/  LDC.64 R26, c[0x0][0x3b0] ;  /* 0x0000ec00ff1a7b82 */ /* 0x000ee20000000a00 */
[----:B0-----:R-:W2:Y:S01]  /*17c70*/  LDG.E.64 R4, desc[UR14][R10.64] ;  /* 0x0000000e0a047981 */ /* 0x001ea2000c1e1b00 */
[----:B---3--:R-:W-:Y:S01]  /*17c80*/  IMAD.WIDE R26, R2, 0x8, R26 ;  /* 0x00000008021a7825 */ /* 0x008fe200078e021a */
[----:B--2---:R-:W-:-:S07]  /*17c90*/  DMUL R8, R4, R8 ;  /* 0x0000000804087228 */ /* 0x004fce0000000000 */
[----:B------:R0:W-:Y:S04]  /*17ca0*/  STG.E.64 desc[UR14][R26.64], R8 ;  /* 0x000000081a007986 */ /* 0x0001e8000c101b0e */
[----:B------:R0:W5:Y:S01]  /*17cb0*/  LDG.E.64 R4, desc[UR14][R36.64] ;  /* 0x0000000e24047981 */ /* 0x000162000c1e1b00 */
[----:B------:R-:W-:Y:S05]  /*17cc0*/  BRA.U !UP0, `(.L_x_3461) ;  /* 0x0000001108a47547 */ /* 0x000fea000b800000 */
[----:B------:R-:W-:Y:S01]  /*17cd0*/  UISETP.NE.AND UP1, UPT, UR10, URZ, UPT ;  /* 0x000000ff0a00728c */ /* 0x000fe2000bf25270 */
[----:B------:R-:W-:-:S08]  /*17ce0*/  MOV R3, RZ ;  /* 0x000000ff00037202 */ /* 0x000fd00000000f00 */
[----:B------:R-:W-:Y:S05]  /*17cf0*/  BRA.U !UP1, `(.L_x_3462) ;  /* 0x0000000d09007547 */ /* 0x000fea000b800000 */
[----:B------:R-:W2:Y:S01]  /*17d00*/  LDC R3, c[0x0][0x470] ;  /* 0x00011c00ff037b82 */ /* 0x000ea20000000800 */
[----:B-----5:R-:W-:Y:S01]  /*17d10*/  IMAD.MOV.U32 R6, RZ, RZ, RZ ;  /* 0x000000ffff067224 */ /* 0x020fe200078e00ff */
[----:B--2---:R-:W-:-:S07]  /*17d20*/  LOP3.LUT R3, R3, 0x7ffffffe, RZ, 0xc0, !PT ;  /* 0x7ffffffe03037812 */ /* 0x004fce00078ec0ff */
.L_x_3468:
[----:B0-----:R-:W0:Y:S01]  /*17d30*/  LDC.64 R8, c[0x0][0x408] ;  /* 0x00010200ff087b82 */ /* 0x001e220000000a00 */
[----:B--2---:R-:W-:-:S04]  /*17d40*/  IMAD R11, R6, 0x187, R0 ;  /* 0x00000187060b7824 */ /* 0x004fc800078e0200 */
[----:B0-----:R-:W-:-:S05]  /*17d50*/  IMAD.WIDE R8, R11, 0x8, R8 ;  /* 0x000000080b087825 */ /* 0x001fca00078e0208 */
        /* <DEDUP_REMOVED lines=78> */
.L_x_3464:
[----:B------:R-:W-:Y:S01]  /*18240*/  IMAD.MOV.U32 R10, RZ, RZ, 0x0 ;  /* 0x00000000ff0a7424 */ /* 0x000fe200078e00ff */
[----:B------:R-:W-:Y:S02]  /*18250*/  MOV R11, 0x7ff00000 ;  /* 0x7ff00000000b7802 */ /* 0x000fe40000000f00 */
[----:B------:R-:W-:-:S04]  /*18260*/  LOP3.LUT P0, RZ, R13, 0x7fffffff, RZ, 0xc0, !PT ;  /* 0x7fffffff0dff7812 */ /* 0x000fc8000780c0ff */
[----:B------:R-:W-:-:S10]  /*18270*/  DFMA R10, R12, R10, +INF ;  /* 0x7ff000000c0a742b */ /* 0x000fd4000000000a */
[----:B------:R-:W-:Y:S02]  /*18280*/  FSEL R10, R10, RZ, P0 ;  /* 0x000000ff0a0a7208 */ /* 0x000fe40000000000 */
[----:B------:R-:W-:-:S07]  /*18290*/  FSEL R11, R11, -QNAN , P0 ;  /* 0xfff000000b0b7808 */ /* 0x000fce0000000000 */
.L_x_3465:
[----:B------:R-:W-:Y:S05]  /*182a0*/  BSYNC.RECONVERGENT B0 ;  /* 0x0000000000007941 */ /* 0x000fea0003800200 */
.L_x_3463:
        /* <DEDUP_REMOVED lines=94> */
.L_x_3467:
[----:B------:R-:W-:Y:S05]  /*18890*/  BSYNC.RECONVERGENT B0 ;  /* 0x0000000000007941 */ /* 0x000fea0003800200 */
.L_x_3466:
[----:B------:R-:W-:Y:S01]  /*188a0*/  DMUL R12, R8, UR20 ;  /* 0x00000014080c7c28 */ /* 0x000fe20008000000 */
[----:B------:R-:W-:-:S05]  /*188b0*/  VIADD R6, R6, 0x2 ;  /* 0x0000000206067836 */ /* 0x000fca0000000000 */
[----:B------:R-:W-:Y:S02]  /*188c0*/  ISETP.NE.AND P0, PT, R6, R3, PT ;  /* 0x000000030600720c */ /* 0x000fe40003f05270 */
[----:B------:R-:W-:-:S07]  /*188d0*/  DFMA R12, R8, UR22, R12 ;  /* 0x00000016080c7c2b */ /* 0x000fce000800000c */
[----:B------:R2:W-:Y:S04]  /*188e0*/  STG.E.64 desc[UR14][R10.64+0x8], R12 ;  /* 0x0000080c0a007986 */ /* 0x0005e8000c101b0e */
[----:B------:R-:W-:Y:S05]  /*188f0*/  @P0 BRA `(.L_x_3468) ;  /* 0xfffffff4000c0947 */ /* 0x000fea000383ffff */
.L_x_3462:
[----:B------:R-:W3:Y:S02]  /*18900*/  LDCU UR11, c[0x0][0x470] ;  /* 0x00008e00ff0b77ac */ /* 0x000ee40008000800 */
[----:B---3--:R-:W-:-:S04]  /*18910*/  ULOP3.LUT UR11, UR11, 0x1, URZ, 0xc0, !UPT ;  /* 0x000000010b0b7892 */ /* 0x008fc8000f8ec0ff */
[----:B------:R-:W-:-:S09]  /*18920*/  UISETP.NE.U32.AND UP1, UPT, UR11, 0x1, UPT ;  /* 0x000000010b00788c */ /* 0x000fd2000bf25070 */
[----:B------:R-:W-:Y:S05]  /*18930*/  BRA.U UP1, `(.L_x_3461) ;  /* 0x0000000501887547 */ /* 0x000fea000b800000 */
[----:B--2---:R-:W2:Y:S01]  /*18940*/  LDC.64 R10, c[0x0][0x408] ;  /* 0x00010200ff0a7b82 */ /* 0x004ea20000000a00 */
[----:B0-----:R-:W-:-:S04]  /*18950*/  IMAD R9, R3, 0x187, R0 ;  /* 0x0000018703097824 */ /* 0x001fc800078e0200 */
[----:B--2---:R-:W-:-:S06]  /*18960*/  IMAD.WIDE R10, R9, 0x8, R10 ;  /* 0x00000008090a7825 */ /* 0x004fcc00078e020a */
        /* <DEDUP_REMOVED lines=43> */
[----:B------:R-:W2:Y:S01]  /*18c20*/  MUFU.RCP64H R15, R13 ;  /* 0x0000000d000f7308 */ /* 0x000ea20000001800 */
[----:B------:R-:W-:Y:S01]  /*18c30*/  UMOV UR23, 0x3fe62e42 ;  /* 0x3fe62e4200177882 */ /* 0x000fe20000000000 */
[----:B--2---:R-:W-:-:S08]  /*18c40*/  DFMA R16, -R12, R14, 1 ;  /* 0x3ff000000c10742b */ /* 0x004fd0000000010e */
        /* <DEDUP_REMOVED lines=40> */
.L_x_3470:
[----:B------:R-:W-:Y:S05]  /*18ed0*/  BSYNC.RECONVERGENT B0 ;  /* 0x0000000000007941 */ /* 0x000fea0003800200 */
.L_x_3469:
        /* <DEDUP_REMOVED lines=8> */
.L_x_3461:
        /* <DEDUP_REMOVED lines=9> */
[----:B0--3--:R-:W-:-:S05]  /*18ff0*/  VIADD R8, R3, 0xffffffff ;  /* 0xffffffff03087836 */ /* 0x009fca0000000000 */
[----:B------:R-:W-:-:S13]  /*19000*/  ISETP.GT.U32.AND P1, PT, R8, 0x7feffffe, PT ;  /* 0x7feffffe0800780c */ /* 0x000fda0003f24070 */
[----:B------:R-:W-:Y:S05]  /*19010*/  @P1 BRA `(.L_x_3472) ;  /* 0x0000000400041947 */ /* 0x000fea0003800000 */
[----:B------:R-:W-:Y:S01]  /*19020*/  LOP3.LUT R4, R3, 0xfffff, RZ, 0xc0, !PT ;  /* 0x000fffff03047812 */ /* 0x000fe200078ec0ff */
[----:B--2---:R-:W-:Y:S01]  /*19030*/  IMAD.MOV.U32 R10, RZ, RZ, RZ ;  /* 0x000000ffff0a7224 */ /* 0x004fe200078e00ff */
        /* <DEDUP_REMOVED lines=63> */
.L_x_3472:
[----:B------:R-:W-:Y:S01]  /*19430*/  IMAD.MOV.U32 R8, RZ, RZ, 0x0 ;  /* 0x00000000ff087424 */ /* 0x000fe200078e00ff */
[----:B------:R-:W-:Y:S01]  /*19440*/  LOP3.LUT P0, RZ, R5, 0x7fffffff, RZ, 0xc0, !PT ;  /* 0x7fffffff05ff7812 */ /* 0x000fe2000780c0ff */
[----:B------:R-:W-:-:S06]  /*19450*/  IMAD.MOV.U32 R9, RZ, RZ, 0x7ff00000 ;  /* 0x7ff00000ff097424 */ /* 0x000fcc00078e00ff */
[----:B------:R-:W-:-:S10]  /*19460*/  DFMA R8, R4, R8, +INF ;  /* 0x7ff000000408742b */ /* 0x000fd40000000008 */
[----:B------:R-:W-:Y:S02]  /*19470*/  FSEL R4, R8, RZ, P0 ;  /* 0x000000ff08047208 */ /* 0x000fe40000000000 */
[----:B------:R-:W-:-:S07]  /*19480*/  FSEL R5, R9, -QNAN , P0 ;  /* 0xfff0000009057808 */ /* 0x000fce0000000000 */
.L_x_3473:
[----:B------:R-:W-:Y:S05]  /*19490*/  BSYNC.RECONVERGENT B0 ;  /* 0x0000000000007941 */ /* 0x000fea0003800200 */
.L_x_3471:
        /* <DEDUP_REMOVED lines=9> */
[----:B0-----:R-:W-:-:S11]  /*19530*/  DFMA R60, R4, UR20, R60 ;  /* 0x00000014043c7c2b */ /* 0x001fd6000800003c */
.L_x_3476:
[----:B------:R-:W-:Y:S01]  /*19540*/  ISETP.NE.AND P0, PT, R3, UR18, PT ;  /* 0x0000001203007c0c */ /* 0x000fe2000bf05270 */
[----:B--2---:R-:W-:Y:S02]  /*19550*/  IMAD.MOV.U32 R10, RZ, RZ, R3 ;  /* 0x000000ffff0a7224 */ /* 0x004fe400078e0003 */
        /* <DEDUP_REMOVED lines=8> */
.L_x_3475:
[----:B------:R-:W-:Y:S05]  /*195e0*/  BSYNC.RECONVERGENT B0 ;  /* 0x0000000000007941 */ /* 0x000fea0003800200 */
.L_x_3474:
[----:B------:R-:W2:Y:S01]  /*195f0*/  LDG.E R3, desc[UR14][R32.64+0xc38] ;  /* 0x000c380e20037981 */ /* 0x000ea2000c1e1900 */
[----:B------:R-:W-:Y:S01]  /*19600*/  BSSY.RECONVERGENT B1, `(.L_x_3477) ;  /* 0x0000a37000017945 */ /* 0x000fe20003800200 */
[----:B--2---:R-:W-:-:S13]  /*19610*/  ISETP.GE.AND P0, PT, R3, 0x1, PT ;  /* 0x000000010300780c */ /* 0x004fda0003f06270 */
[----:B------:R-:W-:Y:S05]  /*19620*/  @!P0 BRA `(.L_x_3478) ;  /* 0x000000a000d08947 */ /* 0x000fea0003800000 */
[----:B------:R-:W0:Y:S01]  /*19630*/  LDC R13, c[0x0][0x470] ;  /* 0x00011c00ff0d7b82 */ /* 0x000e220000000800 */
[----:B-----5:R-:W-:Y:S01]  /*19640*/  IMAD R6, R7, 0xf6, R6 ;  /* 0x000000f607067824 */ /* 0x020fe200078e0206 */
[----:B------:R-:W-:Y:S01]  /*19650*/  BSSY.RECONVERGENT B2, `(.L_x_3479) ;  /* 0x0000a23000027945 */ /* 0x000fe20003800200 */
[----:B------:R-:W-:-:S03]  /*19660*/  IMAD.MOV.U32 R52, RZ, RZ, RZ ;  /* 0x000000ffff347224 */ /* 0x000fc600078e00ff */
[----:B------:R-:W-:Y:S02]  /*19670*/  IADD3 R53, PT, PT, R6, 0x52, RZ ;  /* 0x0000005206357810 */ /* 0x000fe40007ffe0ff */
[----:B------:R-:W2:Y:S08]  /*19680*/  LDC.64 R58, c[0x0][0x410] ;  /* 0x00010400ff3a7b82 */ /* 0x000eb00000000a00 */
[----:B------:R-:W4:Y:S01]  /*19690*/  LDC.64 R56, c[0x0][0x488] ;  /* 0x00012200ff387b82 */ /* 0x000f220000000a00 */
[C---:B0-----:R-:W-:Y:S01]  /*196a0*/  VIADD R10, R13.reuse, 0xe ;  /* 0x0000000e0d0a7836 */ /* 0x041fe20000000000 */
[C---:B------:R-:W-:Y:S01]  /*196b0*/  IADD3 R21, PT, PT, R13.reuse, -0x2, RZ ;  /* 0xfffffffe0d157810 */ /* 0x040fe20007ffe0ff */
[C---:B------:R-:W-:Y:S01]  /*196c0*/  VIADD R14, R13.reuse, 0x6 ;  /* 0x000000060d0e7836 */ /* 0x040fe20000000000 */
[C---:B---3--:R-:W-:Y:S01]  /*196d0*/  LOP3.LUT R8, R13.reuse, 0x7, RZ, 0xc0, !PT ;  /* 0x000000070d087812 */ /* 0x048fe200078ec0ff */
[C---:B------:R-:W-:Y:S01]  /*196e0*/  VIADD R22, R13.reuse, 0xfffffffd ;  /* 0xfffffffd0d167836 */ /* 0x040fe20000000000 */
[C---:B------:R-:W-:Y:S01]  /*196f0*/  LOP3.LUT R9, R13.reuse, 0x3, RZ, 0xc0, !PT ;  /* 0x000000030d097812 */ /* 0x040fe200078ec0ff */
[----:B------:R-:W-:Y:S01]  /*19700*/  VIADD R20, R13, 0xfffffffc ;  /* 0xfffffffc0d147836 */ /* 0x000fe20000000000 */
[----:B------:R-:W-:Y:S01]  /*19710*/  LOP3.LUT R19, R10, 0xf, RZ, 0xc0, !PT ;  /* 0x0000000f0a137812 */ /* 0x000fe200078ec0ff */
[----:B--2---:R-:W-:Y:S01]  /*19720*/  IMAD.WIDE.U32 R58, R55, 0x8, R58 ;  /* 0x00000008373a7825 */ /* 0x004fe200078e003a */
[----:B------:R-:W-:-:S02]  /*19730*/  IADD3 R11, PT, PT, R13, 0x3, RZ ;  /* 0x000000030d0b7810 */ /* 0x000fc40007ffe0ff */
[----:B------:R-:W-:Y:S01]  /*19740*/  LOP3.LUT R18, R14, 0x7, RZ, 0xc0, !PT ;  /* 0x000000070e127812 */ /* 0x000fe200078ec0ff */
[----:B------:R-:W-:Y:S01]  /*19750*/  VIADD R15, R8, 0xffffffff ;  /* 0xffffffff080f7836 */ /* 0x000fe20000000000 */
[----:B------:R-:W-:Y:S01]  /*19760*/  LOP3.LUT R12, R13, 0x7ffffff8, RZ, 0xc0, !PT ;  /* 0x7ffffff80d0c7812 */ /* 0x000fe200078ec0ff */
[----:B------:R-:W-:Y:S01]  /*19770*/  VIADD R16, R9, 0xffffffff ;  /* 0xffffffff09107836 */ /* 0x000fe20000000000 */
[----:B------:R-:W-:Y:S01]  /*19780*/  LOP3.LUT R13, R13, 0x1, RZ, 0xc0, !PT ;  /* 0x000000010d0d7812 */ /* 0x000fe200078ec0ff */
[----:B----4-:R-:W-:Y:S01]  /*19790*/  IMAD.WIDE R56, R21, 0x8, R56 ;  /* 0x0000000815387825 */ /* 0x010fe200078e0238 */
[----:B------:R-:W-:Y:S02]  /*197a0*/  LOP3.LUT R14, R14, 0x3, RZ, 0xc0, !PT ;  /* 0x000000030e0e7812 */ /* 0x000fe400078ec0ff */
[----:B------:R-:W-:Y:S01]  /*197b0*/  LOP3.LUT R17, R11, 0x3, RZ, 0xc0, !PT ;  /* 0x000000030b117812 */ /* 0x000fe200078ec0ff */
[----:B------:R-:W-:Y:S01]  /*197c0*/  VIADD R19, R19, 0xffffffff ;  /* 0xffffffff13137836 */ /* 0x000fe20000000000 */
[----:B------:R-:W-:-:S07]  /*197d0*/  IADD3 R18, PT, PT, R18, -0x1, RZ ;  /* 0xffffffff12127810 */ /* 0x000fce0007ffe0ff */
.L_x_3598:
[----:B-1----:R-:W-:Y:S05]  /*197e0*/  BRA.U !UP0, `(.L_x_3480) ;  /* 0x0000000508d07547 */ /* 0x002fea000b800000 */
[----:B------:R-:W-:Y:S01]  /*197f0*/  UISETP.GE.U32.AND UP1, UPT, UR10, 0x7, UPT ;  /* 0x000000070a00788c */ /* 0x000fe2000bf26070 */
[----:B------:R-:W-:Y:S02]  /*19800*/  IMAD R3, R52, 0x4344, R53 ;  /* 0x0000434434037824 */ /* 0x000fe400078e0235 */
[----:B------:R-:W-:-:S06]  /*19810*/  IMAD.MOV.U32 R6, RZ, RZ, RZ ;  /* 0x000000ffff067224 */ /* 0x000fcc00078e00ff */
[----:B------:R-:W-:Y:S05]  /*19820*/  BRA.U !UP1, `(.L_x_3481) ;  /* 0x0000000109c47547 */ /* 0x000fea000b800000 */
[----:B------:R-:W-:-:S07]  /*19830*/  MOV R23, RZ ;  /* 0x000000ff00177202 */ /* 0x000fce0000000f00 */
.L_x_3482:
[----:B0-----:R-:W0:Y:S01]  /*19840*/  LDC.64 R38, c[0x0][0x428] ;  /* 0x00010a00ff267b82 */ /* 0x001e220000000a00 */
[----:B------:R-:W-:-:S07]  /*19850*/  IMAD R5, R23, 0x10d10, R3 ;  /* 0x00010d1017057824 */ /* 0x000fce00078e0203 */
[----:B------:R-:W2:Y:S01]  /*19860*/  LDC.64 R24, c[0x0][0x420] ;  /* 0x00010800ff187b82 */ /* 0x000ea20000000a00 */
[----:B0-----:R-:W-:-:S07]  /*19870*/  IMAD.WIDE R38, R5, 0x8, R38 ;  /* 0x0000000805267825 */ /* 0x001fce00078e0226 */
[----:B------:R-:W0:Y:S01]  /*19880*/  LDC.64 R4, c[0x0][0x418] ;  /* 0x00010600ff047b82 */ /* 0x000e220000000a00 */
[----:B------:R-:W3:Y:S01]  /*19890*/  LDG.E.64 R42, desc[UR14][R38.64] ;  /* 0x0000000e262a7981 */ /* 0x000ee2000c1e1b00 */
[----:B------:R-:W-:-:S04]  /*198a0*/  IMAD R45, R23, 0x5, R52 ;  /* 0x00000005172d7824 */ /* 0x000fc800078e0234 */
[----:B--2---:R-:W-:-:S04]  /*198b0*/  IMAD.WIDE.U32 R40, R45, 0x8, R24 ;  /* 0x000000082d287825 */ /* 0x004fc800078e0018 */
[----:B0-----:R-:W-:-:S05]  /*198c0*/  IMAD.WIDE.U32 R4, R23, 0x8, R4 ;  /* 0x0000000817047825 */ /* 0x001fca00078e0004 */
[----:B---3--:R-:W-:Y:S04]  /*198d0*/  STG.E.64 desc[UR14][R4.64], R42 ;  /* 0x0000002a04007986 */ /* 0x008fe8000c101b0e */
[----:B------:R-:W-:Y:S04]  /*198e0*/  STG.E.64 desc[UR14][R40.64], R42 ;  /* 0x0000002a28007986 */ /* 0x000fe8000c101b0e */
[----:B------:R-:W2:Y:S01]  /*198f0*/  LDG.E.64 R50, desc[UR14][R38.64+0x86880] ;  /* 0x0868800e26327981 */ /* 0x000ea2000c1e1b00 */
[----:B-1----:R-:W-:-:S03]  /*19900*/  VIADD R63, R45, 0xa ;  /* 0x0000000a2d3f7836 */ /* 0x002fc60000000000 */
[----:B--2---:R-:W-:Y:S04]  /*19910*/  STG.E.64 desc[UR14][R4.64+0x8], R50 ;  /* 0x0000083204007986 */ /* 0x004fe8000c101b0e */
[----:B------:R0:W-:Y:S04]  /*19920*/  STG.E.64 desc[UR14][R40.64+0x28], R50 ;  /* 0x0000283228007986 */ /* 0x0001e8000c101b0e */
[----:B------:R-:W2:Y:S01]  /*19930*/  LDG.E.64 R46, desc[UR14][R38.64+0x10d100] ;  /* 0x10d1000e262e7981 */ /* 0x000ea2000c1e1b00 */
[----:B------:R-:W-:-:S04]  /*19940*/  IMAD.WIDE.U32 R62, R63, 0x8, R24 ;  /* 0x000000083f3e7825 */ /* 0x000fc800078e0018 */
[----:B------:R-:W-:Y:S01]  /*19950*/  VIADD R65, R45, 0xf ;  /* 0x0000000f2d417836 */ /* 0x000fe20000000000 */
[----:B--2---:R-:W-:Y:S04]  /*19960*/  STG.E.64 desc[UR14][R4.64+0x10], R46 ;  /* 0x0000102e04007986 */ /* 0x004fe8000c101b0e */
[----:B------:R1:W-:Y:S04]  /*19970*/  STG.E.64 desc[UR14][R62.64], R46 ;  /* 0x0000002e3e007986 */ /* 0x0003e8000c101b0e */
[----:B------:R-:W2:Y:S01]  /*19980*/  LDG.E.64 R48, desc[UR14][R38.64+0x193980] ;  /* 0x1939800e26307981 */ /* 0x000ea2000c1e1b00 */
[----:B------:R-:W-:Y:S01]  /*19990*/  IMAD.WIDE.U32 R64, R65, 0x8, R24 ;  /* 0x0000000841407825 */ /* 0x000fe200078e0018 */
[----:B0-----:R-:W-:-:S02]  /*199a0*/  IADD3 R51, PT, PT, R45, 0x14, RZ ;  /* 0x000000142d337810 */ /* 0x001fc40007ffe0ff */
[----:B--2---:R-:W-:Y:S04]  /*199b0*/  STG.E.64 desc[UR14][R4.64+0x18], R48 ;  /* 0x0000183004007986 */ /* 0x004fe8000c101b0e */
[----:B------:R0:W-:Y:S04]  /*199c0*/  STG.E.64 desc[UR14][R64.64], R48 ;  /* 0x0000003040007986 */ /* 0x0001e8000c101b0e */
[----:B------:R-:W2:Y:S01]  /*199d0*/  LDG.E.64 R40, desc[UR14][R38.64+0x21a200] ;  /* 0x21a2000e26287981 */ /* 0x000ea2000c1e1b00 */
[----:B------:R-:W-:-:S04]  /*199e0*/  IMAD.WIDE.U32 R50, R51, 0x8, R24 ;  /* 0x0000000833327825 */ /* 0x000fc800078e0018 */
[----:B-1----:R-:W-:Y:S01]  /*199f0*/  VIADD R63, R45, 0x19 ;  /* 0x000000192d3f7836 */ /* 0x002fe20000000000 */
[----:B--2---:R-:W-:Y:S04]  /*19a00*/  STG.E.64 desc[UR14][R4.64+0x20], R40 ;  /* 0x0000202804007986 */ /* 0x004fe8000c101b0e */
        /* <DEDUP_REMOVED lines=19> */
.L_x_3481:
[----:B------:R-:W-:-:S13]  /*19b40*/  ISETP.NE.AND P0, PT, R8, RZ, PT ;  /* 0x000000ff0800720c */ /* 0x000fda0003f05270 */
[----:B------:R-:W-:Y:S05]  /*19b50*/  @!P0 BRA `(.L_x_3480) ;  /* 0x0000000000f48947 */ /* 0x000fea0003800000 */
[----:B------:R-:W-:Y:S02]  /*19b60*/  ISETP.GE.U32.AND P0, PT, R15, 0x3, PT ;  /* 0x000000030f00780c */ /* 0x000fe40003f06070 */
[----:B------:R-:W-:-:S11]  /*19b70*/  ISETP.NE.AND P1, PT, R9, RZ, PT ;  /* 0x000000ff0900720c */ /* 0x000fd60003f25270 */
[----:B------:R-:W-:Y:S05]  /*19b80*/  @!P0 BRA `(.L_x_3483) ;  /* 0x00000000006c8947 */ /* 0x000fea0003800000 */
[----:B------:R-:W2:Y:S01]  /*19b90*/  LDC.64 R38, c[0x0][0x428] ;  /* 0x00010a00ff267b82 */ /* 0x000ea20000000a00 */
[----:B0-----:R-:W-:-:S07]  /*19ba0*/  IMAD R5, R6, 0x10d10, R3 ;  /* 0x00010d1006057824 */ /* 0x001fce00078e0203 */
[----:B------:R-:W0:Y:S01]  /*19bb0*/  LDC.64 R24, c[0x0][0x420] ;  /* 0x00010800ff187b82 */ /* 0x000e220000000a00 */
[----:B--2---:R-:W-:-:S07]  /*19bc0*/  IMAD.WIDE R38, R5, 0x8, R38 ;  /* 0x0000000805267825 */ /* 0x004fce00078e0226 */
[----:B------:R-:W2:Y:S01]  /*19bd0*/  LDC.64 R4, c[0x0][0x418] ;  /* 0x00010600ff047b82 */ /* 0x000ea20000000a00 */
[----:B------:R-:W3:Y:S01]  /*19be0*/  LDG.E.64 R40, desc[UR14][R38.64] ;  /* 0x0000000e26287981 */ /* 0x000ee2000c1e1b00 */
[----:B------:R-:W-:-:S04]  /*19bf0*/  IMAD R23, R6, 0x5, R52 ;  /* 0x0000000506177824 */ /* 0x000fc800078e0234 */
[----:B0-----:R-:W-:-:S04]  /*19c00*/  IMAD.WIDE.U32 R46, R23, 0x8, R24 ;  /* 0x00000008172e7825 */ /* 0x001fc800078e0018 */
[----:B--2---:R-:W-:-:S05]  /*19c10*/  IMAD.WIDE.U32 R4, R6, 0x8, R4 ;  /* 0x0000000806047825 */ /* 0x004fca00078e0004 */
[----:B---3--:R-:W-:Y:S04]  /*19c20*/  STG.E.64 desc[UR14][R4.64], R40 ;  /* 0x0000002804007986 */ /* 0x008fe8000c101b0e */
[----:B------:R0:W-:Y:S04]  /*19c30*/  STG.E.64 desc[UR14][R46.64], R40 ;  /* 0x000000282e007986 */ /* 0x0001e8000c101b0e */
[----:B------:R-:W2:Y:S01]  /*19c40*/  LDG.E.64 R42, desc[UR14][R38.64+0x86880] ;  /* 0x0868800e262a7981 */ /* 0x000ea2000c1e1b00 */
[----:B------:R-:W-:-:S05]  /*19c50*/  IADD3 R49, PT, PT, R23, 0x5, RZ ;  /* 0x0000000517317810 */ /* 0x000fca0007ffe0ff */
[----:B------:R-:W-:Y:S01]  /*19c60*/  IMAD.WIDE.U32 R48, R49, 0x8, R24 ;  /* 0x0000000831307825 */ /* 0x000fe200078e0018 */
[----:B--2---:R2:W-:Y:S04]  /*19c70*/  STG.E.64 desc[UR14][R4.64+0x8], R42 ;  /* 0x0000082a04007986 */ /* 0x0045e8000c101b0e */
[----:B------:R2:W-:Y:S04]  /*19c80*/  STG.E.64 desc[UR14][R48.64], R42 ;  /* 0x0000002a30007986 */ /* 0x0005e8000c101b0e */
[----:B------:R-:W3:Y:S01]  /*19c90*/  LDG.E.64 R44, desc[UR14][R38.64+0x10d100] ;  /* 0x10d1000e262c7981 */ /* 0x000ee2000c1e1b00 */
[----:B------:R-:W-:-:S04]  /*19ca0*/  VIADD R51, R23, 0xa ;  /* 0x0000000a17337836 */ /* 0x000fc80000000000 */
[----:B------:R-:W-:Y:S01]  /*19cb0*/  IMAD.WIDE.U32 R50, R51, 0x8, R24 ;  /* 0x0000000833327825 */ /* 0x000fe200078e0018 */
[----:B---3--:R2:W-:Y:S04]  /*19cc0*/  STG.E.64 desc[UR14][R4.64+0x10], R44 ;  /* 0x0000102c04007986 */ /* 0x0085e8000c101b0e */
[----:B------:R2:W-:Y:S04]  /*19cd0*/  STG.E.64 desc[UR14][R50.64], R44 ;  /* 0x0000002c32007986 */ /* 0x0005e8000c101b0e */
[----:B0-----:R-:W3:Y:S01]  /*19ce0*/  LDG.E.64 R40, desc[UR14][R38.64+0x193980] ;  /* 0x1939800e26287981 */ /* 0x001ee2000c1e1b00 */
[----:B------:R-:W-:Y:S01]  /*19cf0*/  VIADD R23, R23, 0xf ;  /* 0x0000000f17177836 */ /* 0x000fe20000000000 */
[----:B------:R-:W-:-:S03]  /*19d00*/  IADD3 R6, PT, PT, R6, 0x4, RZ ;  /* 0x0000000406067810 */ /* 0x000fc60007ffe0ff */
[----:B------:R-:W-:Y:S01]  /*19d10*/  IMAD.WIDE.U32 R24, R23, 0x8, R24 ;  /* 0x0000000817187825 */ /* 0x000fe200078e0018 */
[----:B---3--:R2:W-:Y:S04]  /*19d20*/  STG.E.64 desc[UR14][R4.64+0x18], R40 ;  /* 0x0000182804007986 */ /* 0x0085e8000c101b0e */
[----:B------:R2:W-:Y:S02]  /*19d30*/  STG.E.64 desc[UR14][R24.64], R40 ;  /* 0x0000002818007986 */ /* 0x0005e4000c101b0e */
.L_x_3483:
[----:B------:R-:W-:Y:S05]  /*19d40*/  @!P1 BRA `(.L_x_3480) ;  /* 0x0000000000789947 */ /* 0x000fea0003800000 */
[----:B0-2---:R-:W0:Y:S01]  /*19d50*/  LDC.64 R42, c[0x0][0x428] ;  /* 0x00010a00ff2a7b82 */ /* 0x005e220000000a00 */
[----:B------:R-:W-:-:S07]  /*19d60*/  ISETP.NE.AND P0, PT, R16, RZ, PT ;  /* 0x000000ff1000720c */ /* 0x000fce0003f05270 */
[----:B------:R-:W2:Y:S06]  /*19d70*/  LDC.64 R24, c[0x0][0x420] ;  /* 0x00010800ff187b82 */ /* 0x000eac0000000a00 */
[----:B------:R-:W-:Y:S02]  /*19d80*/  @P0 IMAD R5, R6, 0x10d10, R3 ;  /* 0x00010d1006050824 */ /* 0x000fe400078e0203 */
[----:B------:R-:W3:Y:S02]  /*19d90*/  LDC.64 R44, c[0x0][0x428] ;  /* 0x00010a00ff2c7b82 */ /* 0x000ee40000000a00 */
[----:B0-----:R-:W-:-:S06]  /*19da0*/  @P0 IMAD.WIDE R42, R5, 0x8, R42 ;  /* 0x00000008052a0825 */ /* 0x001fcc00078e022a */
[----:B------:R-:W0:Y:S01]  /*19db0*/  @P0 LDC.64 R4, c[0x0][0x418] ;  /* 0x00010600ff040b82 */ /* 0x000e220000000a00 */
[----:B------:R-:W4:Y:S01]  /*19dc0*/  @P0 LDG.E.64 R40, desc[UR14][R42.64] ;  /* 0x0000000e2a280981 */ /* 0x000f22000c1e1b00 */
[----:B------:R-:W-:-:S04]  /*19dd0*/  @P0 IMAD R23, R6, 0x5, R52 ;  /* 0x0000000506170824 */ /* 0x000fc800078e0234 */
[----:B--2---:R-:W-:-:S04]  /*19de0*/  @P0 IMAD.WIDE.U32 R46, R23, 0x8, R24 ;  /* 0x00000008172e0825 */ /* 0x004fc800078e0018 */
[----:B0-----:R-:W-:-:S05]  /*19df0*/  @P0 IMAD.WIDE.U32 R4, R6, 0x8, R4 ;  /* 0x0000000806040825 */ /* 0x001fca00078e0004 */
[----:B----4-:R-:W-:Y:S04]  /*19e00*/  @P0 STG.E.64 desc[UR14][R4.64], R40 ;  /* 0x0000002804000986 */ /* 0x010fe8000c101b0e */
[----:B------:R0:W-:Y:S04]  /*19e10*/  @P0 STG.E.64 desc[UR14][R46.64], R40 ;  /* 0x000000282e000986 */ /* 0x0001e8000c101b0e */
[----:B------:R-:W2:Y:S01]  /*19e20*/  @P0 LDG.E.64 R38, desc[UR14][R42.64+0x86880] ;  /* 0x0868800e2a260981 */ /* 0x000ea2000c1e1b00 */
[----:B------:R-:W-:Y:S01]  /*19e30*/  ISETP.NE.AND P1, PT, R13, RZ, PT ;  /* 0x000000ff0d00720c */ /* 0x000fe20003f25270 */
[----:B------:R-:W-:-:S02]  /*19e40*/  @P0 VIADD R6, R6, 0x2 ;  /* 0x0000000206060836 */ /* 0x000fc40000000000 */
[----:B------:R-:W-:-:S04]  /*19e50*/  @P0 VIADD R49, R23, 0x5 ;  /* 0x0000000517310836 */ /* 0x000fc80000000000 */
[----:B------:R-:W-:Y:S01]  /*19e60*/  @P0 IMAD.WIDE.U32 R48, R49, 0x8, R24 ;  /* 0x0000000831300825 */ /* 0x000fe200078e0018 */
[----:B0-----:R-:W0:Y:S05]  /*19e70*/  LDC.64 R40, c[0x0][0x420] ;  /* 0x00010800ff287b82 */ /* 0x001e2a0000000a00 */
[----:B------:R-:W-:-:S04]  /*19e80*/  @P1 IMAD R3, R6, 0x10d10, R3 ;  /* 0x00010d1006031824 */ /* 0x000fc800078e0203 */
[----:B---3--:R-:W-:Y:S01]  /*19e90*/  @P1 IMAD.WIDE R44, R3, 0x8, R44 ;  /* 0x00000008032c1825 */ /* 0x008fe200078e022c */
[----:B------:R-:W3:Y:S01]  /*19ea0*/  @P1 LDC.64 R24, c[0x0][0x418] ;  /* 0x00010600ff181b82 */ /* 0x000ee20000000a00 */
[----:B--2---:R4:W-:Y:S04]  /*19eb0*/  @P0 STG.E.64 desc[UR14][R4.64+0x8], R38 ;  /* 0x0000082604000986 */ /* 0x0049e8000c101b0e */
[----:B------:R4:W-:Y:S04]  /*19ec0*/  @P0 STG.E.64 desc[UR14][R48.64], R38 ;  /* 0x0000002630000986 */ /* 0x0009e8000c101b0e */
[----:B------:R-:W2:Y:S01]  /*19ed0*/  @P1 LDG.E.64 R44, desc[UR14][R44.64] ;  /* 0x0000000e2c2c1981 */ /* 0x000ea2000c1e1b00 */
[----:B------:R-:W-:-:S02]  /*19ee0*/  @P1 IMAD R3, R6, 0x5, R52 ;  /* 0x0000000506031824 */ /* 0x000fc400078e0234 */
[----:B---3--:R-:W-:-:S04]  /*19ef0*/  @P1 IMAD.WIDE.U32 R24, R6, 0x8, R24 ;  /* 0x0000000806181825 */ /* 0x008fc800078e0018 */
[----:B0-----:R-:W-:Y:S01]  /*19f00*/  @P1 IMAD.WIDE.U32 R40, R3, 0x8, R40 ;  /* 0x0000000803281825 */ /* 0x001fe200078e0028 */
[----:B--2---:R4:W-:Y:S04]  /*19f10*/  @P1 STG.E.64 desc[UR14][R24.64], R44 ;  /* 0x0000002c18001986 */ /* 0x0049e8000c101b0e */
[----:B------:R4:W-:Y:S02]  /*19f20*/  @P1 STG.E.64 desc[UR14][R40.64], R44 ;  /* 0x0000002c28001986 */ /* 0x0009e4000c101b0e */
.L_x_3480:
[----:B------:R-:W3:Y:S02]  /*19f30*/  LDC R3, c[0x0][0x470] ;  /* 0x00011c00ff037b82 */ /* 0x000ee40000000800 */
[----:B---3--:R-:W-:-:S13]  /*19f40*/  ISETP.GE.AND P4, PT, R3, 0x3, PT ;  /* 0x000000030300780c */ /* 0x008fda0003f86270 */
[----:B------:R-:W-:Y:S05]  /*19f50*/  @!P4 BRA `(.L_x_3484) ;  /* 0x000000140064c947 */ /* 0x000fea0003800000 */
[----:B------:R-:W-:Y:S01]  /*19f60*/  ISETP.NE.AND P0, PT, R22, RZ, PT ;  /* 0x000000ff1600720c */ /* 0x000fe20003f05270 */
[----:B0-2-4-:R-:W-:-:S12]  /*19f70*/  HFMA2 R24, -RZ, RZ, 0, 5.9604644775390625e-08 ;  /* 0x00000001ff187431 */ /* 0x015fd800000001ff */
[----:B------:R-:W-:Y:S05]  /*19f80*/  @!P0 BRA `(.L_x_3485) ;  /* 0x0000000c007c8947 */ /* 0x000fea0003800000 */
[----:B------:R-:W-:-:S07]  /*19f90*/  IMAD.MOV.U32 R23, RZ, RZ, 0x1 ;  /* 0x00000001ff177424 */ /* 0x000fce00078e00ff */
.L_x_3494:
[----:B01----:R-:W0:Y:S02]  /*19fa0*/  LDC.64 R62, c[0x0][0x410] ;  /* 0x00010400ff3e7b82 */ /* 0x003e240000000a00 */
        /* <DEDUP_REMOVED lines=28> */
.L_x_3486:
        /* <DEDUP_REMOVED lines=8> */
[----:B------:R-:W-:Y:S02]  /*1a1f0*/  DFMA R24, R4, -R24, 1 ;  /* 0x3ff000000418742b */ /* 0x000fe40000000818 */
[----:B--2---:R-:W-:-:S06]  /*1a200*/  DADD R70, R70, -R38 ;  /* 0x0000000046467229 */ /* 0x004fcc0000000826 */
[----:B------:R-:W-:-:S08]  /*1a210*/  DFMA R38, R4, R24, R4 ;  /* 0x000000180426722b */ /* 0x000fd00000000004 */
[----:B------:R-:W-:Y:S01]  /*1a220*/  DMUL R24, R38, R70 ;  /* 0x0000004626187228 */ /* 0x000fe20000000000 */
[----:B------:R-:W-:-:S07]  /*1a230*/  FSETP.GEU.AND P1, PT, |R71|, 6.5827683646048100446e-37, PT ;  /* 0x036000004700780b */ /* 0x000fce0003f2e200 */
[----:B------:R-:W-:-:S08]  /*1a240*/  DFMA R4, R24, -3, R70 ;  /* 0xc00800001804782b */ /* 0x000fd00000000046 */
[----:B------:R-:W-:-:S10]  /*1a250*/  DFMA R24, R38, R4, R24 ;  /* 0x000000042618722b */ /* 0x000fd40000000018 */
[----:B------:R-:W-:-:S05]  /*1a260*/  FFMA R3, RZ, 2.125, R25 ;  /* 0x40080000ff037823 */ /* 0x000fca0000000019 */
[----:B------:R-:W-:-:S13]  /*1a270*/  FSETP.GT.AND P0, PT, |R3|, 1.469367938527859385e-39, PT ;  /* 0x001000000300780b */ /* 0x000fda0003f04200 */
[----:B------:R-:W-:Y:S05]  /*1a280*/  @P0 BRA P1, `(.L_x_3487) ;  /* 0x0000000000200947 */ /* 0x000fea0000800000 */
[----:B------:R-:W-:Y:S01]  /*1a290*/  MOV R38, R70 ;  /* 0x0000004600267202 */ /* 0x000fe20000000f00 */
[----:B------:R-:W-:Y:S01]  /*1a2a0*/  IMAD.MOV.U32 R39, RZ, RZ, R71 ;  /* 0x000000ffff277224 */ /* 0x000fe200078e0047 */
[----:B------:R-:W-:Y:S01]  /*1a2b0*/  MOV R42, RZ ;  /* 0x000000ff002a7202 */ /* 0x000fe20000000f00 */
[----:B------:R-:W-:Y:S01]  /*1a2c0*/  IMAD.MOV.U32 R43, RZ, RZ, 0x40080000 ;  /* 0x40080000ff2b7424 */ /* 0x000fe200078e00ff */
[----:B------:R-:W-:-:S07]  /*1a2d0*/  MOV R4, 0x1a2f0 ;  /* 0x0001a2f000047802 */ /* 0x000fce0000000f00 */
[----:B------:R-:W-:Y:S05]  /*1a2e0*/  CALL.REL.NOINC `($__internal_6_$__cuda_sm20_div_rn_f64_full) ;  /* 0x0000021000e07944 */ /* 0x000fea0003c00000 */
[----:B------:R-:W-:Y:S01]  /*1a2f0*/  MOV R24, R48 ;  /* 0x0000003000187202 */ /* 0x000fe20000000f00 */
[----:B------:R-:W-:-:S07]  /*1a300*/  IMAD.MOV.U32 R25, RZ, RZ, R49 ;  /* 0x000000ffff197224 */ /* 0x000fce00078e0031 */
.L_x_3487:
        /* <DEDUP_REMOVED lines=23> */
[----:B------:R-:W-:Y:S01]  /*1a480*/  IMAD.MOV.U32 R64, RZ, RZ, R48 ;  /* 0x000000ffff407224 */ /* 0x000fe200078e0030 */
[----:B------:R-:W-:-:S07]  /*1a490*/  MOV R65, R49 ;  /* 0x0000003100417202 */ /* 0x000fce0000000f00 */
.L_x_3488:
        /* <DEDUP_REMOVED lines=20> */
.L_x_3489:
        /* <DEDUP_REMOVED lines=29> */
[----:B------:R-:W-:-:S09]  /*1a7b0*/  IADD3 R24, PT, PT, R23, 0x2, RZ ;  /* 0x0000000217187810 */ /* 0x000fd20007ffe0ff */
[----:B------:R-:W-:-:S05]  /*1a7c0*/  FFMA R3, RZ, 2.125, R79 ;  /* 0x40080000ff037823 */ /* 0x000fca000000004f */
[----:B------:R-:W-:-:S13]  /*1a7d0*/  FSETP.GT.AND P0, PT, |R3|, 1.469367938527859385e-39, PT ;  /* 0x001000000300780b */ /* 0x000fda0003f04200 */
[----:B-1----:R-:W-:Y:S05]  /*1a7e0*/  @P0 BRA P1, `(.L_x_3490) ;  /* 0x0000000000200947 */ /* 0x002fea0000800000 */
[----:B------:R-:W-:Y:S01]  /*1a7f0*/  IMAD.MOV.U32 R38, RZ, RZ, R66 ;  /* 0x000000ffff267224 */ /* 0x000fe200078e0042 */
[----:B------:R-:W-:Y:S01]  /*1a800*/  MOV R39, R67 ;  /* 0x0000004300277202 */ /* 0x000fe20000000f00 */
[----:B------:R-:W-:Y:S01]  /*1a810*/  IMAD.MOV.U32 R42, RZ, RZ, RZ ;  /* 0x000000ffff2a7224 */ /* 0x000fe200078e00ff */
[----:B------:R-:W-:Y:S02]  /*1a820*/  MOV R43, 0x40080000 ;  /* 0x40080000002b7802 */ /* 0x000fe40000000f00 */
[----:B------:R-:W-:-:S07]  /*1a830*/  MOV R4, 0x1a850 ;  /* 0x0001a85000047802 */ /* 0x000fce0000000f00 */
[----:B------:R-:W-:Y:S05]  /*1a840*/  CALL.REL.NOINC `($__internal_6_$__cuda_sm20_div_rn_f64_full) ;  /* 0x0000020c00887944 */ /* 0x000fea0003c00000 */
[----:B------:R-:W-:Y:S01]  /*1a850*/  IMAD.MOV.U32 R78, RZ, RZ, R48 ;  /* 0x000000ffff4e7224 */ /* 0x000fe200078e0030 */
[----:B------:R-:W-:-:S07]  /*1a860*/  MOV R79, R49 ;  /* 0x00000031004f7202 */ /* 0x000fce0000000f00 */
.L_x_3490:
        /* <DEDUP_REMOVED lines=26> */
.L_x_3491:
        /* <DEDUP_REMOVED lines=23> */
.L_x_3492:
        /* <DEDUP_REMOVED lines=20> */
.L_x_3493:
[----:B------:R-:W-:Y:S01]  /*1acc0*/  DADD R4, R76, R78 ;  /* 0x000000004c047229 */ /* 0x000fe2000000004e */
[----:B------:R0:W-:Y:S01]  /*1acd0*/  STG.E.64 desc[UR14][R70.64+0x18], R76 ;  /* 0x0000184c46007986 */ /* 0x0001e2000c101b0e */
[----:B------:R-:W-:Y:S01]  /*1ace0*/  DADD R48, -R48, R74 ;  /* 0x0000000030307229 */ /* 0x000fe2000000014a */
[----:B------:R-:W-:Y:S01]  /*1acf0*/  IADD3 R3, PT, PT, R23, 0x1, RZ ;  /* 0x0000000117037810 */ /* 0x000fe20007ffe0ff */
[----:B------:R-:W-:Y:S01]  /*1ad00*/  IMAD.MOV.U32 R23, RZ, RZ, R24 ;  /* 0x000000ffff177224 */ /* 0x000fe200078e0018 */
[----:B------:R0:W-:Y:S01]  /*1ad10*/  STG.E.64 desc[UR14][R70.64+0x28], R78 ;  /* 0x0000284e46007986 */ /* 0x0001e2000c101b0e */
[----:B------:R-:W-:Y:S02]  /*1ad20*/  LOP3.LUT R6, R21, 0xfffffffe, RZ, 0xc0, !PT ;  /* 0xfffffffe15067812 */ /* 0x000fe400078ec0ff */
[----:B------:R-:W-:Y:S02]  /*1ad30*/  DADD R4, R4, R4 ;  /* 0x0000000004047229 */ /* 0x000fe40000000004 */
[----:B------:R-:W-:-:S05]  /*1ad40*/  ISETP.NE.AND P0, PT, R3, R6, PT ;  /* 0x000000060300720c */ /* 0x000fca0003f05270 */
[----:B------:R0:W-:Y:S04]  /*1ad50*/  STG.E.64 desc[UR14][R70.64+0x20], R4 ;  /* 0x0000200446007986 */ /* 0x0001e8000c101b0e */
[----:B------:R0:W-:Y:S04]  /*1ad60*/  STG.E.64 desc[UR14][R68.64], R48 ;  /* 0x0000003044007986 */ /* 0x0001e8000c101b0e */
[----:B------:R-:W-:Y:S05]  /*1ad70*/  @P0 BRA `(.L_x_3494) ;  /* 0xfffffff000880947 */ /* 0x000fea000383ffff */
.L_x_3485:
[----:B------:R-:W-:-:S13]  /*1ad80*/  ISETP.NE.AND P0, PT, R13, RZ, PT ;  /* 0x000000ff0d00720c */ /* 0x000fda0003f05270 */
[----:B------:R-:W-:Y:S05]  /*1ad90*/  @!P0 BRA `(.L_x_3484) ;  /* 0x0000000400d48947 */ /* 0x000fea0003800000 */
[----:B0-----:R-:W0:Y:S02]  /*1ada0*/  LDC.64 R4, c[0x0][0x410] ;  /* 0x00010400ff047b82 */ /* 0x001e240000000a00 */
[----:B0-----:R-:W-:-:S05]  /*1adb0*/  IMAD.WIDE.U32 R4, R24, 0x8, R4 ;  /* 0x0000000818047825 */ /* 0x001fca00078e0004 */
[----:B------:R-:W2:Y:S04]  /*1adc0*/  LDG.E.64 R66, desc[UR14][R4.64+0x8] ;  /* 0x0000080e04427981 */ /* 0x000ea8000c1e1b00 */
[----:B------:R-:W2:Y:S01]  /*1add0*/  LDG.E.64 R64, desc[UR14][R4.64] ;  /* 0x0000000e04407981 */ /* 0x000ea2000c1e1b00 */
[----:B------:R-:W0:Y:S01]  /*1ade0*/  MUFU.RCP64H R39, 3 ;  /* 0x4008000000277908 */ /* 0x000e220000001800 */
[----:B------:R-:W-:Y:S01]  /*1adf0*/  HFMA2 R38, -RZ, RZ, 0, 5.9604644775390625e-08 ;  /* 0x00000001ff267431 */ /* 0x000fe200000001ff */
        /* <DEDUP_REMOVED lines=18> */
[----:B------:R-:W-:Y:S02]  /*1af20*/  MOV R43, 0x40080000 ;  /* 0x40080000002b7802 */ /* 0x000fe40000000f00 */
[----:B------:R-:W-:-:S07]  /*1af30*/  MOV R4, 0x1af50 ;  /* 0x0001af5000047802 */ /* 0x000fce0000000f00 */
[----:B-1----:R-:W-:Y:S05]  /*1af40*/  CALL.REL.NOINC `($__internal_6_$__cuda_sm20_div_rn_f64_full) ;  /* 0x0000020400c87944 */ /* 0x002fea0003c00000 */
[----:B------:R-:W-:Y:S01]  /*1af50*/  IMAD.MOV.U32 R72, RZ, RZ, R48 ;  /* 0x000000ffff487224 */ /* 0x000fe200078e0030 */
[----:B------:R-:W-:-:S07]  /*1af60*/  MOV R73, R49 ;  /* 0x0000003100497202 */ /* 0x000fce0000000f00 */
.L_x_3495:
        /* <DEDUP_REMOVED lines=25> */
[----:B-1----:R-:W-:Y:S05]  /*1b100*/  CALL.REL.NOINC `($__internal_6_$__cuda_sm20_div_rn_f64_full) ;  /* 0x0000020400587944 */ /* 0x002fea0003c00000 */
[----:B------:R-:W-:Y:S01]  /*1b110*/  MOV R70, R48 ;  /* 0x0000003000467202 */ /* 0x000fe20000000f00 */
[----:B------:R-:W-:-:S07]  /*1b120*/  IMAD.MOV.U32 R71, RZ, RZ, R49 ;  /* 0x000000ffff477224 */ /* 0x000fce00078e0031 */
.L_x_3496:
[----:B------:R-:W0:Y:S02]  /*1b130*/  LDC.64 R42, c[0x0][0x418] ;  /* 0x00010600ff2a7b82 */ /* 0x000e240000000a00 */
[----:B0-----:R-:W-:-:S05]  /*1b140*/  IMAD.WIDE.U32 R42, R24, 0x8, R42 ;  /* 0x00000008182a7825 */ /* 0x001fca00078e002a */
[----:B------:R-:W2:Y:S04]  /*1b150*/  LDG.E.64 R38, desc[UR14][R42.64+0x8] ;  /* 0x0000080e2a267981 */ /* 0x000ea8000c1e1b00 */
[----:B-1----:R-:W2:Y:S01]  /*1b160*/  LDG.E.64 R62, desc[UR14][R42.64] ;  /* 0x0000000e2a3e7981 */ /* 0x002ea2000c1e1b00 */
        /* <DEDUP_REMOVED lines=21> */
.L_x_3497:
[----:B------:R-:W0:Y:S02]  /*1b2c0*/  LDC.64 R44, c[0x0][0x418] ;  /* 0x00010600ff2c7b82 */ /* 0x000e240000000a00 */
[----:B0-----:R-:W-:-:S05]  /*1b2d0*/  IMAD.WIDE R44, R24, 0x8, R44 ;  /* 0x00000008182c7825 */ /* 0x001fca00078e022c */
        /* <DEDUP_REMOVED lines=20> */
.L_x_3498:
        /* <DEDUP_REMOVED lines=13> */
.L_x_3484:
[----:B0-234-:R-:W0:Y:S01]  /*1b4f0*/  LDC.64 R40, c[0x0][0x480] ;  /* 0x00012000ff287b82 */ /* 0x01de220000000a00 */
[----:B------:R-:W-:Y:S01]  /*1b500*/  IMAD.U32 R48, RZ, RZ, UR12 ;  /* 0x0000000cff307e24 */ /* 0x000fe2000f8e00ff */
[----:B------:R-:W-:-:S06]  /*1b510*/  MOV R49, UR13 ;  /* 0x0000000d00317c02 */ /* 0x000fcc0008000f00 */
[----:B------:R-:W2:Y:S08]  /*1b520*/  LDC.64 R46, c[0x0][0x410] ;  /* 0x00010400ff2e7b82 */ /* 0x000eb00000000a00 */
[----:B------:R-:W3:Y:S01]  /*1b530*/  LDC.64 R44, c[0x0][0x418] ;  /* 0x00010600ff2c7b82 */ /* 0x000ee20000000a00 */
[----:B0-----:R0:W-:Y:S01]  /*1b540*/  STG.E.64 desc[UR14][R40.64], RZ ;  /* 0x000000ff28007986 */ /* 0x0011e2000c101b0e */
[----:B------:R-:W-:-:S06]  /*1b550*/  IMAD.MOV.U32 R4, RZ, RZ, 0x1 ;  /* 0x00000001ff047424 */ /* 0x000fcc00078e00ff */
[----:B------:R-:W4:Y:S01]  /*1b560*/  LDC R3, c[0x0][0x470] ;  /* 0x00011c00ff037b82 */ /* 0x000f220000000800 */
[----:B------:R0:W-:Y:S04]  /*1b570*/  STG.E.64 desc[UR14][R48.64], RZ ;  /* 0x000000ff30007986 */ /* 0x0001e8000c101b0e */
[----:B--2---:R-:W2:Y:S04]  /*1b580*/  LDG.E.64 R66, desc[UR14][R46.64+0x10] ;  /* 0x0000100e2e427981 */ /* 0x004ea8000c1e1b00 */
[----:B------:R-:W2:Y:S04]  /*1b590*/  LDG.E.64 R64, desc[UR14][R46.64] ;  /* 0x0000000e2e407981 */ /* 0x000ea8000c1e1b00 */
[----:B---3--:R-:W3:Y:S04]  /*1b5a0*/  LDG.E.64 R38, desc[UR14][R44.64+0x10] ;  /* 0x0000100e2c267981 */ /* 0x008ee8000c1e1b00 */
[----:B------:R-:W3:Y:S01]  /*1b5b0*/  LDG.E.64 R68, desc[UR14][R44.64] ;  /* 0x0000000e2c447981 */ /* 0x000ee2000c1e1b00 */
[----:B----4-:R-:W-:Y:S01]  /*1b5c0*/  ISETP.GE.AND P5, PT, R3, 0x4, PT ;  /* 0x000000040300780c */ /* 0x010fe20003fa6270 */
[----:B--2---:R-:W-:-:S06]  /*1b5d0*/  DADD R42, R66, -R64 ;  /* 0x00000000422a7229 */ /* 0x004fcc0000000840 */
[----:B------:R-:W2:Y:S01]  /*1b5e0*/  MUFU.RCP64H R5, R43 ;  /* 0x0000002b00057308 */ /* 0x000ea20000001800 */
[----:B---3--:R-:W-:-:S10]  /*1b5f0*/  DADD R38, R38, -R68 ;  /* 0x0000000026267229 */ /* 0x008fd40000000844 */
[----:B------:R-:W-:Y:S01]  /*1b600*/  FSETP.GEU.AND P1, PT, |R39|, 6.5827683646048100446e-37, PT ;  /* 0x036000002700780b */ /* 0x000fe20003f2e200 */
[----:B--2---:R-:W-:-:S08]  /*1b610*/  DFMA R24, -R42, R4, 1 ;  /* 0x3ff000002a18742b */ /* 0x004fd00000000104 */
[----:B------:R-:W-:-:S08]  /*1b620*/  DFMA R24, R24, R24, R24 ;  /* 0x000000181818722b */ /* 0x000fd00000000018 */
[----:B------:R-:W-:-:S08]  /*1b630*/  DFMA R24, R4, R24, R4 ;  /* 0x000000180418722b */ /* 0x000fd00000000004 */
[----:B-1----:R-:W-:-:S08]  /*1b640*/  DFMA R62, -R42, R24, 1 ;  /* 0x3ff000002a3e742b */ /* 0x002fd00000000118 */
        /* <DEDUP_REMOVED lines=9> */
[----:B------:R-:W-:Y:S01]  /*1b6e0*/  MOV R62, R48 ;  /* 0x00000030003e7202 */ /* 0x000fe20000000f00 */
[----:B------:R-:W-:-:S07]  /*1b6f0*/  IMAD.MOV.U32 R63, RZ, RZ, R49 ;  /* 0x000000ffff3f7224 */ /* 0x000fce00078e0031 */
.L_x_3499:
[----:B------:R-:W0:Y:S02]  /*1b700*/  LDC.64 R24, c[0x0][0x410] ;  /* 0x00010400ff187b82 */ /* 0x000e240000000a00 */
[----:B0-----:R-:W2:Y:S06]  /*1b710*/  LDG.E.64 R24, desc[UR14][R24.64+0x8] ;  /* 0x0000080e18187981 */ /* 0x001eac000c1e1b00 */
[----:B------:R-:W0:Y:S02]  /*1b720*/  LDC.64 R44, c[0x0][0x418] ;  /* 0x00010600ff2c7b82 */ /* 0x000e240000000a00 */
[----:B0-----:R-:W3:Y:S01]  /*1b730*/  LDG.E.64 R4, desc[UR14][R44.64+0x8] ;  /* 0x0000080e2c047981 */ /* 0x001ee2000c1e1b00 */
[----:B------:R-:W-:Y:S01]  /*1b740*/  MOV R38, 0x1 ;  /* 0x0000000100267802 */ /* 0x000fe20000000f00 */
[----:B--2---:R-:W-:-:S06]  /*1b750*/  DADD R42, -R64, R24 ;  /* 0x00000000402a7229 */ /* 0x004fcc0000000118 */
[----:B------:R-:W0:Y:S02]  /*1b760*/  MUFU.RCP64H R39, R43 ;  /* 0x0000002b00277308 */ /* 0x000e240000001800 */
[----:B0-----:R-:W-:Y:S02]  /*1b770*/  DFMA R40, -R42, R38, 1 ;  /* 0x3ff000002a28742b */ /* 0x001fe40000000126 */
[----:B---3--:R-:W-:-:S06]  /*1b780*/  DADD R4, -R68, R4 ;  /* 0x0000000044047229 */ /* 0x008fcc0000000104 */
[----:B------:R-:W-:-:S04]  /*1b790*/  DFMA R40, R40, R40, R40 ;  /* 0x000000282828722b */ /* 0x000fc80000000028 */
[----:B------:R-:W-:-:S04]  /*1b7a0*/  FSETP.GEU.AND P1, PT, |R5|, 6.5827683646048100446e-37, PT ;  /* 0x036000000500780b */ /* 0x000fc80003f2e200 */
        /* <DEDUP_REMOVED lines=13> */
.L_x_3500:
        /* <DEDUP_REMOVED lines=19> */
.L_x_3502:
[----:B------:R-:W-:Y:S05]  /*1b9b0*/  BSYNC.RECONVERGENT B3 ;  /* 0x0000000000037941 */ /* 0x000fea0003800200 */
.L_x_3501:
[----:B------:R-:W0:Y:S01]  /*1b9c0*/  LDC.64 R40, c[0x0][0x490] ;  /* 0x00012400ff287b82 */ /* 0x000e220000000a00 */
[----:B------:R-:W-:Y:S01]  /*1b9d0*/  MOV R66, UR16 ;  /* 0x0000001000427c02 */ /* 0x000fe20008000f00 */
[----:B------:R-:W-:Y:S01]  /*1b9e0*/  IMAD.U32 R67, RZ, RZ, UR17 ;  /* 0x00000011ff437e24 */ /* 0x000fe2000f8e00ff */
[----:B------:R-:W-:Y:S01]  /*1b9f0*/  MOV R64, UR16 ;  /* 0x0000001000407c02 */ /* 0x000fe20008000f00 */
        /* <DEDUP_REMOVED lines=30> */
.L_x_3503:
[----:B------:R-:W-:Y:S01]  /*1bbe0*/  IMAD.U32 R24, RZ, RZ, UR16 ;  /* 0x00000010ff187e24 */ /* 0x000fe2000f8e00ff */
[----:B------:R-:W-:-:S06]  /*1bbf0*/  MOV R25, UR17 ;  /* 0x0000001100197c02 */ /* 0x000fcc0008000f00 */
[----:B------:R-:W2:Y:S01]  /*1bc00*/  LDG.E.64 R24, desc[UR14][R24.64+-0x10] ;  /* 0xfffff00e18187981 */ /* 0x000ea2000c1e1b00 */
[----:B------:R-:W-:Y:S01]  /*1bc10*/  IMAD.U32 R44, RZ, RZ, UR8 ;  /* 0x00000008ff2c7e24 */ /* 0x000fe2000f8e00ff */
[----:B------:R-:W-:-:S05]  /*1bc20*/  MOV R45, UR9 ;  /* 0x00000009002d7c02 */ /* 0x000fca0008000f00 */
[----:B------:R-:W3:Y:S01]  /*1bc30*/  LDG.E.64 R4, desc[UR14][R44.64+-0x10] ;  /* 0xfffff00e2c047981 */ /* 0x000ee2000c1e1b00 */
[----:B------:R-:W-:Y:S01]  /*1bc40*/  IMAD.MOV.U32 R38, RZ, RZ, 0x1 ;  /* 0x00000001ff267424 */ /* 0x000fe200078e00ff */
[----:B--2---:R-:W-:-:S06]  /*1bc50*/  DADD R42, -R64, R24 ;  /* 0x00000000402a7229 */ /* 0x004fcc0000000118 */
[----:B------:R-:W0:Y:S01]  /*1bc60*/  MUFU.RCP64H R39, R43 ;  /* 0x0000002b00277308 */ /* 0x000e220000001800 */
[----:B---3--:R-:W-:-:S10]  /*1bc70*/  DADD R4, -R68, R4 ;  /* 0x0000000044047229 */ /* 0x008fd40000000104 */
        /* <DEDUP_REMOVED lines=16> */
.L_x_3504:
        /* <DEDUP_REMOVED lines=19> */
.L_x_3506:
[----:B------:R-:W-:Y:S05]  /*1beb0*/  BSYNC.RECONVERGENT B3 ;  /* 0x0000000000037941 */ /* 0x000fea0003800200 */
.L_x_3505:
[----:B------:R-:W0:Y:S01]  /*1bec0*/  LDC.64 R44, c[0x0][0x410] ;  /* 0x00010400ff2c7b82 */ /* 0x000e220000000a00 */
[----:B------:R-:W-:Y:S01]  /*1bed0*/  IMAD.U32 R62, RZ, RZ, UR4 ;  /* 0x00000004ff3e7e24 */ /* 0x000fe2000f8e00ff */
[----:B------:R-:W-:-:S05]  /*1bee0*/  MOV R63, UR5 ;  /* 0x00000005003f7c02 */ /* 0x000fca0008000f00 */
        /* <DEDUP_REMOVED lines=27> */
.L_x_3507:
[----:B------:R-:W0:Y:S02]  /*1c0a0*/  LDC.64 R40, c[0x0][0x478] ;  /* 0x00011e00ff287b82 */ /* 0x000e240000000a00 */
[----:B0-----:R-:W2:Y:S01]  /*1c0b0*/  LDG.E.64 R4, desc[UR14][R40.64] ;  /* 0x0000000e28047981 */ /* 0x001ea2000c1e1b00 */
[----:B------:R-:W-:Y:S01]  /*1c0c0*/  MOV R24, UR16 ;  /* 0x0000001000187c02 */ /* 0x000fe20008000f00 */
[----:B------:R-:W-:Y:S01]  /*1c0d0*/  IMAD.U32 R25, RZ, RZ, UR17 ;  /* 0x00000011ff197e24 */ /* 0x000fe2000f8e00ff */
[----:B------:R-:W-:Y:S01]  /*1c0e0*/  MOV R38, UR16 ;  /* 0x0000001000267c02 */ /* 0x000fe20008000f00 */
[----:B------:R-:W-:Y:S01]  /*1c0f0*/  IMAD.U32 R39, RZ, RZ, UR17 ;  /* 0x00000011ff277e24 */ /* 0x000fe2000f8e00ff */
[----:B------:R-:W0:Y:S01]  /*1c100*/  MUFU.RCP64H R43, 3 ;  /* 0x40080000002b7908 */ /* 0x000e220000001800 */
[----:B------:R-:W-:Y:S01]  /*1c110*/  MOV R44, 0x0 ;  /* 0x00000000002c7802 */ /* 0x000fe20000000f00 */
[----:B------:R-:W-:Y:S01]  /*1c120*/  IMAD.MOV.U32 R45, RZ, RZ, 0x40080000 ;  /* 0x40080000ff2d7424 */ /* 0x000fe200078e00ff */
[----:B------:R-:W-:Y:S01]  /*1c130*/  MOV R42, 0x1 ;  /* 0x00000001002a7802 */ /* 0x000fe20000000f00 */
        /* <DEDUP_REMOVED lines=25> */
.L_x_3508:
[----:B------:R-:W0:Y:S02]  /*1c2d0*/  LDC.64 R4, c[0x0][0x478] ;  /* 0x00011e00ff047b82 */ /* 0x000e240000000a00 */
[----:B0-----:R-:W-:-:S05]  /*1c2e0*/  IMAD.WIDE R44, R22, 0x8, R4 ;  /* 0x00000008162c7825 */ /* 0x001fca00078e0204 */
        /* <DEDUP_REMOVED lines=24> */
.L_x_3509:
        /* <DEDUP_REMOVED lines=22> */
.L_x_3510:
[----:B------:R-:W0:Y:S01]  /*1c5d0*/  LDC.64 R4, c[0x0][0x478] ;  /* 0x00011e00ff047b82 */ /* 0x000e220000000a00 */
[----:B------:R-:W-:Y:S01]  /*1c5e0*/  IMAD.MOV.U32 R38, RZ, RZ, 0x0 ;  /* 0x00000000ff267424 */ /* 0x000fe200078e00ff */
[----:B------:R-:W-:-:S06]  /*1c5f0*/  MOV R39, 0x3ff00000 ;  /* 0x3ff0000000277802 */ /* 0x000fcc0000000f00 */
        /* <DEDUP_REMOVED lines=8> */
.L_x_3529:
[----:B------:R-:W0:Y:S01]  /*1c680*/  LDC.64 R62, c[0x0][0x480] ;  /* 0x00012000ff3e7b82 */ /* 0x000e220000000a00 */
[----:B------:R-:W-:-:S07]  /*1c690*/  IMAD R23, R24, 0x3, RZ ;  /* 0x0000000318177824 */ /* 0x000fce00078e02ff */
[----:B-12---:R-:W1:Y:S01]  /*1c6a0*/  LDC.64 R64, c[0x0][0x478] ;  /* 0x00011e00ff407b82 */ /* 0x006e620000000a00 */
        /* <DEDUP_REMOVED lines=9> */
.L_x_3513:
        /* <DEDUP_REMOVED lines=15> */
[-C--:B------:R-:W-:Y:S01]  /*1c830*/  MOV R39, R67.reuse ;  /* 0x0000004300277202 */ /* 0x080fe20000000f00 */
[----:B------:R-:W-:Y:S01]  /*1c840*/  IMAD.MOV.U32 R42, RZ, RZ, R66 ;  /* 0x000000ffff2a7224 */ /* 0x000fe200078e0042 */
[----:B------:R-:W-:Y:S02]  /*1c850*/  MOV R43, R67 ;  /* 0x00000043002b7202 */ /* 0x000fe40000000f00 */
[----:B------:R-:W-:-:S07]  /*1c860*/  MOV R4, 0x1c880 ;  /* 0x0001c88000047802 */ /* 0x000fce0000000f00 */
[----:B------:R-:W-:Y:S05]  /*1c870*/  CALL.REL.NOINC `($__internal_6_$__cuda_sm20_div_rn_f64_full) ;  /* 0x000001ec007c7944 */ /* 0x000fea0003c00000 */
[----:B------:R-:W-:Y:S01]  /*1c880*/  IMAD.MOV.U32 R4, RZ, RZ, R48 ;  /* 0x000000ffff047224 */ /* 0x000fe200078e0030 */
[----:B------:R-:W-:-:S07]  /*1c890*/  MOV R5, R49 ;  /* 0x0000003100057202 */ /* 0x000fce0000000f00 */
.L_x_3515:
        /* <DEDUP_REMOVED lines=20> */
.L_x_3516:
        /* <DEDUP_REMOVED lines=20> */
[----:B------:R-:W-:Y:S01]  /*1cb20*/  IMAD.MOV.U32 R44, RZ, RZ, R48 ;  /* 0x000000ffff2c7224 */ /* 0x000fe200078e0030 */
[----:B------:R-:W-:-:S07]  /*1cb30*/  MOV R45, R49 ;  /* 0x00000031002d7202 */ /* 0x000fce0000000f00 */
.L_x_3517:
        /* <DEDUP_REMOVED lines=20> */
.L_x_3518:
        /* <DEDUP_REMOVED lines=13> */
.L_x_3514:
        /* <DEDUP_REMOVED lines=17> */
.L_x_3519:
        /* <DEDUP_REMOVED lines=19> */
.L_x_3520:
[----:B------:R-:W0:Y:S01]  /*1cf90*/  LDC.64 R66, c[0x0][0x480] ;  /* 0x00012000ff427b82 */ /* 0x000e220000000a00 */
[----:B------:R-:W-:Y:S01]  /*1cfa0*/  IADD3 R23, PT, PT, R23, 0x3, RZ ;  /* 0x0000000317177810 */ /* 0x000fe20007ffe0ff */
[----:B------:R-:W-:Y:S01]  /*1cfb0*/  IMAD.MOV.U32 R4, RZ, RZ, 0x0 ;  /* 0x00000000ff047424 */ /* 0x000fe200078e00ff */
[----:B------:R-:W-:Y:S01]  /*1cfc0*/  MOV R5, 0x3ff00000 ;  /* 0x3ff0000000057802 */ /* 0x000fe20000000f00 */
        /* <DEDUP_REMOVED lines=8> */
.L_x_3521:
        /* <DEDUP_REMOVED lines=14> */
[-C--:B------:R-:W-:Y:S01]  /*1d130*/  MOV R38, R70.reuse ;  /* 0x0000004600267202 */ /* 0x080fe20000000f00 */
[--C-:B------:R-:W-:Y:S01]  /*1d140*/  IMAD.MOV.U32 R39, RZ, RZ, R71.reuse ;  /* 0x000000ffff277224 */ /* 0x100fe200078e0047 */
[----:B------:R-:W-:Y:S01]  /*1d150*/  MOV R42, R70 ;  /* 0x00000046002a7202 */ /* 0x000fe20000000f00 */
[----:B------:R-:W-:Y:S01]  /*1d160*/  IMAD.MOV.U32 R43, RZ, RZ, R71 ;  /* 0x000000ffff2b7224 */ /* 0x000fe200078e0047 */
[----:B------:R-:W-:-:S07]  /*1d170*/  MOV R4, 0x1d190 ;  /* 0x0001d19000047802 */ /* 0x000fce0000000f00 */
[----:B-1----:R-:W-:Y:S05]  /*1d180*/  CALL.REL.NOINC `($__internal_6_$__cuda_sm20_div_rn_f64_full) ;  /* 0x000001e400387944 */ /* 0x002fea0003c00000 */
[----:B------:R-:W-:Y:S01]  /*1d190*/  MOV R4, R48 ;  /* 0x0000003000047202 */ /* 0x000fe20000000f00 */
[----:B------:R-:W-:-:S07]  /*1d1a0*/  IMAD.MOV.U32 R5, RZ, RZ, R49 ;  /* 0x000000ffff057224 */ /* 0x000fce00078e0031 */
.L_x_3523:
        /* <DEDUP_REMOVED lines=17> */
[----:B------:R-:W-:Y:S02]  /*1d2c0*/  MOV R43, R71 ;  /* 0x00000047002b7202 */ /* 0x000fe40000000f00 */
[----:B------:R-:W-:-:S07]  /*1d2d0*/  MOV R4, 0x1d2f0 ;  /* 0x0001d2f000047802 */ /* 0x000fce0000000f00 */
[----:B-1----:R-:W-:Y:S05]  /*1d2e0*/  CALL.REL.NOINC `($__internal_6_$__cuda_sm20_div_rn_f64_full) ;  /* 0x000001e000e07944 */ /* 0x002fea0003c00000 */
.L_x_3524:
        /* <DEDUP_REMOVED lines=20> */
[----:B------:R-:W-:Y:S01]  /*1d430*/  MOV R44, R48 ;  /* 0x00000030002c7202 */ /* 0x000fe20000000f00 */
[----:B------:R-:W-:-:S07]  /*1d440*/  IMAD.MOV.U32 R45, RZ, RZ, R49 ;  /* 0x000000ffff2d7224 */ /* 0x000fce00078e0031 */
.L_x_3525:
[----:B------:R0:W-:Y:S04]  /*1d450*/  STG.E.64 desc[UR14][R66.64+0x10], R44 ;  /* 0x0000102c42007986 */ /* 0x0001e8000c101b0e */
[----:B------:R-:W2:Y:S01]  /*1d460*/  LDG.E.64 R38, desc[UR14][R64.64+0x8] ;  /* 0x0000080e40267981 */ /* 0x000ea2000c1e1b00 */
[----:B------:R-:W3:Y:S01]  /*1d470*/  MUFU.RCP64H R5, R71 ;  /* 0x0000004700057308 */ /* 0x000ee20000001800 */
[----:B------:R-:W-:-:S06]  /*1d480*/  MOV R4, 0x1 ;  /* 0x0000000100047802 */ /* 0x000fcc0000000f00 */
        /* <DEDUP_REMOVED lines=16> */
.L_x_3526:
        /* <DEDUP_REMOVED lines=13> */
.L_x_3522:
[----:B------:R-:W3:Y:S01]  /*1d660*/  LDG.E.64 R42, desc[UR14][R66.64+0x8] ;  /* 0x0000080e422a7981 */ /* 0x000ee2000c1e1b00 */
[----:B0-----:R-:W-:Y:S01]  /*1d670*/  IMAD.MOV.U32 R4, RZ, RZ, 0x1 ;  /* 0x00000001ff047424 */ /* 0x001fe200078e00ff */
[----:B-----5:R-:W-:Y:S01]  /*1d680*/  FSETP.GEU.AND P1, PT, |R39|, 6.5827683646048100446e-37, PT ;  /* 0x036000002700780b */ /* 0x020fe20003f2e200 */
[----:B---3--:R-:W0:Y:S04]  /*1d690*/  MUFU.RCP64H R5, R43 ;  /* 0x0000002b00057308 */ /* 0x008e280000001800 */
        /* <DEDUP_REMOVED lines=12> */
[----:B-12---:R-:W-:Y:S05]  /*1d760*/  CALL.REL.NOINC `($__internal_6_$__cuda_sm20_div_rn_f64_full) ;  /* 0x000001dc00c07944 */ /* 0x006fea0003c00000 */
.L_x_3527:
        /* <DEDUP_REMOVED lines=18> */
[----:B-12---:R-:W-:Y:S05]  /*1d890*/  CALL.REL.NOINC `($__internal_6_$__cuda_sm20_div_rn_f64_full) ;  /* 0x000001dc00747944 */ /* 0x006fea0003c00000 */
.L_x_3528:
[----:B------:R-:W-:Y:S01]  /*1d8a0*/  IMAD.MOV.U32 R4, RZ, RZ, 0x0 ;  /* 0x00000000ff047424 */ /* 0x000fe200078e00ff */
[----:B------:R-:W-:Y:S01]  /*1d8b0*/  MOV R5, 0x3ff00000 ;  /* 0x3ff0000000057802 */ /* 0x000fe20000000f00 */
[----:B------:R0:W-:Y:S01]  /*1d8c0*/  STG.E.64 desc[UR14][R66.64+0x10], R48 ;  /* 0x0000103042007986 */ /* 0x0001e2000c101b0e */
[----:B------:R-:W-:Y:S01]  /*1d8d0*/  VIADD R3, R24, 0x1 ;  /* 0x0000000118037836 */ /* 0x000fe20000000000 */
[----:B------:R-:W-:Y:S02]  /*1d8e0*/  LOP3.LUT R6, R22, 0xfffffffe, RZ, 0xc0, !PT ;  /* 0xfffffffe16067812 */ /* 0x000fe400078ec0ff */
[----:B------:R0:W-:Y:S01]  /*1d8f0*/  STG.E.64 desc[UR14][R66.64+0x8], R4 ;  /* 0x0000080442007986 */ /* 0x0001e2000c101b0e */
[----:B------:R-:W-:Y:S02]  /*1d900*/  IADD3 R24, PT, PT, R24, 0x2, RZ ;  /* 0x0000000218187810 */ /* 0x000fe40007ffe0ff */
[----:B------:R-:W-:-:S13]  /*1d910*/  ISETP.NE.AND P0, PT, R3, R6, PT ;  /* 0x000000060300720c */ /* 0x000fda0003f05270 */
[----:B0-----:R-:W-:Y:S05]  /*1d920*/  @P0 BRA `(.L_x_3529) ;  /* 0xffffffec00540947 */ /* 0x001fea000383ffff */
.L_x_3512:
[----:B------:R-:W-:-:S04]  /*1d930*/  LOP3.LUT R3, R22, 0x1, RZ, 0xc0, !PT ;  /* 0x0000000116037812 */ /* 0x000fc800078ec0ff */
[----:B------:R-:W-:-:S13]  /*1d940*/  ISETP.NE.U32.AND P0, PT, R3, 0x1, PT ;  /* 0x000000010300780c */ /* 0x000fda0003f05070 */
[----:B------:R-:W-:Y:S05]  /*1d950*/  @P0 BRA `(.L_x_3530) ;  /* 0x0000000800600947 */ /* 0x000fea0003800000 */
[----:B------:R-:W0:Y:S01]  /*1d960*/  LDC.64 R66, c[0x0][0x480] ;  /* 0x00012000ff427b82 */ /* 0x000e220000000a00 */
[----:B------:R-:W-:-:S07]  /*1d970*/  IMAD R23, R24, 0x3, RZ ;  /* 0x0000000318177824 */ /* 0x000fce00078e02ff */
[----:B------:R-:W3:Y:S01]  /*1d980*/  LDC.64 R62, c[0x0][0x478] ;  /* 0x00011e00ff3e7b82 */ /* 0x000ee20000000a00 */
[----:B0-----:R-:W-:-:S05]  /*1d990*/  IMAD.WIDE.U32 R66, R23, 0x8, R66 ;  /* 0x0000000817427825 */ /* 0x001fca00078e0042 */
[----:B-12---:R-:W2:Y:S01]  /*1d9a0*/  LDG.E.64 R64, desc[UR14][R66.64] ;  /* 0x0000000e42407981 */ /* 0x006ea2000c1e1b00 */
[----:B---3--:R-:W-:Y:S01]  /*1d9b0*/  IMAD.WIDE.U32 R62, R24, 0x8, R62 ;  /* 0x00000008183e7825 */ /* 0x008fe200078e003e */
[----:B--2---:R-:W-:-:S14]  /*1d9c0*/  DSETP.NEU.AND P0, PT, R64, RZ, PT ;  /* 0x000000ff4000722a */ /* 0x004fdc0003f0d000 */
[----:B------:R-:W-:Y:S05]  /*1d9d0*/  @P0 BRA `(.L_x_3531) ;  /* 0x0000000000080947 */ /* 0x000fea0003800000 */
[----:B------:R0:W5:Y:S01]  /*1d9e0*/  LDG.E.64 R38, desc[UR14][R62.64] ;  /* 0x0000000e3e267981 */ /* 0x000162000c1e1b00 */
[----:B------:R-:W-:Y:S05]  /*1d9f0*/  BRA `(.L_x_3532) ;  /* 0x0000000400987947 */ /* 0x000fea0003800000 */
.L_x_3531:
        /* <DEDUP_REMOVED lines=19> */
[----:B------:R-:W-:Y:S05]  /*1db30*/  CALL.REL.NOINC `($__internal_6_$__cuda_sm20_div_rn_f64_full) ;  /* 0x000001d800cc7944 */ /* 0x000fea0003c00000 */
[----:B------:R-:W-:Y:S01]  /*1db40*/  MOV R4, R48 ;  /* 0x0000003000047202 */ /* 0x000fe20000000f00 */
[----:B------:R-:W-:-:S07]  /*1db50*/  IMAD.MOV.U32 R5, RZ, RZ, R49 ;  /* 0x000000ffff057224 */ /* 0x000fce00078e0031 */
.L_x_3533:
        /* <DEDUP_REMOVED lines=20> */
.L_x_3534:
        /* <DEDUP_REMOVED lines=20> */
[----:B------:R-:W-:Y:S01]  /*1dde0*/  MOV R44, R48 ;  /* 0x00000030002c7202 */ /* 0x000fe20000000f00 */
[----:B------:R-:W-:-:S07]  /*1ddf0*/  IMAD.MOV.U32 R45, RZ, RZ, R49 ;  /* 0x000000ffff2d7224 */ /* 0x000fce00078e0031 */
.L_x_3535:
        /* <DEDUP_REMOVED lines=20> */
.L_x_3536:
        /* <DEDUP_REMOVED lines=18> */
.L_x_3532:
        /* <DEDUP_REMOVED lines=17> */
.L_x_3537:
        /* <DEDUP_REMOVED lines=19> */
.L_x_3538:
[----:B------:R-:W-:Y:S01]  /*1e2a0*/  MOV R4, 0x0 ;  /* 0x0000000000047802 */ /* 0x000fe20000000f00 */
[----:B------:R-:W-:Y:S01]  /*1e2b0*/  IMAD.MOV.U32 R5, RZ, RZ, 0x3ff00000 ;  /* 0x3ff00000ff057424 */ /* 0x000fe200078e00ff */
[----:B------:R3:W-:Y:S04]  /*1e2c0*/  STG.E.64 desc[UR14][R66.64+0x10], R48 ;  /* 0x0000103042007986 */ /* 0x0007e8000c101b0e */
[----:B------:R3:W-:Y:S02]  /*1e2d0*/  STG.E.64 desc[UR14][R66.64+0x8], R4 ;  /* 0x0000080442007986 */ /* 0x0007e4000c101b0e */
.L_x_3530:
[----:B------:R-:W-:Y:S02]  /*1e2e0*/  ISETP.GE.U32.AND P0, PT, R20, 0x3, PT ;  /* 0x000000031400780c */ /* 0x000fe40003f06070 */
[----:B------:R-:W-:-:S11]  /*1e2f0*/  MOV R25, R20 ;  /* 0x0000001400197202 */ /* 0x000fd60000000f00 */
[----:B------:R-:W-:Y:S05]  /*1e300*/  @!P0 BRA `(.L_x_3539) ;  /* 0x0000000800348947 */ /* 0x000fea0003800000 */
[----:B------:R-:W-:Y:S01]  /*1e310*/  IMAD.MOV.U32 R24, RZ, RZ, RZ ;  /* 0x000000ffff187224 */ /* 0x000fe200078e00ff */
[----:B------:R-:W-:-:S07]  /*1e320*/  MOV R25, R20 ;  /* 0x0000001400197202 */ /* 0x000fce0000000f00 */
.L_x_3544:
[----:B-12---:R-:W1:Y:S01]  /*1e330*/  LDC.64 R64, c[0x0][0x480] ;  /* 0x00012000ff407b82 */ /* 0x006e620000000a00 */
[----:B------:R-:W-:-:S07]  /*1e340*/  IMAD R23, R25, 0x3, RZ ;  /* 0x0000000319177824 */ /* 0x000fce00078e02ff */
[----:B0-----:R-:W0:Y:S01]  /*1e350*/  LDC.64 R62, c[0x0][0x478] ;  /* 0x00011e00ff3e7b82 */ /* 0x001e220000000a00 */
[----:B-1----:R-:W-:-:S05]  /*1e360*/  IMAD.WIDE.U32 R64, R23, 0x8, R64 ;  /* 0x0000000817407825 */ /* 0x002fca00078e0040 */
[----:B---3--:R-:W2:Y:S01]  /*1e370*/  LDG.E.64 R4, desc[UR14][R64.64+0x10] ;  /* 0x0000100e40047981 */ /* 0x008ea2000c1e1b00 */
[----:B0-----:R-:W-:-:S05]  /*1e380*/  IMAD.WIDE.U32 R62, R25, 0x8, R62 ;  /* 0x00000008193e7825 */ /* 0x001fca00078e003e */
[----:B------:R-:W3:Y:S01]  /*1e390*/  LDG.E.64 R38, desc[UR14][R62.64] ;  /* 0x0000000e3e267981 */ /* 0x000ee2000c1e1b00 */
[----:B--2---:R-:W-:-:S14]  /*1e3a0*/  DSETP.NEU.AND P0, PT, R4, RZ, PT ;  /* 0x000000ff0400722a */ /* 0x004fdc0003f0d000 */
[----:B------:R-:W3:Y:S02]  /*1e3b0*/  @P0 LDG.E.64 R40, desc[UR14][R62.64+0x8] ;  /* 0x0000080e3e280981 */ /* 0x000ee4000c1e1b00 */
[----:B---3--:R-:W-:-:S07]  /*1e3c0*/  @P0 DFMA R38, R4, -R40, R38 ;  /* 0x800000280426022b */ /* 0x008fce0000000026 */
        /* <DEDUP_REMOVED lines=18> */
.L_x_3540:
[----:B------:R-:W0:Y:S01]  /*1e4f0*/  LDC.64 R68, c[0x0][0x480] ;  /* 0x00012000ff447b82 */ /* 0x000e220000000a00 */
[----:B------:R-:W-:Y:S01]  /*1e500*/  IADD3 R3, PT, PT, R23, -0x3, RZ ;  /* 0xfffffffd17037810 */ /* 0x000fe20007ffe0ff */
[----:B------:R-:W-:Y:S01]  /*1e510*/  IMAD.MOV.U32 R44, RZ, RZ, 0x0 ;  /* 0x00000000ff2c7424 */ /* 0x000fe200078e00ff */
[----:B------:R-:W-:Y:S01]  /*1e520*/  MOV R45, 0x3ff00000 ;  /* 0x3ff00000002d7802 */ /* 0x000fe20000000f00 */
        /* <DEDUP_REMOVED lines=16> */
[----:B--2---:R-:W2:Y:S03]  /*1e630*/  MUFU.RCP64H R41, R43 ;  /* 0x0000002b00297308 */ /* 0x004ea60000001800 */
        /* <DEDUP_REMOVED lines=13> */
.L_x_3541:
        /* <DEDUP_REMOVED lines=9> */
[----:B------:R-:W-:-:S05]  /*1e7a0*/  IADD3 R3, PT, PT, R25, -0x2, RZ ;  /* 0xfffffffe19037810 */ /* 0x000fca0007ffe0ff */
        /* <DEDUP_REMOVED lines=10> */
[----:B--2---:R-:W2:Y:S04]  /*1e850*/  MUFU.RCP64H R41, R43 ;  /* 0x0000002b00297308 */ /* 0x004ea80000001800 */
        /* <DEDUP_REMOVED lines=13> */
.L_x_3542:
        /* <DEDUP_REMOVED lines=34> */
.L_x_3543:
[----:B------:R-:W-:Y:S01]  /*1eb50*/  IMAD.MOV.U32 R4, RZ, RZ, 0x0 ;  /* 0x00000000ff047424 */ /* 0x000fe200078e00ff */
[----:B------:R-:W-:Y:S01]  /*1eb60*/  MOV R5, 0x3ff00000 ;  /* 0x3ff0000000057802 */ /* 0x000fe20000000f00 */
[----:B------:R4:W-:Y:S01]  /*1eb70*/  STG.E.64 desc[UR14][R68.64], R48 ;  /* 0x0000003044007986 */ /* 0x0009e2000c101b0e */
[----:B------:R-:W-:Y:S01]  /*1eb80*/  VIADD R24, R24, 0x4 ;  /* 0x0000000418187836 */ /* 0x000fe20000000000 */
[----:B------:R-:W-:Y:S02]  /*1eb90*/  LOP3.LUT R3, R22, 0xfffffffc, RZ, 0xc0, !PT ;  /* 0xfffffffc16037812 */ /* 0x000fe400078ec0ff */
[----:B------:R4:W-:Y:S01]  /*1eba0*/  STG.E.64 desc[UR14][R66.64+0x8], R4 ;  /* 0x0000080442007986 */ /* 0x0009e2000c101b0e */
[----:B------:R-:W-:Y:S02]  /*1ebb0*/  IADD3 R25, PT, PT, R25, -0x4, RZ ;  /* 0xfffffffc19197810 */ /* 0x000fe40007ffe0ff */
[----:B------:R-:W-:-:S13]  /*1ebc0*/  ISETP.NE.AND P0, PT, R24, R3, PT ;  /* 0x000000031800720c */ /* 0x000fda0003f05270 */
[----:B----4-:R-:W-:Y:S05]  /*1ebd0*/  @P0 BRA `(.L_x_3544) ;  /* 0xfffffff400d40947 */ /* 0x010fea000383ffff */
.L_x_3539:
[----:B------:R-:W-:-:S13]  /*1ebe0*/  LOP3.LUT P0, RZ, R22, 0x3, RZ, 0xc0, !PT ;  /* 0x0000000316ff7812 */ /* 0x000fda000780c0ff */
[----:B------:R-:W-:Y:S05]  /*1ebf0*/  @!P0 BRA `(.L_x_3511) ;  /* 0x00000004009c8947 */ /* 0x000fea0003800000 */
[----:B------:R-:W-:-:S13]  /*1ec00*/  ISETP.NE.AND P0, PT, R9, RZ, PT ;  /* 0x000000ff0900720c */ /* 0x000fda0003f05270 */
[----:B------:R-:W-:Y:S05]  /*1ec10*/  @!P0 BRA `(.L_x_3545) ;  /* 0x00000004000c8947 */ /* 0x000fea0003800000 */
[----:B-12---:R-:W1:Y:S01]  /*1ec20*/  LDC.64 R64, c[0x0][0x480] ;  /* 0x00012000ff407b82 */ /* 0x006e620000000a00 */
[----:B------:R-:W-:-:S07]  /*1ec30*/  IMAD R23, R25, 0x3, RZ ;  /* 0x0000000319177824 */ /* 0x000fce00078e02ff */
[----:B0-----:R-:W0:Y:S01]  /*1ec40*/  LDC.64 R62, c[0x0][0x478] ;  /* 0x00011e00ff3e7b82 */ /* 0x001e220000000a00 */
[----:B-1----:R-:W-:-:S05]  /*1ec50*/  IMAD.WIDE.U32 R64, R23, 0x8, R64 ;  /* 0x0000000817407825 */ /* 0x002fca00078e0040 */
[----:B------:R-:W2:Y:S01]  /*1ec60*/  LDG.E.64 R40, desc[UR14][R64.64+0x10] ;  /* 0x0000100e40287981 */ /* 0x000ea2000c1e1b00 */
[----:B0-----:R-:W-:-:S05]  /*1ec70*/  IMAD.WIDE.U32 R62, R25, 0x8, R62 ;  /* 0x00000008193e7825 */ /* 0x001fca00078e003e */
[----:B------:R-:W4:Y:S01]  /*1ec80*/  LDG.E.64 R38, desc[UR14][R62.64] ;  /* 0x0000000e3e267981 */ /* 0x000f22000c1e1b00 */
[----:B--2---:R-:W-:-:S14]  /*1ec90*/  DSETP.NEU.AND P0, PT, R40, RZ, PT ;  /* 0x000000ff2800722a */ /* 0x004fdc0003f0d000 */
[----:B---3--:R-:W4:Y:S02]  /*1eca0*/  @P0 LDG.E.64 R4, desc[UR14][R62.64+0x8] ;  /* 0x0000080e3e040981 */ /* 0x008f24000c1e1b00 */
        /* <DEDUP_REMOVED lines=19> */
.L_x_3546:
        /* <DEDUP_REMOVED lines=34> */
.L_x_3547:
[----:B------:R-:W-:Y:S01]  /*1f000*/  IMAD.MOV.U32 R4, RZ, RZ, 0x0 ;  /* 0x00000000ff047424 */ /* 0x000fe200078e00ff */
[----:B------:R-:W-:Y:S01]  /*1f010*/  MOV R5, 0x3ff00000 ;  /* 0x3ff0000000057802 */ /* 0x000fe20000000f00 */
[----:B------:R4:W-:Y:S01]  /*1f020*/  STG.E.64 desc[UR14][R68.64], R48 ;  /* 0x0000003044007986 */ /* 0x0009e2000c101b0e */
[----:B------:R-:W-:-:S03]  /*1f030*/  VIADD R25, R25, 0xfffffffe ;  /* 0xfffffffe19197836 */ /* 0x000fc60000000000 */
[----:B------:R4:W-:Y:S04]  /*1f040*/  STG.E.64 desc[UR14][R66.64+0x8], R4 ;  /* 0x0000080442007986 */ /* 0x0009e8000c101b0e */
.L_x_3545:
[----:B------:R-:W-:-:S13]  /*1f050*/  ISETP.NE.AND P0, PT, R13, RZ, PT ;  /* 0x000000ff0d00720c */ /* 0x000fda0003f05270 */
[----:B------:R-:W-:Y:S05]  /*1f060*/  @P0 BRA `(.L_x_3511) ;  /* 0x0000000000800947 */ /* 0x000fea0003800000 */
[----:B0-----:R-:W0:Y:S01]  /*1f070*/  LDC.64 R62, c[0x0][0x480] ;  /* 0x00012000ff3e7b82 */ /* 0x001e220000000a00 */
[----:B------:R-:W-:-:S07]  /*1f080*/  IMAD R3, R25, 0x3, RZ ;  /* 0x0000000319037824 */ /* 0x000fce00078e02ff */
[----:B---34-:R-:W3:Y:S01]  /*1f090*/  LDC.64 R4, c[0x0][0x478] ;  /* 0x00011e00ff047b82 */ /* 0x018ee20000000a00 */
[----:B0-----:R-:W-:-:S05]  /*1f0a0*/  IMAD.WIDE.U32 R62, R3, 0x8, R62 ;  /* 0x00000008033e7825 */ /* 0x001fca00078e003e */
[----:B------:R-:W4:Y:S01]  /*1f0b0*/  LDG.E.64 R40, desc[UR14][R62.64+0x10] ;  /* 0x0000100e3e287981 */ /* 0x000f22000c1e1b00 */
[----:B---3--:R-:W-:-:S05]  /*1f0c0*/  IMAD.WIDE.U32 R24, R25, 0x8, R4 ;  /* 0x0000000819187825 */ /* 0x008fca00078e0004 */
[----:B------:R-:W3:Y:S01]  /*1f0d0*/  LDG.E.64 R38, desc[UR14][R24.64] ;  /* 0x0000000e18267981 */ /* 0x000ee2000c1e1b00 */
[----:B----4-:R-:W-:-:S14]  /*1f0e0*/  DSETP.NEU.AND P0, PT, R40, RZ, PT ;  /* 0x000000ff2800722a */ /* 0x010fdc0003f0d000 */
[----:B------:R-:W3:Y:S02]  /*1f0f0*/  @P0 LDG.E.64 R4, desc[UR14][R24.64+0x8] ;  /* 0x0000080e18040981 */ /* 0x000ee4000c1e1b00 */
[----:B---3--:R-:W-:-:S07]  /*1f100*/  @P0 DFMA R38, R40, -R4, R38 ;  /* 0x800000042826022b */ /* 0x008fce0000000026 */
[----:B------:R0:W-:Y:S04]  /*1f110*/  @P0 STG.E.64 desc[UR14][R24.64], R38 ;  /* 0x0000002618000986 */ /* 0x0001e8000c101b0e */
[----:B------:R-:W3:Y:S01]  /*1f120*/  LDG.E.64 R42, desc[UR14][R62.64+0x8] ;  /* 0x0000080e3e2a7981 */ /* 0x000ee2000c1e1b00 */
[----:B------:R-:W-:Y:S02]  /*1f130*/  MOV R4, 0x1 ;  /* 0x0000000100047802 */ /* 0x000fe40000000f00 */
[----:B------:R-:W-:Y:S01]  /*1f140*/  FSETP.GEU.AND P1, PT, |R39|, 6.5827683646048100446e-37, PT ;  /* 0x036000002700780b */ /* 0x000fe20003f2e200 */
[----:B---3--:R-:W3:Y:S03]  /*1f150*/  MUFU.RCP64H R5, R43 ;  /* 0x0000002b00057308 */ /* 0x008ee60000001800 */
[----:B---3--:R-:W-:-:S08]  /*1f160*/  DFMA R40, -R42, R4, 1 ;  /* 0x3ff000002a28742b */ /* 0x008fd00000000104 */
        /* <DEDUP_REMOVED lines=11> */
[----:B-12---:R-:W-:Y:S05]  /*1f220*/  CALL.REL.NOINC `($__internal_6_$__cuda_sm20_div_rn_f64_full) ;  /* 0x000001c400107944 */ /* 0x006fea0003c00000 */
.L_x_3548:
[----:B------:R-:W-:Y:S01]  /*1f230*/  IMAD.MOV.U32 R4, RZ, RZ, 0x0 ;  /* 0x00000000ff047424 */ /* 0x000fe200078e00ff */
[----:B------:R-:W-:Y:S01]  /*1f240*/  MOV R5, 0x3ff00000 ;  /* 0x3ff0000000057802 */ /* 0x000fe20000000f00 */
[----:B------:R0:W-:Y:S04]  /*1f250*/  STG.E.64 desc[UR14][R24.64], R48 ;  /* 0x0000003018007986 */ /* 0x0001e8000c101b0e */
[----:B------:R0:W-:Y:S02]  /*1f260*/  STG.E.64 desc[UR14][R62.64+0x8], R4 ;  /* 0x000008043e007986 */ /* 0x0001e4000c101b0e */
.L_x_3511:
[----:B------:R-:W-:Y:S05]  /*1f270*/  @!P4 BRA `(.L_x_3549) ;  /* 0x00000004009cc947 */ /* 0x000fea0003800000 */
[----:B------:R-:W-:Y:S01]  /*1f280*/  ISETP.GE.U32.AND P0, PT, R22, 0xf, PT ;  /* 0x0000000f1600780c */ /* 0x000fe20003f06070 */
[----:B------:R-:W-:-:S12]  /*1f290*/  IMAD.MOV.U32 R3, RZ, RZ, RZ ;  /* 0x000000ffff037224 */ /* 0x000fd800078e00ff */
[----:B------:R-:W-:Y:S05]  /*1f2a0*/  @!P0 BRA `(.L_x_3550) ;  /* 0x0000000000a88947 */ /* 0x000fea0003800000 */
[----:B------:R-:W-:-:S07]  /*1f2b0*/  MOV R3, RZ ;  /* 0x000000ff00037202 */ /* 0x000fce0000000f00 */
.L_x_3551:
[----:B0-----:R-:W0:Y:S08]  /*1f2c0*/  LDC.64 R24, c[0x0][0x478] ;  /* 0x00011e00ff187b82 */ /* 0x001e300000000a00 */
[----:B---34-:R-:W3:Y:S01]  /*1f2d0*/  LDC.64 R4, c[0x0][0x490] ;  /* 0x00012400ff047b82 */ /* 0x018ee20000000a00 */
[----:B0-----:R-:W-:-:S05]  /*1f2e0*/  IMAD.WIDE.U32 R24, R3, 0x8, R24 ;  /* 0x0000000803187825 */ /* 0x001fca00078e0018 */
[----:B------:R-:W4:Y:S01]  /*1f2f0*/  LDG.E.64 R38, desc[UR14][R24.64] ;  /* 0x0000000e18267981 */ /* 0x000f22000c1e1b00 */
[----:B---3--:R-:W-:-:S05]  /*1f300*/  IMAD.WIDE.U32 R4, R3, 0x8, R4 ;  /* 0x0000000803047825 */ /* 0x008fca00078e0004 */
[----:B----4-:R0:W-:Y:S04]  /*1f310*/  STG.E.64 desc[UR14][R4.64+0x8], R38 ;  /* 0x0000082604007986 */ /* 0x0101e8000c101b0e */
        /* <DEDUP_REMOVED lines=10> */
[----:B0-----:R-:W4:Y:S04]  /*1f3c0*/  LDG.E.64 R38, desc[UR14][R24.64+0x30] ;  /* 0x0000300e18267981 */ /* 0x001f28000c1e1b00 */
[----:B----4-:R0:W-:Y:S04]  /*1f3d0*/  STG.E.64 desc[UR14][R4.64+0x38], R38 ;  /* 0x0000382604007986 */ /* 0x0101e8000c101b0e */
        /* <DEDUP_REMOVED lines=8> */
[----:B------:R-:W4:Y:S04]  /*1f460*/  LDG.E.64 R48, desc[UR14][R24.64+0x58] ;  /* 0x0000580e18307981 */ /* 0x000f28000c1e1b00 */
[----:B----4-:R3:W-:Y:S04]  /*1f470*/  STG.E.64 desc[UR14][R4.64+0x60], R48 ;  /* 0x0000603004007986 */ /* 0x0107e8000c101b0e */
[----:B0-----:R-:W4:Y:S04]  /*1f480*/  LDG.E.64 R38, desc[UR14][R24.64+0x60] ;  /* 0x0000600e18267981 */ /* 0x001f28000c1e1b00 */
[----:B----4-:R3:W-:Y:S04]  /*1f490*/  STG.E.64 desc[UR14][R4.64+0x68], R38 ;  /* 0x0000682604007986 */ /* 0x0107e8000c101b0e */
[----:B------:R-:W4:Y:S04]  /*1f4a0*/  LDG.E.64 R40, desc[UR14][R24.64+0x68] ;  /* 0x0000680e18287981 */ /* 0x000f28000c1e1b00 */
[----:B----4-:R3:W-:Y:S04]  /*1f4b0*/  STG.E.64 desc[UR14][R4.64+0x70], R40 ;  /* 0x0000702804007986 */ /* 0x0107e8000c101b0e */
[----:B-----5:R-:W4:Y:S04]  /*1f4c0*/  LDG.E.64 R42, desc[UR14][R24.64+0x70] ;  /* 0x0000700e182a7981 */ /* 0x020f28000c1e1b00 */
[----:B----4-:R3:W-:Y:S04]  /*1f4d0*/  STG.E.64 desc[UR14][R4.64+0x78], R42 ;  /* 0x0000782a04007986 */ /* 0x0107e8000c101b0e */
[----:B--2---:R-:W2:Y:S01]  /*1f4e0*/  LDG.E.64 R44, desc[UR14][R24.64+0x78] ;  /* 0x0000780e182c7981 */ /* 0x004ea2000c1e1b00 */
[----:B------:R-:W-:Y:S01]  /*1f4f0*/  VIADD R3, R3, 0x10 ;  /* 0x0000001003037836 */ /* 0x000fe20000000000 */
[----:B------:R-:W-:-:S04]  /*1f500*/  LOP3.LUT R6, R21, 0xfffffff0, RZ, 0xc0, !PT ;  /* 0xfffffff015067812 */ /* 0x000fc800078ec0ff */
[----:B------:R-:W-:Y:S01]  /*1f510*/  ISETP.NE.AND P0, PT, R3, R6, PT ;  /* 0x000000060300720c */ /* 0x000fe20003f05270 */
[----:B--2---:R3:W-:-:S12]  /*1f520*/  STG.E.64 desc[UR14][R4.64+0x80], R44 ;  /* 0x0000802c04007986 */ /* 0x0047d8000c101b0e */
[----:B------:R-:W-:Y:S05]  /*1f530*/  @P0 BRA `(.L_x_3551) ;  /* 0xfffffffc00600947 */ /* 0x000fea000383ffff */
[----:B------:R-:W-:-:S07]  /*1f540*/  MOV R3, R6 ;  /* 0x0000000600037202 */ /* 0x000fce0000000f00 */
.L_x_3550:
[----:B------:R-:W-:-:S13]  /*1f550*/  LOP3.LUT P0, RZ, R21, 0xf, RZ, 0xc0, !PT ;  /* 0x0000000f15ff7812 */ /* 0x000fda000780c0ff */
[----:B------:R-:W-:Y:S05]  /*1f560*/  @!P0 BRA `(.L_x_3549) ;  /* 0x0000000000e08947 */ /* 0x000fea0003800000 */
[----:B------:R-:W-:Y:S02]  /*1f570*/  ISETP.GE.U32.AND P0, PT, R19, 0x7, PT ;  /* 0x000000071300780c */ /* 0x000fe40003f06070 */
[----:B------:R-:W-:-:S11]  /*1f580*/  LOP3.LUT P1, RZ, R10, 0x7, RZ, 0xc0, !PT ;  /* 0x000000070aff7812 */ /* 0x000fd6000782c0ff */
[----:B------:R-:W-:Y:S05]  /*1f590*/  @!P0 BRA `(.L_x_3552) ;  /* 0x0000000000548947 */ /* 0x000fea0003800000 */
        /* <DEDUP_REMOVED lines=12> */
[----:B------:R-:W5:Y:S04]  /*1f660*/  LDG.E.64 R46, desc[UR14][R24.64+0x20] ;  /* 0x0000200e182e7981 */ /* 0x000f68000c1e1b00 */
[----:B-----5:R4:W-:Y:S04]  /*1f670*/  STG.E.64 desc[UR14][R4.64+0x28], R46 ;  /* 0x0000282e04007986 */ /* 0x0209e8000c101b0e */
[----:B------:R-:W5:Y:S04]  /*1f680*/  LDG.E.64 R48, desc[UR14][R24.64+0x28] ;  /* 0x0000280e18307981 */ /* 0x000f68000c1e1b00 */
[----:B-----5:R4:W-:Y:S04]  /*1f690*/  STG.E.64 desc[UR14][R4.64+0x30], R48 ;  /* 0x0000303004007986 */ /* 0x0209e8000c101b0e */
[----:B0-----:R-:W5:Y:S04]  /*1f6a0*/  LDG.E.64 R38, desc[UR14][R24.64+0x30] ;  /* 0x0000300e18267981 */ /* 0x001f68000c1e1b00 */
[----:B-----5:R4:W-:Y:S04]  /*1f6b0*/  STG.E.64 desc[UR14][R4.64+0x38], R38 ;  /* 0x0000382604007986 */ /* 0x0209e8000c101b0e */
[----:B---3--:R-:W3:Y:S01]  /*1f6c0*/  LDG.E.64 R40, desc[UR14][R24.64+0x38] ;  /* 0x0000380e18287981 */ /* 0x008ee2000c1e1b00 */
[----:B------:R-:W-:-:S03]  /*1f6d0*/  VIADD R3, R3, 0x8 ;  /* 0x0000000803037836 */ /* 0x000fc60000000000 */
[----:B---3--:R4:W-:Y:S04]  /*1f6e0*/  STG.E.64 desc[UR14][R4.64+0x40], R40 ;  /* 0x0000402804007986 */ /* 0x0089e8000c101b0e */
.L_x_3552:
[----:B------:R-:W-:Y:S05]  /*1f6f0*/  @!P1 BRA `(.L_x_3549) ;  /* 0x00000000007c9947 */ /* 0x000fea0003800000 */
[----:B------:R-:W-:Y:S02]  /*1f700*/  ISETP.GE.U32.AND P0, PT, R18, 0x3, PT ;  /* 0x000000031200780c */ /* 0x000fe40003f06070 */
[----:B------:R-:W-:-:S11]  /*1f710*/  ISETP.NE.AND P1, PT, R14, RZ, PT ;  /* 0x000000ff0e00720c */ /* 0x000fd60003f25270 */
[----:B------:R-:W-:Y:S05]  /*1f720*/  @!P0 BRA `(.L_x_3553) ;  /* 0x0000000000348947 */ /* 0x000fea0003800000 */
[----:B0--34-:R-:W0:Y:S08]  /*1f730*/  LDC.64 R4, c[0x0][0x478] ;  /* 0x00011e00ff047b82 */ /* 0x019e300000000a00 */
[----:B------:R-:W3:Y:S01]  /*1f740*/  LDC.64 R24, c[0x0][0x490] ;  /* 0x00012400ff187b82 */ /* 0x000ee20000000a00 */
[----:B0-----:R-:W-:-:S05]  /*1f750*/  IMAD.WIDE.U32 R42, R3, 0x8, R4 ;  /* 0x00000008032a7825 */ /* 0x001fca00078e0004 */
[----:B------:R-:W4:Y:S01]  /*1f760*/  LDG.E.64 R4, desc[UR14][R42.64] ;  /* 0x0000000e2a047981 */ /* 0x000f22000c1e1b00 */
[----:B---3--:R-:W-:-:S05]  /*1f770*/  IMAD.WIDE.U32 R44, R3, 0x8, R24 ;  /* 0x00000008032c7825 */ /* 0x008fca00078e0018 */
[----:B----4-:R0:W-:Y:S04]  /*1f780*/  STG.E.64 desc[UR14][R44.64+0x8], R4 ;  /* 0x000008042c007986 */ /* 0x0101e8000c101b0e */
[----:B------:R-:W3:Y:S04]  /*1f790*/  LDG.E.64 R24, desc[UR14][R42.64+0x8] ;  /* 0x0000080e2a187981 */ /* 0x000ee8000c1e1b00 */
[----:B---3--:R0:W-:Y:S04]  /*1f7a0*/  STG.E.64 desc[UR14][R44.64+0x10], R24 ;  /* 0x000010182c007986 */ /* 0x0081e8000c101b0e */
[----:B------:R-:W3:Y:S04]  /*1f7b0*/  LDG.E.64 R38, desc[UR14][R42.64+0x10] ;  /* 0x0000100e2a267981 */ /* 0x000ee8000c1e1b00 */
[----:B---3--:R0:W-:Y:S04]  /*1f7c0*/  STG.E.64 desc[UR14][R44.64+0x18], R38 ;  /* 0x000018262c007986 */ /* 0x0081e8000c101b0e */
[----:B------:R-:W3:Y:S01]  /*1f7d0*/  LDG.E.64 R40, desc[UR14][R42.64+0x18] ;  /* 0x0000180e2a287981 */ /* 0x000ee2000c1e1b00 */
[----:B------:R-:W-:-:S03]  /*1f7e0*/  IADD3 R3, PT, PT, R3, 0x4, RZ ;  /* 0x0000000403037810 */ /* 0x000fc60007ffe0ff */
[----:B---3--:R0:W-:Y:S04]  /*1f7f0*/  STG.E.64 desc[UR14][R44.64+0x20], R40 ;  /* 0x000020282c007986 */ /* 0x0081e8000c101b0e */
.L_x_3553:
[----:B------:R-:W-:Y:S05]  /*1f800*/  @!P1 BRA `(.L_x_3549) ;  /* 0x0000000000389947 */ /* 0x000fea0003800000 */
[----:B0-----:R-:W0:Y:S08]  /*1f810*/  LDC.64 R24, c[0x0][0x478] ;  /* 0x00011e00ff187b82 */ /* 0x001e300000000a00 */
[----:B---34-:R-:W3:Y:S01]  /*1f820*/  LDC.64 R38, c[0x0][0x490] ;  /* 0x00012400ff267b82 */ /* 0x018ee20000000a00 */
[----:B0-----:R-:W-:-:S05]  /*1f830*/  IMAD.WIDE.U32 R24, R3, 0x8, R24 ;  /* 0x0000000803187825 */ /* 0x001fca00078e0018 */
[----:B------:R-:W4:Y:S01]  /*1f840*/  LDG.E.64 R4, desc[UR14][R24.64] ;  /* 0x0000000e18047981 */ /* 0x000f22000c1e1b00 */
[----:B------:R-:W-:Y:S01]  /*1f850*/  ISETP.NE.AND P0, PT, R14, 0x1, PT ;  /* 0x000000010e00780c */ /* 0x000fe20003f05270 */
[----:B---3--:R-:W-:-:S05]  /*1f860*/  IMAD.WIDE.U32 R38, R3, 0x8, R38 ;  /* 0x0000000803267825 */ /* 0x008fca00078e0026 */
[----:B----4-:R0:W-:Y:S07]  /*1f870*/  STG.E.64 desc[UR14][R38.64+0x8], R4 ;  /* 0x0000080426007986 */ /* 0x0101ee000c101b0e */
[----:B------:R-:W-:Y:S05]  /*1f880*/  @!P0 BRA `(.L_x_3549) ;  /* 0x0000000000188947 */ /* 0x000fea0003800000 */
[----:B0-----:R-:W3:Y:S01]  /*1f890*/  LDG.E.64 R4, desc[UR14][R24.64+0x8] ;  /* 0x0000080e18047981 */ /* 0x001ee2000c1e1b00 */
[----:B------:R-:W-:-:S03]  /*1f8a0*/  ISETP.NE.AND P0, PT, R14, 0x2, PT ;  /* 0x000000020e00780c */ /* 0x000fc60003f05270 */
[----:B---3--:R0:W-:Y:S10]  /*1f8b0*/  STG.E.64 desc[UR14][R38.64+0x10], R4 ;  /* 0x0000100426007986 */ /* 0x0081f4000c101b0e */
[----:B------:R-:W-:Y:S05]  /*1f8c0*/  @!P0 BRA `(.L_x_3549) ;  /* 0x0000000000088947 */ /* 0x000fea0003800000 */
[----:B0-----:R-:W3:Y:S04]  /*1f8d0*/  LDG.E.64 R4, desc[UR14][R24.64+0x10] ;  /* 0x0000100e18047981 */ /* 0x001ee8000c1e1b00 */
[----:B---3--:R0:W-:Y:S02]  /*1f8e0*/  STG.E.64 desc[UR14][R38.64+0x18], R4 ;  /* 0x0000180426007986 */ /* 0x0081e4000c101b0e */
.L_x_3549:
[----:B------:R-:W5:Y:S02]  /*1f8f0*/  LDCU UR11, c[0x0][0x470] ;  /* 0x00008e00ff0b77ac */ /* 0x000f640008000800 */
[----:B-----5:R-:W-:-:S09]  /*1f900*/  UISETP.GE.AND UP1, UPT, UR11, 0x2, UPT ;  /* 0x000000020b00788c */ /* 0x020fd2000bf26270 */
[----:B------:R-:W-:Y:S05]  /*1f910*/  BRA.U !UP1, `(.L_x_3554) ;  /* 0x0000002d09ec7547 */ /* 0x000fea000b800000 */
[----:B------:R-:W-:Y:S01]  /*1f920*/  ISETP.GE.U32.AND P0, PT, R21, 0x3, PT ;  /* 0x000000031500780c */ /* 0x000fe20003f06070 */
[----:B------:R-:W-:-:S12]  /*1f930*/  IMAD.MOV.U32 R23, RZ, RZ, RZ ;  /* 0x000000ffff177224 */ /* 0x000fd800078e00ff */
[----:B------:R-:W-:Y:S05]  /*1f940*/  @!P0 BRA `(.L_x_3555) ;  /* 0x0000001800a88947 */ /* 0x000fea0003800000 */
[----:B------:R-:W-:-:S07]  /*1f950*/  HFMA2 R23, -RZ, RZ, 0, 0 ;  /* 0x00000000ff177431 */ /* 0x000fce00000001ff */
.L_x_3576:
[----:B----4-:R-:W4:Y:S08]  /*1f960*/  LDC.64 R68, c[0x0][0x410] ;  /* 0x00010400ff447b82 */ /* 0x010f300000000a00 */
[----:B------:R-:W5:Y:S01]  /*1f970*/  LDC.64 R70, c[0x0][0x490] ;  /* 0x00012400ff467b82 */ /* 0x000f620000000a00 */
[----:B----4-:R-:W-:-:S05]  /*1f980*/  IMAD.WIDE.U32 R68, R23, 0x8, R68 ;  /* 0x0000000817447825 */ /* 0x010fca00078e0044 */
[----:B---3--:R-:W3:Y:S04]  /*1f990*/  LDG.E.64 R42, desc[UR14][R68.64+0x8] ;  /* 0x0000080e442a7981 */ /* 0x008ee8000c1e1b00 */
[----:B0-----:R-:W3:Y:S01]  /*1f9a0*/  LDG.E.64 R4, desc[UR14][R68.64] ;  /* 0x0000000e44047981 */ /* 0x001ee2000c1e1b00 */
[----:B-----5:R-:W-:-:S05]  /*1f9b0*/  IMAD.WIDE.U32 R70, R23, 0x8, R70 ;  /* 0x0000000817467825 */ /* 0x020fca00078e0046 */
[----:B------:R-:W4:Y:S04]  /*1f9c0*/  LDG.E.64 R40, desc[UR14][R70.64+0x8] ;  /* 0x0000080e46287981 */ /* 0x000f28000c1e1b00 */
[----:B------:R-:W4:Y:S01]  /*1f9d0*/  LDG.E.64 R38, desc[UR14][R70.64] ;  /* 0x0000000e46267981 */ /* 0x000f22000c1e1b00 */
[----:B---3--:R-:W-:Y:S01]  /*1f9e0*/  DADD R42, R42, -R4 ;  /* 0x000000002a2a7229 */ /* 0x008fe20000000804 */
[----:B------:R-:W-:-:S05]  /*1f9f0*/  IMAD.MOV.U32 R4, RZ, RZ, 0x1 ;  /* 0x00000001ff047424 */ /* 0x000fca00078e00ff */
[----:B------:R-:W0:Y:S01]  /*1fa00*/  MUFU.RCP64H R5, R43 ;  /* 0x0000002b00057308 */ /* 0x000e220000001800 */
[----:B----4-:R-:W-:-:S10]  /*1fa10*/  DADD R38, R40, -R38 ;  /* 0x0000000028267229 */ /* 0x010fd40000000826 */
        /* <DEDUP_REMOVED lines=14> */
.L_x_3556:
[----:B------:R-:W0:Y:S01]  /*1fb00*/  MUFU.RCP64H R25, 3 ;  /* 0x4008000000197908 */ /* 0x000e220000001800 */
[----:B------:R-:W-:Y:S01]  /*1fb10*/  MOV R4, 0x0 ;  /* 0x0000000000047802 */ /* 0x000fe20000000f00 */
[----:B------:R-:W-:Y:S01]  /*1fb20*/  IMAD.MOV.U32 R5, RZ, RZ, 0x3ff00000 ;  /* 0x3ff00000ff057424 */ /* 0x000fe200078e00ff */
[----:B------:R-:W-:Y:S01]  /*1fb30*/  MOV R24, 0x1 ;  /* 0x0000000100187802 */ /* 0x000fe20000000f00 */
[----:B------:R-:W-:Y:S01]  /*1fb40*/  BSSY.RECONVERGENT B3, `(.L_x_3557) ;  /* 0x0000015000037945 */ /* 0x000fe20003800200 */
[----:B------:R-:W-:-:S04]  /*1fb50*/  FSETP.GEU.AND P1, PT, |R49|, 6.5827683646048100446e-37, PT ;  /* 0x036000003100780b */ /* 0x000fc80003f2e200 */
        /* <DEDUP_REMOVED lines=16> */
[----:B-12---:R-:W-:Y:S05]  /*1fc60*/  CALL.REL.NOINC `($__internal_6_$__cuda_sm20_div_rn_f64_full) ;  /* 0x000001b800807944 */ /* 0x006fea0003c00000 */
[----:B------:R-:W-:Y:S01]  /*1fc70*/  IMAD.MOV.U32 R44, RZ, RZ, R48 ;  /* 0x000000ffff2c7224 */ /* 0x000fe200078e0030 */
[----:B------:R-:W-:-:S07]  /*1fc80*/  MOV R45, R49 ;  /* 0x00000031002d7202 */ /* 0x000fce0000000f00 */
.L_x_3558:
[----:B------:R-:W-:Y:S05]  /*1fc90*/  BSYNC.RECONVERGENT B3 ;  /* 0x0000000000037941 */ /* 0x000fea0003800200 */
.L_x_3557:
[----:B------:R-:W0:Y:S08]  /*1fca0*/  LDC.64 R66, c[0x0][0x498] ;  /* 0x00012600ff427b82 */ /* 0x000e300000000a00 */
[----:B-12---:R-:W1:Y:S01]  /*1fcb0*/  LDC.64 R64, c[0x0][0x418] ;  /* 0x00010600ff407b82 */ /* 0x006e620000000a00 */
[----:B0-----:R-:W-:-:S05]  /*1fcc0*/  IMAD.WIDE.U32 R66, R23, 0x8, R66 ;  /* 0x0000000817427825 */ /* 0x001fca00078e0042 */
[----:B------:R0:W-:Y:S04]  /*1fcd0*/  STG.E.64 desc[UR14][R66.64], R44 ;  /* 0x0000002c42007986 */ /* 0x0001e8000c101b0e */
[----:B------:R-:W2:Y:S04]  /*1fce0*/  LDG.E.64 R4, desc[UR14][R68.64+0x8] ;  /* 0x0000080e44047981 */ /* 0x000ea8000c1e1b00 */
[----:B------:R-:W2:Y:S01]  /*1fcf0*/  LDG.E.64 R24, desc[UR14][R68.64] ;  /* 0x0000000e44187981 */ /* 0x000ea2000c1e1b00 */
[----:B-1----:R-:W-:-:S05]  /*1fd00*/  IMAD.WIDE.U32 R64, R23, 0x8, R64 ;  /* 0x0000000817407825 */ /* 0x002fca00078e0040 */
        /* <DEDUP_REMOVED lines=22> */
[----:B------:R-:W-:Y:S01]  /*1fe70*/  MOV R62, R48 ;  /* 0x00000030003e7202 */ /* 0x000fe20000000f00 */
[----:B------:R-:W-:-:S07]  /*1fe80*/  IMAD.MOV.U32 R63, RZ, RZ, R49 ;  /* 0x000000ffff3f7224 */ /* 0x000fce00078e0031 */
.L_x_3559:
[----:B------:R-:W2:Y:S04]  /*1fe90*/  LDG.E.64 R44, desc[UR14][R70.64+0x8] ;  /* 0x0000080e462c7981 */ /* 0x000ea8000c1e1b00 */
[----:B------:R-:W2:Y:S01]  /*1fea0*/  LDG.E.64 R42, desc[UR14][R70.64] ;  /* 0x0000000e462a7981 */ /* 0x000ea2000c1e1b00 */
[----:B------:R-:W0:Y:S01]  /*1feb0*/  MUFU.RCP64H R41, 3 ;  /* 0x4008000000297908 */ /* 0x000e220000001800 */
[----:B------:R-:W-:Y:S01]  /*1fec0*/  MOV R38, 0x0 ;  /* 0x0000000000267802 */ /* 0x000fe20000000f00 */
[----:B------:R-:W-:Y:S01]  /*1fed0*/  IMAD.MOV.U32 R39, RZ, RZ, 0x3ff00000 ;  /* 0x3ff00000ff277424 */ /* 0x000fe200078e00ff */
[----:B------:R-:W-:-:S06]  /*1fee0*/  MOV R40, 0x1 ;  /* 0x0000000100287802 */ /* 0x000fcc0000000f00 */
        /* <DEDUP_REMOVED lines=19> */
[----:B------:R-:W-:Y:S05]  /*20020*/  CALL.REL.NOINC `($__internal_6_$__cuda_sm20_div_rn_f64_full) ;  /* 0x000001b400907944 */ /* 0x000fea0003c00000 */
.L_x_3560:
        /* <DEDUP_REMOVED lines=26> */
.L_x_3561:
        /* <DEDUP_REMOVED lines=25> */
.L_x_3563:
[----:B------:R-:W-:Y:S05]  /*20360*/  BSYNC.RECONVERGENT B3 ;  /* 0x0000000000037941 */ /* 0x000fea0003800200 */
.L_x_3562:
        /* <DEDUP_REMOVED lines=27> */
.L_x_3564:
        /* <DEDUP_REMOVED lines=26> */
.L_x_3565:
        /* <DEDUP_REMOVED lines=24> */
.L_x_3566:
        /* <DEDUP_REMOVED lines=25> */
.L_x_3568:
[----:B------:R-:W-:Y:S05]  /*209d0*/  BSYNC.RECONVERGENT B3 ;  /* 0x0000000000037941 */ /* 0x000fea0003800200 */
.L_x_3567:
        /* <DEDUP_REMOVED lines=27> */
.L_x_3569:
        /* <DEDUP_REMOVED lines=26> */
.L_x_3570:
        /* <DEDUP_REMOVED lines=25> */
.L_x_3571:
        /* <DEDUP_REMOVED lines=25> */
.L_x_3573:
[----:B------:R-:W-:Y:S05]  /*21050*/  BSYNC.RECONVERGENT B3 ;  /* 0x0000000000037941 */ /* 0x000fea0003800200 */
.L_x_3572:
        /* <DEDUP_REMOVED lines=27> */
.L_x_3574:
        /* <DEDUP_REMOVED lines=24> */
.L_x_3575:
[----:B------:R-:W-:Y:S01]  /*21390*/  DADD R48, -R48, R64 ;  /* 0x0000000030307229 */ /* 0x000fe20000000140 */
[----:B------:R-:W-:-:S06]  /*213a0*/  ULOP3.LUT UR11, UR10, 0xfffffffc, URZ, 0xc0, !UPT ;  /* 0xfffffffc0a0b7892 */ /* 0x000fcc000f8ec0ff */
[----:B------:R0:W-:Y:S01]  /*213b0*/  STG.E.64 desc[UR14][R62.64+0x18], R48 ;  /* 0x000018303e007986 */ /* 0x0001e2000c101b0e */
[----:B------:R-:W-:-:S13]  /*213c0*/  ISETP.NE.AND P0, PT, R23, UR11, PT ;  /* 0x0000000b17007c0c */ /* 0x000fda000bf05270 */
[----:B0-----:R-:W-:Y:S05]  /*213d0*/  @P0 BRA `(.L_x_3576) ;  /* 0xffffffe400600947 */ /* 0x001fea000383ffff */
[----:B------:R-:W-:-:S07]  /*213e0*/  MOV R23, UR11 ;  /* 0x0000000b00177c02 */ /* 0x000fce0008000f00 */
.L_x_3555:
[----:B------:R-:W-:-:S09]  /*213f0*/  ULOP3.LUT UP1, URZ, UR10, 0x3, URZ, 0xc0, !UPT ;  /* 0x000000030aff7892 */ /* 0x000fd2000f82c0ff */
[----:B------:R-:W-:Y:S05]  /*21400*/  BRA.U !UP1, `(.L_x_3554) ;  /* 0x0000001509307547 */ /* 0x000fea000b800000 */
[----:B------:R-:W-:-:S13]  /*21410*/  ISETP.NE.AND P0, PT, R17, 0x1, PT ;  /* 0x000000011100780c */ /* 0x000fda0003f05270 */
[----:B------:R-:W-:Y:S05]  /*21420*/  @!P0 BRA `(.L_x_3577) ;  /* 0x0000000c005c8947 */ /* 0x000fea0003800000 */
[----:B---34-:R-:W3:Y:S08]  /*21430*/  LDC.64 R66, c[0x0][0x410] ;  /* 0x00010400ff427b82 */ /* 0x018ef00000000a00 */
[----:B------:R-:W4:Y:S01]  /*21440*/  LDC.64 R68, c[0x0][0x490] ;  /* 0x00012400ff447b82 */ /* 0x000f220000000a00 */
[----:B---3--:R-:W-:-:S05]  /*21450*/  IMAD.WIDE.U32 R66, R23, 0x8, R66 ;  /* 0x0000000817427825 */ /* 0x008fca00078e0042 */
[----:B------:R-:W3:Y:S04]  /*21460*/  LDG.E.64 R42, desc[UR14][R66.64+0x8] ;  /* 0x0000080e422a7981 */ /* 0x000ee8000c1e1b00 */
[----:B0-----:R-:W3:Y:S01]  /*21470*/  LDG.E.64 R4, desc[UR14][R66.64] ;  /* 0x0000000e42047981 */ /* 0x001ee2000c1e1b00 */
[----:B----4-:R-:W-:-:S05]  /*21480*/  IMAD.WIDE.U32 R68, R23, 0x8, R68 ;  /* 0x0000000817447825 */ /* 0x010fca00078e0044 */
        /* <DEDUP_REMOVED lines=20> */
.L_x_3578:
        /* <DEDUP_REMOVED lines=25> */
.L_x_3580:
[----:B------:R-:W-:Y:S05]  /*21760*/  BSYNC.RECONVERGENT B3 ;  /* 0x0000000000037941 */ /* 0x000fea0003800200 */
.L_x_3579:
[----:B-12---:R-:W0:Y:S08]  /*21770*/  LDC.64 R64, c[0x0][0x498] ;  /* 0x00012600ff407b82 */ /* 0x006e300000000a00 */
        /* <DEDUP_REMOVED lines=30> */
.L_x_3581:
        /* <DEDUP_REMOVED lines=26> */
.L_x_3582:
        /* <DEDUP_REMOVED lines=27> */
.L_x_3583:
        /* <DEDUP_REMOVED lines=25> */
.L_x_3585:
[----:B------:R-:W-:Y:S05]  /*21e40*/  BSYNC.RECONVERGENT B3 ;  /* 0x0000000000037941 */ /* 0x000fea0003800200 */
.L_x_3584:
        /* <DEDUP_REMOVED lines=27> */
.L_x_3586:
        /* <DEDUP_REMOVED lines=24> */
.L_x_3587:
[----:B------:R-:W-:-:S07]  /*22180*/  DADD R48, -R48, R62 ;  /* 0x0000000030307229 */ /* 0x000fce000000013e */
[----:B------:R0:W-:Y:S04]  /*22190*/  STG.E.64 desc[UR14][R24.64+0x8], R48 ;  /* 0x0000083018007986 */ /* 0x0001e8000c101b0e */
.L_x_3577:
[----:B------:R-:W-:-:S13]  /*221a0*/  LOP3.LUT P0, RZ, R11, 0x1, RZ, 0xc0, !PT ;  /* 0x000000010bff7812 */ /* 0x000fda000780c0ff */
[----:B------:R-:W-:Y:S05]  /*221b0*/  @!P0 BRA `(.L_x_3554) ;  /* 0x0000000400c48947 */ /* 0x000fea0003800000 */
[----:B-12---:R-:W1:Y:S08]  /*221c0*/  LDC.64 R64, c[0x0][0x410] ;  /* 0x00010400ff407b82 */ /* 0x006e700000000a00 */
[----:B0-----:R-:W0:Y:S01]  /*221d0*/  LDC.64 R62, c[0x0][0x490] ;  /* 0x00012400ff3e7b82 */ /* 0x001e220000000a00 */
[----:B-1----:R-:W-:-:S05]  /*221e0*/  IMAD.WIDE.U32 R64, R23, 0x8, R64 ;  /* 0x0000000817407825 */ /* 0x002fca00078e0040 */
[----:B---34-:R-:W2:Y:S04]  /*221f0*/  LDG.E.64 R42, desc[UR14][R64.64+0x8] ;  /* 0x0000080e402a7981 */ /* 0x018ea8000c1e1b00 */
[----:B------:R-:W2:Y:S01]  /*22200*/  LDG.E.64 R4, desc[UR14][R64.64] ;  /* 0x0000000e40047981 */ /* 0x000ea2000c1e1b00 */
[----:B0-----:R-:W-:-:S05]  /*22210*/  IMAD.WIDE.U32 R62, R23, 0x8, R62 ;  /* 0x00000008173e7825 */ /* 0x001fca00078e003e */
[----:B------:R-:W3:Y:S04]  /*22220*/  LDG.E.64 R40, desc[UR14][R62.64+0x8] ;  /* 0x0000080e3e287981 */ /* 0x000ee8000c1e1b00 */
[----:B------:R-:W3:Y:S01]  /*22230*/  LDG.E.64 R38, desc[UR14][R62.64] ;  /* 0x0000000e3e267981 */ /* 0x000ee2000c1e1b00 */
[----:B--2---:R-:W-:Y:S01]  /*22240*/  DADD R42, R42, -R4 ;  /* 0x000000002a2a7229 */ /* 0x004fe20000000804 */
[----:B------:R-:W-:-:S05]  /*22250*/  MOV R4, 0x1 ;  /* 0x0000000100047802 */ /* 0x000fca0000000f00 */
[----:B------:R-:W0:Y:S01]  /*22260*/  MUFU.RCP64H R5, R43 ;  /* 0x0000002b00057308 */ /* 0x000e220000001800 */
[----:B---3--:R-:W-:-:S10]  /*22270*/  DADD R38, R40, -R38 ;  /* 0x0000000028267229 */ /* 0x008fd40000000826 */
        /* <DEDUP_REMOVED lines=14> */
.L_x_3588:
        /* <DEDUP_REMOVED lines=25> */
.L_x_3590:
[----:B------:R-:W-:Y:S05]  /*224f0*/  BSYNC.RECONVERGENT B3 ;  /* 0x0000000000037941 */ /* 0x000fea0003800200 */
.L_x_3589:
        /* <DEDUP_REMOVED lines=31> */
.L_x_3591:
        /* <DEDUP_REMOVED lines=26> */
.L_x_3592:
[----:B------:R-:W0:Y:S01]  /*22890*/  LDC.64 R4, c[0x0][0x488] ;  /* 0x00012200ff047b82 */ /* 0x000e220000000a00 */
[----:B------:R-:W-:Y:S01]  /*228a0*/  DADD R48, -R48, R64 ;  /* 0x0000000030307229 */ /* 0x000fe20000000140 */
[----:B0-----:R-:W-:-:S06]  /*228b0*/  IMAD.WIDE.U32 R4, R23, 0x8, R4 ;  /* 0x0000000817047825 */ /* 0x001fcc00078e0004 */
[----:B------:R0:W-:Y:S04]  /*228c0*/  STG.E.64 desc[UR14][R4.64], R48 ;  /* 0x0000003004007986 */ /* 0x0001e8000c101b0e */
.L_x_3554:
[----:B0--34-:R-:W-:Y:S01]  /*228d0*/  MOV R38, UR4 ;  /* 0x0000000400267c02 */ /* 0x019fe20008000f00 */
[----:B------:R-:W-:Y:S01]  /*228e0*/  IMAD.U32 R39, RZ, RZ, UR5 ;  /* 0x00000005ff277e24 */ /* 0x000fe2000f8e00ff */
[----:B------:R-:W-:Y:S01]  /*228f0*/  MOV R42, UR16 ;  /* 0x00000010002a7c02 */ /* 0x000fe20008000f00 */
[----:B------:R-:W-:Y:S01]  /*22900*/  IMAD.U32 R43, RZ, RZ, UR17 ;  /* 0x00000011ff2b7e24 */ /* 0x000fe2000f8e00ff */
[----:B------:R-:W-:Y:S01]  /*22910*/  MOV R44, UR4 ;  /* 0x00000004002c7c02 */ /* 0x000fe20008000f00 */
[----:B------:R-:W-:Y:S01]  /*22920*/  IMAD.U32 R45, RZ, RZ, UR5 ;  /* 0x00000005ff2d7e24 */ /* 0x000fe2000f8e00ff */
[----:B------:R-:W-:Y:S01]  /*22930*/  MOV R46, UR16 ;  /* 0x00000010002e7c02 */ /* 0x000fe20008000f00 */
[----:B------:R-:W-:Y:S01]  /*22940*/  IMAD.U32 R47, RZ, RZ, UR17 ;  /* 0x00000011ff2f7e24 */ /* 0x000fe2000f8e00ff */
[----:B------:R-:W3:Y:S04]  /*22950*/  LDG.E.64 R38, desc[UR14][R38.64+-0x8] ;  /* 0xfffff80e26267981 */ /* 0x000ee8000c1e1b00 */
[----:B------:R-:W3:Y:S04]  /*22960*/  LDG.E.64 R24, desc[UR14][R44.64+-0x10] ;  /* 0xfffff00e2c187981 */ /* 0x000ee8000c1e1b00 */
[----:B------:R-:W4:Y:S04]  /*22970*/  LDG.E.64 R40, desc[UR14][R46.64+-0x8] ;  /* 0xfffff80e2e287981 */ /* 0x000f28000c1e1b00 */
[----:B------:R-:W4:Y:S04]  /*22980*/  LDG.E.64 R42, desc[UR14][R42.64+-0x10] ;  /* 0xfffff00e2a2a7981 */ /* 0x000f28000c1e1b00 */
[----:B------:R-:W5:Y:S01]  /*22990*/  LDG.E.64 R4, desc[UR14][R56.64] ;  /* 0x0000000e38047981 */ /* 0x000f62000c1e1b00 */
[----:B---3--:R-:W-:-:S02]  /*229a0*/  DADD R24, R24, R38 ;  /* 0x0000000018187229 */ /* 0x008fc40000000026 */
[----:B----4-:R-:W-:-:S08]  /*229b0*/  DADD R40, R40, -R42 ;  /* 0x0000000028287229 */ /* 0x010fd0000000082a */
[----:B-----5:R-:W-:Y:S01]  /*229c0*/  DFMA R4, R24, R40, R4 ;  /* 0x000000281804722b */ /* 0x020fe20000000004 */
[----:B------:R-:W-:Y:S01]  /*229d0*/  MOV R24, UR6 ;  /* 0x0000000600187c02 */ /* 0x000fe20008000f00 */
[----:B------:R-:W-:-:S05]  /*229e0*/  IMAD.U32 R25, RZ, RZ, UR7 ;  /* 0x00000007ff197e24 */ /* 0x000fca000f8e00ff */
[----:B------:R0:W-:Y:S04]  /*229f0*/  STG.E.64 desc[UR14][R56.64+0x8], R4 ;  /* 0x0000080438007986 */ /* 0x0001e8000c101b0e */
[----:B------:R0:W-:Y:S01]  /*22a00*/  STG.E.64 desc[UR14][R24.64], RZ ;  /* 0x000000ff18007986 */ /* 0x0001e2000c101b0e */
[----:B------:R-:W-:Y:S05]  /*22a10*/  BRA.U !UP0, `(.L_x_3593) ;  /* 0x0000000d08287547 */ /* 0x000fea000b800000 */
[----:B------:R-:W-:Y:S01]  /*22a20*/  UISETP.GE.U32.AND UP1, UPT, UR10, 0x7, UPT ;  /* 0x000000070a00788c */ /* 0x000fe2000bf26070 */
[----:B------:R-:W-:-:S08]  /*22a30*/  MOV R3, RZ ;  /* 0x000000ff00037202 */ /* 0x000fd00000000f00 */
[----:B------:R-:W-:Y:S05]  /*22a40*/  BRA.U !UP1, `(.L_x_3594) ;  /* 0x0000000509687547 */ /* 0x000fea000b800000 */
[----:B------:R-:W-:-:S07]  /*22a50*/  IMAD.MOV.U32 R3, RZ, RZ, RZ ;  /* 0x000000ffff037224 */ /* 0x000fce00078e00ff */
.L_x_3595:
[----:B------:R-:W3:Y:S08]  /*22a60*/  LDC.64 R62, c[0x0][0x488] ;  /* 0x00012200ff3e7b82 */ /* 0x000ef00000000a00 */
[----:B0---4-:R-:W0:Y:S08]  /*22a70*/  LDC.64 R4, c[0x0][0x430] ;  /* 0x00010c00ff047b82 */ /* 0x011e300000000a00 */
[----:B------:R-:W4:Y:S01]  /*22a80*/  LDC.64 R24, c[0x0][0x490] ;  /* 0x00012400ff187b82 */ /* 0x000f220000000a00 */
[----:B---3--:R-:W-:-:S07]  /*22a90*/  IMAD.WIDE.U32 R62, R3, 0x8, R62 ;  /* 0x00000008033e7825 */ /* 0x008fce00078e003e */
[----:B------:R-:W3:Y:S01]  /*22aa0*/  LDC.64 R38, c[0x0][0x438] ;  /* 0x00010e00ff267b82 */ /* 0x000ee20000000a00 */
[----:B------:R-:W5:Y:S01]  /*22ab0*/  LDG.E.64 R48, desc[UR14][R62.64] ;  /* 0x0000000e3e307981 */ /* 0x000f62000c1e1b00 */
[----:B------:R-:W-:-:S06]  /*22ac0*/  IMAD R23, R3, 0x5, R52 ;  /* 0x0000000503177824 */ /* 0x000fcc00078e0234 */
[----:B------:R-:W1:Y:S01]  /*22ad0*/  LDC.64 R42, c[0x0][0x498] ;  /* 0x00012600ff2a7b82 */ /* 0x000e620000000a00 */
[----:B0-----:R-:W-:-:S04]  /*22ae0*/  IMAD.WIDE.U32 R50, R23, 0x8, R4 ;  /* 0x0000000817327825 */ /* 0x001fc800078e0004 */
[----:B----4-:R-:W-:-:S03]  /*22af0*/  IMAD.WIDE.U32 R24, R3, 0x8, R24 ;  /* 0x0000000803187825 */ /* 0x010fc600078e0018 */
[----:B------:R-:W0:Y:S01]  /*22b00*/  LDC.64 R44, c[0x0][0x440] ;  /* 0x00011000ff2c7b82 */ /* 0x000e220000000a00 */
[----:B-----5:R4:W-:Y:S04]  /*22b10*/  STG.E.64 desc[UR14][R50.64], R48 ;  /* 0x0000003032007986 */ /* 0x0209e8000c101b0e */
[----:B------:R-:W5:Y:S01]  /*22b20*/  LDG.E.64 R68, desc[UR14][R24.64] ;  /* 0x0000000e18447981 */ /* 0x000f62000c1e1b00 */
[----:B---3--:R-:W-:-:S04]  /*22b30*/  IMAD.WIDE.U32 R40, R23, 0x8, R38 ;  /* 0x0000000817287825 */ /* 0x008fc800078e0026 */
[----:B-1----:R-:W-:Y:S01]  /*22b40*/  IMAD.WIDE.U32 R42, R3, 0x8, R42 ;  /* 0x00000008032a7825 */ /* 0x002fe200078e002a */
[----:B-----5:R1:W-:Y:S04]  /*22b50*/  STG.E.64 desc[UR14][R40.64], R68 ;  /* 0x0000004428007986 */ /* 0x0203e8000c101b0e */
[----:B--2---:R-:W2:Y:S01]  /*22b60*/  LDG.E.64 R64, desc[UR14][R42.64] ;  /* 0x0000000e2a407981 */ /* 0x004ea2000c1e1b00 */
[----:B0-----:R-:W-:-:S05]  /*22b70*/  IMAD.WIDE.U32 R46, R23, 0x8, R44 ;  /* 0x00000008172e7825 */ /* 0x001fca00078e002c */
[----:B--2---:R-:W-:Y:S04]  /*22b80*/  STG.E.64 desc[UR14][R46.64], R64 ;  /* 0x000000402e007986 */ /* 0x004fe8000c101b0e */
[----:B----4-:R-:W2:Y:S04]  /*22b90*/  LDG.E.64 R48, desc[UR14][R62.64+0x8] ;  /* 0x0000080e3e307981 */ /* 0x010ea8000c1e1b00 */
[----:B--2---:R0:W-:Y:S04]  /*22ba0*/  STG.E.64 desc[UR14][R50.64+0x28], R48 ;  /* 0x0000283032007986 */ /* 0x0041e8000c101b0e */
[----:B------:R-:W2:Y:S04]  /*22bb0*/  LDG.E.64 R66, desc[UR14][R24.64+0x8] ;  /* 0x0000080e18427981 */ /* 0x000ea8000c1e1b00 */
[----:B--2---:R2:W-:Y:S04]  /*22bc0*/  STG.E.64 desc[UR14][R40.64+0x28], R66 ;  /* 0x0000284228007986 */ /* 0x0045e8000c101b0e */
[----:B------:R-:W3:Y:S01]  /*22bd0*/  LDG.E.64 R70, desc[UR14][R42.64+0x8] ;  /* 0x0000080e2a467981 */ /* 0x000ee2000c1e1b00 */
[----:B-1----:R-:W-:-:S03]  /*22be0*/  IADD3 R69, PT, PT, R23, 0xa, RZ ;  /* 0x0000000a17457810 */ /* 0x002fc60007ffe0ff */
[----:B---3--:R1:W-:Y:S04]  /*22bf0*/  STG.E.64 desc[UR14][R46.64+0x28], R70 ;  /* 0x000028462e007986 */ /* 0x0083e8000c101b0e */
[----:B------:R-:W3:Y:S01]  /*22c00*/  LDG.E.64 R78, desc[UR14][R62.64+0x10] ;  /* 0x0000100e3e4e7981 */ /* 0x000ee2000c1e1b00 */
[----:B------:R-:W-:-:S05]  /*22c10*/  IMAD.WIDE.U32 R76, R69, 0x8, R4 ;  /* 0x00000008454c7825 */ /* 0x000fca00078e0004 */
[----:B---3--:R-:W-:Y:S04]  /*22c20*/  STG.E.64 desc[UR14][R76.64], R78 ;  /* 0x0000004e4c007986 */ /* 0x008fe8000c101b0e */
[----:B------:R-:W3:Y:S01]  /*22c30*/  LDG.E.64 R74, desc[UR14][R24.64+0x10] ;  /* 0x0000100e184a7981 */ /* 0x000ee2000c1e1b00 */
[----:B------:R-:W-:-:S05]  /*22c40*/  IMAD.WIDE.U32 R72, R69, 0x8, R38 ;  /* 0x0000000845487825 */ /* 0x000fca00078e0026 */
[----:B---3--:R3:W-:Y:S04]  /*22c50*/  STG.E.64 desc[UR14][R72.64], R74 ;  /* 0x0000004a48007986 */ /* 0x0087e8000c101b0e */
[----:B0-----:R-:W4:Y:S01]  /*22c60*/  LDG.E.64 R50, desc[UR14][R42.64+0x10] ;  /* 0x0000100e2a327981 */ /* 0x001f22000c1e1b00 */
[----:B------:R-:W-:-:S04]  /*22c70*/  IMAD.WIDE.U32 R48, R69, 0x8, R44 ;  /* 0x0000000845307825 */ /* 0x000fc800078e002c */
[----:B--2---:R-:W-:Y:S01]  /*22c80*/  VIADD R41, R23, 0xf ;  /* 0x0000000f17297836 */ /* 0x004fe20000000000 */
[----:B----4-:R0:W-:Y:S04]  /*22c90*/  STG.E.64 desc[UR14][R48.64], R50 ;  /* 0x0000003230007986 */ /* 0x0101e8000c101b0e */
[----:B-1----:R-:W2:Y:S01]  /*22ca0*/  LDG.E.64 R70, desc[UR14][R62.64+0x18] ;  /* 0x0000180e3e467981 */ /* 0x002ea2000c1e1b00 */
        /* <DEDUP_REMOVED lines=9> */
[----:B0-----:R-:W4:Y:S01]  /*22d40*/  LDG.E.64 R50, desc[UR14][R62.64+0x20] ;  /* 0x0000200e3e327981 */ /* 0x001f22000c1e1b00 */
[----:B------:R-:W-:-:S05]  /*22d50*/  IMAD.WIDE.U32 R48, R73, 0x8, R4 ;  /* 0x0000000849307825 */ /* 0x000fca00078e0004 */
[----:B----4-:R0:W-:Y:S04]  /*22d60*/  STG.E.64 desc[UR14][R48.64], R50 ;  /* 0x0000003230007986 */ /* 0x0101e8000c101b0e */
[----:B-1----:R-:W4:Y:S01]  /*22d70*/  LDG.E.64 R70, desc[UR14][R24.64+0x20] ;  /* 0x0000200e18467981 */ /* 0x002f22000c1e1b00 */
        /* <DEDUP_REMOVED lines=9> */
[----:B0-----:R-:W4:Y:S01]  /*22e10*/  LDG.E.64 R50, desc[UR14][R24.64+0x28] ;  /* 0x0000280e18327981 */ /* 0x001f22000c1e1b00 */
[----:B------:R-:W-:-:S05]  /*22e20*/  IMAD.WIDE.U32 R48, R73, 0x8, R38 ;  /* 0x0000000849307825 */ /* 0x000fca00078e0026 */
[----:B----4-:R0:W-:Y:S04]  /*22e30*/  STG.E.64 desc[UR14][R48.64], R50 ;  /* 0x0000003230007986 */ /* 0x0101e8000c101b0e */
[----:B-1----:R-:W4:Y:S01]  /*22e40*/  LDG.E.64 R70, desc[UR14][R42.64+0x28] ;  /* 0x0000280e2a467981 */ /* 0x002f22000c1e1b00 */
[----:B------:R-:W-:Y:S01]  /*22e50*/  IMAD.WIDE.U32 R68, R73, 0x8, R44 ;  /* 0x0000000849447825 */ /* 0x000fe200078e002c */
[----:B------:R-:W-:-:S04]  /*22e60*/  IADD3 R73, PT, PT, R23, 0x1e, RZ ;  /* 0x0000001e17497810 */ /* 0x000fc80007ffe0ff */
[----:B----4-:R1:W-:Y:S04]  /*22e70*/  STG.E.64 desc[UR14][R68.64], R70 ;  /* 0x0000004644007986 */ /* 0x0103e8000c101b0e */
[----:B--2---:R-:W2:Y:S01]  /*22e80*/  LDG.E.64 R66, desc[UR14][R62.64+0x30] ;  /* 0x0000300e3e427981 */ /* 0x004ea2000c1e1b00 */
[----:B------:R-:W-:-:S05]  /*22e90*/  IMAD.WIDE.U32 R64, R73, 0x8, R4 ;  /* 0x0000000849407825 */ /* 0x000fca00078e0004 */
[----:B--2---:R2:W-:Y:S04]  /*22ea0*/  STG.E.64 desc[UR14][R64.64], R66 ;  /* 0x0000004240007986 */ /* 0x0045e8000c101b0e */
[----:B---3--:R-:W3:Y:S01]  /*22eb0*/  LDG.E.64 R40, desc[UR14][R24.64+0x30] ;  /* 0x0000300e18287981 */ /* 0x008ee2000c1e1b00 */
[----:B------:R-:W-:-:S05]  /*22ec0*/  IMAD.WIDE.U32 R46, R73, 0x8, R38 ;  /* 0x00000008492e7825 */ /* 0x000fca00078e0026 */
[----:B---3--:R3:W-:Y:S04]  /*22ed0*/  STG.E.64 desc[UR14][R46.64], R40 ;  /* 0x000000282e007986 */ /* 0x0087e8000c101b0e */
[----:B0-----:R-:W4:Y:S01]  /*22ee0*/  LDG.E.64 R48, desc[UR14][R42.64+0x30] ;  /* 0x0000300e2a307981 */ /* 0x001f22000c1e1b00 */
[----:B------:R-:W-:-:S04]  /*22ef0*/  IMAD.WIDE.U32 R50, R73, 0x8, R44 ;  /* 0x0000000849327825 */ /* 0x000fc800078e002c */
[----:B------:R-:W-:Y:S01]  /*22f00*/  VIADD R23, R23, 0x23 ;  /* 0x0000002317177836 */ /* 0x000fe20000000000 */
[----:B----4-:R4:W-:Y:S04]  /*22f10*/  STG.E.64 desc[UR14][R50.64], R48 ;  /* 0x0000003032007986 */ /* 0x0109e8000c101b0e */
[----:B-1----:R-:W5:Y:S01]  /*22f20*/  LDG.E.64 R68, desc[UR14][R62.64+0x38] ;  /* 0x0000380e3e447981 */ /* 0x002f62000c1e1b00 */
[----:B------:R-:W-:-:S05]  /*22f30*/  IMAD.WIDE.U32 R4, R23, 0x8, R4 ;  /* 0x0000000817047825 */ /* 0x000fca00078e0004 */
[----:B-----5:R4:W-:Y:S04]  /*22f40*/  STG.E.64 desc[UR14][R4.64], R68 ;  /* 0x0000004404007986 */ /* 0x0209e8000c101b0e */
[----:B--2---:R-:W2:Y:S01]  /*22f50*/  LDG.E.64 R64, desc[UR14][R24.64+0x38] ;  /* 0x0000380e18407981 */ /* 0x004ea2000c1e1b00 */
[----:B------:R-:W-:-:S05]  /*22f60*/  IMAD.WIDE.U32 R38, R23, 0x8, R38 ;  /* 0x0000000817267825 */ /* 0x000fca00078e0026 */
[----:B--2---:R4:W-:Y:S04]  /*22f70*/  STG.E.64 desc[UR14][R38.64], R64 ;  /* 0x0000004026007986 */ /* 0x0049e8000c101b0e */
[----:B---3--:R-:W2:Y:S01]  /*22f80*/  LDG.E.64 R40, desc[UR14][R42.64+0x38] ;  /* 0x0000380e2a287981 */ /* 0x008ea2000c1e1b00 */
[----:B------:R-:W-:Y:S01]  /*22f90*/  IMAD.WIDE.U32 R44, R23, 0x8, R44 ;  /* 0x00000008172c7825 */ /* 0x000fe200078e002c */
[----:B------:R-:W-:-:S04]  /*22fa0*/  IADD3 R3, PT, PT, R3, 0x8, RZ ;  /* 0x0000000803037810 */ /* 0x000fc80007ffe0ff */
[----:B------:R-:W-:Y:S01]  /*22fb0*/  ISETP.NE.AND P0, PT, R3, R12, PT ;  /* 0x0000000c0300720c */ /* 0x000fe20003f05270 */
[----:B--2---:R4:W-:-:S12]  /*22fc0*/  STG.E.64 desc[UR14][R44.64], R40 ;  /* 0x000000282c007986 */ /* 0x0049d8000c101b0e */
[----:B------:R-:W-:Y:S05]  /*22fd0*/  @P0 BRA `(.L_x_3595) ;  /* 0xfffffff800a00947 */ /* 0x000fea000383ffff */
[----:B------:R-:W-:-:S07]  /*22fe0*/  IMAD.MOV.U32 R3, RZ, RZ, R12 ;  /* 0x000000ffff037224 */ /* 0x000fce00078e000c */
.L_x_3594:
[----:B------:R-:W-:-:S13]  /*22ff0*/  ISETP.NE.AND P0, PT, R8, RZ, PT ;  /* 0x000000ff0800720c */ /* 0x000fda0003f05270 */
[----:B------:R-:W-:Y:S05]  /*23000*/  @!P0 BRA `(.L_x_3593) ;  /* 0x0000000400ac8947 */ /* 0x000fea0003800000 */
[----:B------:R-:W-:Y:S02]  /*23010*/  ISETP.GE.U32.AND P0, PT, R15, 0x3, PT ;  /* 0x000000030f00780c */ /* 0x000fe40003f06070 */
[----:B------:R-:W-:-:S11]  /*23020*/  ISETP.NE.AND P1, PT, R9, RZ, PT ;  /* 0x000000ff0900720c */ /* 0x000fd60003f25270 */
[----:B------:R-:W-:Y:S05]  /*23030*/  @!P0 BRA `(.L_x_3596) ;  /* 0x0000000000c88947 */ /* 0x000fea0003800000 */
[----:B----4-:R-:W3:Y:S08]  /*23040*/  LDC.64 R44, c[0x0][0x488] ;  /* 0x00012200ff2c7b82 */ /* 0x010ef00000000a00 */
[----:B0-----:R-:W0:Y:S08]  /*23050*/  LDC.64 R24, c[0x0][0x430] ;  /* 0x00010c00ff187b82 */ /* 0x001e300000000a00 */
[----:B------:R-:W4:Y:S01]  /*23060*/  LDC.64 R42, c[0x0][0x490] ;  /* 0x00012400ff2a7b82 */ /* 0x000f220000000a00 */
[----:B---3--:R-:W-:-:S07]  /*23070*/  IMAD.WIDE.U32 R44, R3, 0x8, R44 ;  /* 0x00000008032c7825 */ /* 0x008fce00078e002c */
[----:B------:R-:W1:Y:S01]  /*23080*/  LDC.64 R40, c[0x0][0x438] ;  /* 0x00010e00ff287b82 */ /* 0x000e620000000a00 */
[----:B------:R-:W3:Y:S01]  /*23090*/  LDG.E.64 R46, desc[UR14][R44.64] ;  /* 0x0000000e2c2e7981 */ /* 0x000ee2000c1e1b00 */
[----:B------:R-:W-:-:S06]  /*230a0*/  IMAD R23, R3, 0x5, R52 ;  /* 0x0000000503177824 */ /* 0x000fcc00078e0234 */
[----:B------:R-:W5:Y:S01]  /*230b0*/  LDC.64 R38, c[0x0][0x498] ;  /* 0x00012600ff267b82 */ /* 0x000f620000000a00 */
[----:B0-----:R-:W-:-:S04]  /*230c0*/  IMAD.WIDE.U32 R48, R23, 0x8, R24 ;  /* 0x0000000817307825 */ /* 0x001fc800078e0018 */
[----:B----4-:R-:W-:-:S03]  /*230d0*/  IMAD.WIDE.U32 R42, R3, 0x8, R42 ;  /* 0x00000008032a7825 */ /* 0x010fc600078e002a */
[----:B------:R-:W0:Y:S01]  /*230e0*/  LDC.64 R4, c[0x0][0x440] ;  /* 0x00011000ff047b82 */ /* 0x000e220000000a00 */
[----:B---3--:R3:W-:Y:S04]  /*230f0*/  STG.E.64 desc[UR14][R48.64], R46 ;  /* 0x0000002e30007986 */ /* 0x0087e8000c101b0e */
[----:B------:R-:W4:Y:S01]  /*23100*/  LDG.E.64 R66, desc[UR14][R42.64] ;  /* 0x0000000e2a427981 */ /* 0x000f22000c1e1b00 */
[----:B-12---:R-:W-:-:S04]  /*23110*/  IMAD.WIDE.U32 R64, R23, 0x8, R40 ;  /* 0x0000000817407825 */ /* 0x006fc800078e0028 */
[----:B-----5:R-:W-:Y:S01]  /*23120*/  IMAD.WIDE.U32 R38, R3, 0x8, R38 ;  /* 0x0000000803267825 */ /* 0x020fe200078e0026 */
[----:B----4-:R1:W-:Y:S04]  /*23130*/  STG.E.64 desc[UR14][R64.64], R66 ;  /* 0x0000004240007986 */ /* 0x0103e8000c101b0e */
[----:B------:R-:W2:Y:S01]  /*23140*/  LDG.E.64 R70, desc[UR14][R38.64] ;  /* 0x0000000e26467981 */ /* 0x000ea2000c1e1b00 */
[C---:B0-----:R-:W-:Y:S01]  /*23150*/  IMAD.WIDE.U32 R68, R23.reuse, 0x8, R4 ;  /* 0x0000000817447825 */ /* 0x041fe200078e0004 */
[----:B------:R-:W-:-:S04]  /*23160*/  IADD3 R73, PT, PT, R23, 0x5, RZ ;  /* 0x0000000517497810 */ /* 0x000fc80007ffe0ff */
[----:B--2---:R0:W-:Y:S04]  /*23170*/  STG.E.64 desc[UR14][R68.64], R70 ;  /* 0x0000004644007986 */ /* 0x0041e8000c101b0e */
[----:B---3--:R-:W2:Y:S01]  /*23180*/  LDG.E.64 R46, desc[UR14][R44.64+0x8] ;  /* 0x0000080e2c2e7981 */ /* 0x008ea2000c1e1b00 */
[----:B------:R-:W-:-:S05]  /*23190*/  IMAD.WIDE.U32 R48, R73, 0x8, R24 ;  /* 0x0000000849307825 */ /* 0x000fca00078e0018 */
[----:B--2---:R2:W-:Y:S04]  /*231a0*/  STG.E.64 desc[UR14][R48.64], R46 ;  /* 0x0000002e30007986 */ /* 0x0045e8000c101b0e */
[----:B------:R-:W3:Y:S01]  /*231b0*/  LDG.E.64 R50, desc[UR14][R42.64+0x8] ;  /* 0x0000080e2a327981 */ /* 0x000ee2000c1e1b00 */
[----:B------:R-:W-:-:S05]  /*231c0*/  IMAD.WIDE.U32 R62, R73, 0x8, R40 ;  /* 0x00000008493e7825 */ /* 0x000fca00078e0028 */
[----:B---3--:R3:W-:Y:S04]  /*231d0*/  STG.E.64 desc[UR14][R62.64], R50 ;  /* 0x000000323e007986 */ /* 0x0087e8000c101b0e */
[----:B-1----:R-:W4:Y:S01]  /*231e0*/  LDG.E.64 R64, desc[UR14][R38.64+0x8] ;  /* 0x0000080e26407981 */ /* 0x002f22000c1e1b00 */
[----:B------:R-:W-:-:S04]  /*231f0*/  IMAD.WIDE.U32 R66, R73, 0x8, R4 ;  /* 0x0000000849427825 */ /* 0x000fc800078e0004 */
[----:B------:R-:W-:Y:S01]  /*23200*/  VIADD R73, R23, 0xa ;  /* 0x0000000a17497836 */ /* 0x000fe20000000000 */
[----:B----4-:R1:W-:Y:S04]  /*23210*/  STG.E.64 desc[UR14][R66.64], R64 ;  /* 0x0000004042007986 */ /* 0x0103e8000c101b0e */
[----:B0-----:R-:W4:Y:S01]  /*23220*/  LDG.E.64 R68, desc[UR14][R44.64+0x10] ;  /* 0x0000100e2c447981 */ /* 0x001f22000c1e1b00 */
[----:B------:R-:W-:-:S05]  /*23230*/  IMAD.WIDE.U32 R70, R73, 0x8, R24 ;  /* 0x0000000849467825 */ /* 0x000fca00078e0018 */
[----:B----4-:R-:W-:Y:S04]  /*23240*/  STG.E.64 desc[UR14][R70.64], R68 ;  /* 0x0000004446007986 */ /* 0x010fe8000c101b0e */
[----:B--2---:R-:W2:Y:S01]  /*23250*/  LDG.E.64 R46, desc[UR14][R42.64+0x10] ;  /* 0x0000100e2a2e7981 */ /* 0x004ea2000c1e1b00 */
[----:B------:R-:W-:-:S05]  /*23260*/  IMAD.WIDE.U32 R48, R73, 0x8, R40 ;  /* 0x0000000849307825 */ /* 0x000fca00078e0028 */
[----:B--2---:R0:W-:Y:S04]  /*23270*/  STG.E.64 desc[UR14][R48.64], R46 ;  /* 0x0000002e30007986 */ /* 0x0041e8000c101b0e */
[----:B---3--:R-:W2:Y:S01]  /*23280*/  LDG.E.64 R50, desc[UR14][R38.64+0x10] ;  /* 0x0000100e26327981 */ /* 0x008ea2000c1e1b00 */
[----:B------:R-:W-:Y:S01]  /*23290*/  IMAD.WIDE.U32 R62, R73, 0x8, R4 ;  /* 0x00000008493e7825 */ /* 0x000fe200078e0004 */
[----:B------:R-:W-:-:S04]  /*232a0*/  IADD3 R23, PT, PT, R23, 0xf, RZ ;  /* 0x0000000f17177810 */ /* 0x000fc80007ffe0ff */
[----:B--2---:R3:W-:Y:S04]  /*232b0*/  STG.E.64 desc[UR14][R62.64], R50 ;  /* 0x000000323e007986 */ /* 0x0047e8000c101b0e */
[----:B-1----:R-:W2:Y:S01]  /*232c0*/  LDG.E.64 R64, desc[UR14][R44.64+0x18] ;  /* 0x0000180e2c407981 */ /* 0x002ea2000c1e1b00 */
[----:B------:R-:W-:-:S05]  /*232d0*/  IMAD.WIDE.U32 R24, R23, 0x8, R24 ;  /* 0x0000000817187825 */ /* 0x000fca00078e0018 */
[----:B--2---:R3:W-:Y:S04]  /*232e0*/  STG.E.64 desc[UR14][R24.64], R64 ;  /* 0x0000004018007986 */ /* 0x0047e8000c101b0e */
[----:B------:R-:W2:Y:S01]  /*232f0*/  LDG.E.64 R66, desc[UR14][R42.64+0x18] ;  /* 0x0000180e2a427981 */ /* 0x000ea2000c1e1b00 */
[----:B------:R-:W-:-:S05]  /*23300*/  IMAD.WIDE.U32 R40, R23, 0x8, R40 ;  /* 0x0000000817287825 */ /* 0x000fca00078e0028 */
[----:B--2---:R3:W-:Y:S04]  /*23310*/  STG.E.64 desc[UR14][R40.64], R66 ;  /* 0x0000004228007986 */ /* 0x0047e8000c101b0e */
[----:B0-----:R-:W2:Y:S01]  /*23320*/  LDG.E.64 R46, desc[UR14][R38.64+0x18] ;  /* 0x0000180e262e7981 */ /* 0x001ea2000c1e1b00 */
[----:B------:R-:W-:-:S04]  /*23330*/  IMAD.WIDE.U32 R4, R23, 0x8, R4 ;  /* 0x0000000817047825 */ /* 0x000fc800078e0004 */
[----:B------:R-:W-:Y:S01]  /*23340*/  VIADD R3, R3, 0x4 ;  /* 0x0000000403037836 */ /* 0x000fe20000000000 */
[----:B--2---:R3:W-:Y:S06]  /*23350*/  STG.E.64 desc[UR14][R4.64], R46 ;  /* 0x0000002e04007986 */ /* 0x0047ec000c101b0e */
.L_x_3596:
[----:B------:R-:W-:Y:S05]  /*23360*/  @!P1 BRA `(.L_x_3593) ;  /* 0x0000000000d49947 */ /* 0x000fea0003800000 */
[----:B------:R-:W-:Y:S02]  /*23370*/  ISETP.NE.AND P0, PT, R16, RZ, PT ;  /* 0x000000ff1000720c */ /* 0x000fe40003f05270 */
[----:B------:R-:W-:-:S11]  /*23380*/  ISETP.NE.AND P1, PT, R13, RZ, PT ;  /* 0x000000ff0d00720c */ /* 0x000fd60003f25270 */
[----:B------:R-:W-:Y:S05]  /*23390*/  @!P0 BRA `(.L_x_3597) ;  /* 0x0000000000788947 */ /* 0x000fea0003800000 */
[----:B------:R-:W5:Y:S08]  /*233a0*/  LDC.64 R42, c[0x0][0x488] ;  /* 0x00012200ff2a7b82 */ /* 0x000f700000000a00 */
[----:B0--34-:R-:W0:Y:S08]  /*233b0*/  LDC.64 R4, c[0x0][0x430] ;  /* 0x00010c00ff047b82 */ /* 0x019e300000000a00 */
[----:B------:R-:W3:Y:S01]  /*233c0*/  LDC.64 R40, c[0x0][0x490] ;  /* 0x00012400ff287b82 */ /* 0x000ee20000000a00 */
[----:B-----5:R-:W-:-:S07]  /*233d0*/  IMAD.WIDE.U32 R42, R3, 0x8, R42 ;  /* 0x00000008032a7825 */ /* 0x020fce00078e002a */
[----:B------:R-:W4:Y:S01]  /*233e0*/  LDC.64 R38, c[0x0][0x438] ;  /* 0x00010e00ff267b82 */ /* 0x000f220000000a00 */
[----:B-12---:R-:W2:Y:S01]  /*233f0*/  LDG.E.64 R64, desc[UR14][R42.64] ;  /* 0x0000000e2a407981 */ /* 0x006ea2000c1e1b00 */
[----:B------:R-:W-:-:S06]  /*23400*/  IMAD R23, R3, 0x5, R52 ;  /* 0x0000000503177824 */ /* 0x000fcc00078e0234 */
[----:B------:R-:W1:Y:S01]  /*23410*/  LDC.64 R24, c[0x0][0x498] ;  /* 0x00012600ff187b82 */ /* 0x000e620000000a00 */
[----:B0-----:R-:W-:-:S04]  /*23420*/  IMAD.WIDE.U32 R66, R23, 0x8, R4 ;  /* 0x0000000817427825 */ /* 0x001fc800078e0004 */
[----:B---3--:R-:W-:-:S03]  /*23430*/  IMAD.WIDE.U32 R40, R3, 0x8, R40 ;  /* 0x0000000803287825 */ /* 0x008fc600078e0028 */
[----:B------:R-:W0:Y:S01]  /*23440*/  LDC.64 R44, c[0x0][0x440] ;  /* 0x00011000ff2c7b82 */ /* 0x000e220000000a00 */
[----:B--2---:R2:W-:Y:S04]  /*23450*/  STG.E.64 desc[UR14][R66.64], R64 ;  /* 0x0000004042007986 */ /* 0x0045e8000c101b0e */
[----:B------:R-:W3:Y:S01]  /*23460*/  LDG.E.64 R50, desc[UR14][R40.64] ;  /* 0x0000000e28327981 */ /* 0x000ee2000c1e1b00 */
[----:B----4-:R-:W-:-:S04]  /*23470*/  IMAD.WIDE.U32 R62, R23, 0x8, R38 ;  /* 0x00000008173e7825 */ /* 0x010fc800078e0026 */
[----:B-1----:R-:W-:Y:S01]  /*23480*/  IMAD.WIDE.U32 R24, R3, 0x8, R24 ;  /* 0x0000000803187825 */ /* 0x002fe200078e0018 */
[----:B---3--:R2:W-:Y:S04]  /*23490*/  STG.E.64 desc[UR14][R62.64], R50 ;  /* 0x000000323e007986 */ /* 0x0085e8000c101b0e */
[----:B------:R-:W3:Y:S01]  /*234a0*/  LDG.E.64 R48, desc[UR14][R24.64] ;  /* 0x0000000e18307981 */ /* 0x000ee2000c1e1b00 */
[C---:B0-----:R-:W-:Y:S01]  /*234b0*/  IMAD.WIDE.U32 R46, R23.reuse, 0x8, R44 ;  /* 0x00000008172e7825 */ /* 0x041fe200078e002c */
[----:B------:R-:W-:-:S04]  /*234c0*/  IADD3 R23, PT, PT, R23, 0x5, RZ ;  /* 0x0000000517177810 */ /* 0x000fc80007ffe0ff */
        /* <DEDUP_REMOVED lines=11> */
.L_x_3597:
[----:B------:R-:W-:Y:S05]  /*23580*/  @!P1 BRA `(.L_x_3593) ;  /* 0x00000000004c9947 */ /* 0x000fea0003800000 */
[----:B0-234-:R-:W0:Y:S08]  /*23590*/  LDC.64 R4, c[0x0][0x488] ;  /* 0x00012200ff047b82 */ /* 0x01de300000000a00 */
[----:B------:R-:W2:Y:S08]  /*235a0*/  LDC.64 R24, c[0x0][0x430] ;  /* 0x00010c00ff187b82 */ /* 0x000eb00000000a00 */
[----:B------:R-:W3:Y:S01]  /*235b0*/  LDC.64 R38, c[0x0][0x490] ;  /* 0x00012400ff267b82 */ /* 0x000ee20000000a00 */
[----:B0-----:R-:W-:-:S07]  /*235c0*/  IMAD.WIDE.U32 R4, R3, 0x8, R4 ;  /* 0x0000000803047825 */ /* 0x001fce00078e0004 */
[----:B------:R-:W0:Y:S01]  /*235d0*/  LDC.64 R40, c[0x0][0x438] ;  /* 0x00010e00ff287b82 */ /* 0x000e220000000a00 */
[----:B------:R-:W4:Y:S01]  /*235e0*/  LDG.E.64 R4, desc[UR14][R4.64] ;  /* 0x0000000e04047981 */ /* 0x000f22000c1e1b00 */
[----:B------:R-:W-:-:S06]  /*235f0*/  IMAD R23, R3, 0x5, R52 ;  /* 0x0000000503177824 */ /* 0x000fcc00078e0234 */
[----:B------:R-:W5:Y:S01]  /*23600*/  LDC.64 R42, c[0x0][0x498] ;  /* 0x00012600ff2a7b82 */ /* 0x000f620000000a00 */
[----:B--2---:R-:W-:-:S04]  /*23610*/  IMAD.WIDE.U32 R24, R23, 0x8, R24 ;  /* 0x0000000817187825 */ /* 0x004fc800078e0018 */
[----:B---3--:R-:W-:-:S03]  /*23620*/  IMAD.WIDE.U32 R38, R3, 0x8, R38 ;  /* 0x0000000803267825 */ /* 0x008fc600078e0026 */
[----:B------:R-:W2:Y:S01]  /*23630*/  LDC.64 R44, c[0x0][0x440] ;  /* 0x00011000ff2c7b82 */ /* 0x000ea20000000a00 */
[----:B----4-:R3:W-:Y:S04]  /*23640*/  STG.E.64 desc[UR14][R24.64], R4 ;  /* 0x0000000418007986 */ /* 0x0107e8000c101b0e */
[----:B------:R-:W4:Y:S01]  /*23650*/  LDG.E.64 R38, desc[UR14][R38.64] ;  /* 0x0000000e26267981 */ /* 0x000f22000c1e1b00 */
[----:B0-----:R-:W-:-:S04]  /*23660*/  IMAD.WIDE.U32 R40, R23, 0x8, R40 ;  /* 0x0000000817287825 */ /* 0x001fc800078e0028 */
[----:B-----5:R-:W-:Y:S01]  /*23670*/  IMAD.WIDE.U32 R42, R3, 0x8, R42 ;  /* 0x00000008032a7825 */ /* 0x020fe200078e002a */
[----:B----4-:R3:W-:Y:S05]  /*23680*/  STG.E.64 desc[UR14][R40.64], R38 ;  /* 0x0000002628007986 */ /* 0x0107ea000c101b0e */
[----:B------:R-:W4:Y:S01]  /*23690*/  LDG.E.64 R42, desc[UR14][R42.64] ;  /* 0x0000000e2a2a7981 */ /* 0x000f22000c1e1b00 */
[----:B--2---:R-:W-:-:S05]  /*236a0*/  IMAD.WIDE.U32 R44, R23, 0x8, R44 ;  /* 0x00000008172c7825 */ /* 0x004fca00078e002c */
[----:B----4-:R3:W-:Y:S02]  /*236b0*/  STG.E.64 desc[UR14][R44.64], R42 ;  /* 0x0000002a2c007986 */ /* 0x0107e4000c101b0e */
.L_x_3593:
[----:B--23--:R-:W2:Y:S01]  /*236c0*/  LDC.64 R46, c[0x0][0x420] ;  /* 0x00010800ff2e7b82 */ /* 0x00cea20000000a00 */
[----:B----4-:R-:W-:Y:S01]  /*236d0*/  IMAD R39, R55, 0x5, R52 ;  /* 0x0000000537277824 */ /* 0x010fe200078e0234 */
[----:B0-----:R-:W3:Y:S06]  /*236e0*/  LDG.E.64 R4, desc[UR14][R58.64] ;  /* 0x0000000e3a047981 */ /* 0x001eec000c1e1b00 */
[----:B------:R-:W0:Y:S08]  /*236f0*/  LDC.64 R42, c[0x0][0x430] ;  /* 0x00010c00ff2a7b82 */ /* 0x000e300000000a00 */
[----:B------:R-:W4:Y:S08]  /*23700*/  LDC.64 R44, c[0x0][0x438] ;  /* 0x00010e00ff2c7b82 */ /* 0x000f300000000a00 */
[----:B------:R-:W5:Y:S01]  /*23710*/  LDC.64 R24, c[0x0][0x440] ;  /* 0x00011000ff187b82 */ /* 0x000f620000000a00 */
[----:B--2---:R-:W-:-:S04]  /*23720*/  IMAD.WIDE.U32 R46, R39, 0x8, R46 ;  /* 0x00000008272e7825 */ /* 0x004fc800078e002e */
[----:B0-----:R-:W-:-:S06]  /*23730*/  IMAD.WIDE.U32 R42, R39, 0x8, R42 ;  /* 0x00000008272a7825 */ /* 0x001fcc00078e002a */
[----:B------:R-:W2:Y:S01]  /*23740*/  LDG.E.64 R42, desc[UR14][R42.64] ;  /* 0x0000000e2a2a7981 */ /* 0x000ea2000c1e1b00 */
[----:B----4-:R-:W-:-:S06]  /*23750*/  IMAD.WIDE.U32 R44, R39, 0x8, R44 ;  /* 0x00000008272c7825 */ /* 0x010fcc00078e002c */
[----:B------:R-:W4:Y:S01]  /*23760*/  LDG.E.64 R44, desc[UR14][R44.64] ;  /* 0x0000000e2c2c7981 */ /* 0x000f22000c1e1b00 */
[----:B-----5:R-:W-:-:S03]  /*23770*/  IMAD.WIDE.U32 R38, R39, 0x8, R24 ;  /* 0x0000000827267825 */ /* 0x020fc600078e0018 */
[----:B------:R-:W2:Y:S04]  /*23780*/  LDG.E.64 R24, desc[UR14][R46.64] ;  /* 0x0000000e2e187981 */ /* 0x000ea8000c1e1b00 */
[----:B------:R-:W5:Y:S01]  /*23790*/  LDG.E.64 R38, desc[UR14][R38.64] ;  /* 0x0000000e26267981 */ /* 0x000f62000c1e1b00 */
[----:B---3--:R-:W-:Y:S01]  /*237a0*/  DADD R40, R60, -R4 ;  /* 0x000000003c287229 */ /* 0x008fe20000000804 */
[----:B------:R-:W0:Y:S02]  /*237b0*/  LDC.64 R4, c[0x0][0x448] ;  /* 0x00011200ff047b82 */ /* 0x000e240000000a00 */
[----:B0-----:R-:W-:-:S05]  /*237c0*/  IMAD.WIDE.U32 R4, R52, 0x8, R4 ;  /* 0x0000000834047825 */ /* 0x001fca00078e0004 */
[C---:B----4-:R-:W-:Y:S02]  /*237d0*/  DMUL R48, R40.reuse, R44 ;  /* 0x0000002c28307228 */ /* 0x050fe40000000000 */
[C---:B--2---:R-:W-:Y:S02]  /*237e0*/  DFMA R24, R40.reuse, R42, R24 ;  /* 0x0000002a2818722b */ /* 0x044fe40000000018 */
        /* <DEDUP_REMOVED lines=10> */
.L_x_3479:
[----:B------:R-:W-:-:S13]  /*23890*/  ISETP.GE.AND P0, PT, R3, 0x1, PT ;  /* 0x000000010300780c */ /* 0x000fda0003f06270 */
[----:B------:R-:W-:Y:S05]  /*238a0*/  @!P0 BRA `(.L_x_3478) ;  /* 0x0000000000308947 */ /* 0x000fea0003800000 */
[----:B------:R-:W0:Y:S01]  /*238b0*/  LDC.64 R12, c[0x0][0x450] ;  /* 0x00011400ff0c7b82 */ /* 0x000e220000000a00 */
[----:B------:R-:W-:-:S07]  /*238c0*/  IMAD.MOV.U32 R3, RZ, RZ, RZ ;  /* 0x000000ffff037224 */ /* 0x000fce00078e00ff */
[----:B------:R-:W2:Y:S02]  /*238d0*/  LDC.64 R10, c[0x0][0x458] ;  /* 0x00011600ff0a7b82 */ /* 0x000ea40000000a00 */
.L_x_3599:
[----:B------:R-:W-:-:S04]  /*238e0*/  IMAD R5, R3, 0x187, R0 ;  /* 0x0000018703057824 */ /* 0x000fc800078e0200 */
[----:B--2---:R-:W-:-:S06]  /*238f0*/  IMAD.WIDE R4, R5, 0x8, R10 ;  /* 0x0000000805047825 */ /* 0x004fcc00078e020a */
[----:B------:R-:W2:Y:S01]  /*23900*/  LDG.E.64 R4, desc[UR14][R4.64] ;  /* 0x0000000e04047981 */ /* 0x000ea2000c1e1b00 */
[C---:B0-----:R-:W-:Y:S01]  /*23910*/  IMAD.WIDE.U32 R8, R3.reuse, 0x8, R12 ;  /* 0x0000000803087825 */ /* 0x041fe200078e000c */
[----:B------:R-:W-:-:S04]  /*23920*/  IADD3 R3, PT, PT, R3, 0x1, RZ ;  /* 0x0000000103037810 */ /* 0x000fc80007ffe0ff */
[----:B--2---:R4:W-:Y:S04]  /*23930*/  STG.E.64 desc[UR14][R8.64], R4 ;  /* 0x0000000408007986 */ /* 0x0049e8000c101b0e */
[----:B------:R-:W2:Y:S02]  /*23940*/  LDG.E R6, desc[UR14][R32.64+0xc38] ;  /* 0x000c380e20067981 */ /* 0x000ea4000c1e1900 */
[----:B--2---:R-:W-:-:S13]  /*23950*/  ISETP.GE.AND P0, PT, R3, R6, PT ;  /* 0x000000060300720c */ /* 0x004fda0003f06270 */
[----:B----4-:R-:W-:Y:S05]  /*23960*/  @!P0 BRA `(.L_x_3599) ;  /* 0xfffffffc00dc8947 */ /* 0x010fea000383ffff */
.L_x_3478:
[----:B------:R-:W-:Y:S05]  /*23970*/  BSYNC.RECONVERGENT B1 ;  /* 0x0000000000017941 */ /* 0x000fea0003800200 */
.L_x_3477:
        /* <DEDUP_REMOVED lines=10> */
[----:B------:R-:W-:-:S08]  /*23a20*/  IMAD.MOV.U32 R3, RZ, RZ, RZ ;  /* 0x000000ffff037224 */ /* 0x000fd000078e00ff */
[----:B------:R-:W-:Y:S05]  /*23a30*/  BRA.U !UP1, `(.L_x_3601) ;  /* 0x0000000d09007547 */ /* 0x000fea000b800000 */
[----:B------:R-:W2:Y:S01]  /*23a40*/  LDC R3, c[0x0][0x470] ;  /* 0x00011c00ff037b82 */ /* 0x000ea20000000800 */
[----:B-----5:R-:W-:Y:S02]  /*23a50*/  MOV R6, RZ ;  /* 0x000000ff00067202 */ /* 0x020fe40000000f00 */
[----:B--2---:R-:W-:-:S07]  /*23a60*/  LOP3.LUT R3, R3, 0x7ffffffe, RZ, 0xc0, !PT ;  /* 0x7ffffffe03037812 */ /* 0x004fce00078ec0ff */
.L_x_3607:
[----:B0-----:R-:W0:Y:S01]  /*23a70*/  LDC.64 R8, c[0x0][0x408] ;  /* 0x00010200ff087b82 */ /* 0x001e220000000a00 */
[----:B--2---:R-:W-:-:S04]  /*23a80*/  IMAD R11, R6, 0x187, R0 ;  /* 0x00000187060b7824 */ /* 0x004fc800078e0200 */
        /* <DEDUP_REMOVED lines=10> */
[----:B------:R-:W-:Y:S02]  /*23b30*/  @!P0 MOV R22, R13 ;  /* 0x0000000d00168202 */ /* 0x000fe40000000f00 */
[----:B------:R-:W-:-:S03]  /*23b40*/  @!P0 MOV R10, R12 ;  /* 0x0000000c000a8202 */ /* 0x000fc60000000f00 */
        /* <DEDUP_REMOVED lines=67> */
.L_x_3603:
[----:B------:R-:W-:Y:S01]  /*23f80*/  MOV R10, 0x0 ;  /* 0x00000000000a7802 */ /* 0x000fe20000000f00 */
[----:B------:R-:W-:Y:S01]  /*23f90*/  IMAD.MOV.U32 R11, RZ, RZ, 0x7ff00000 ;  /* 0x7ff00000ff0b7424 */ /* 0x000fe200078e00ff */
[----:B------:R-:W-:-:S05]  /*23fa0*/  LOP3.LUT P0, RZ, R13, 0x7fffffff, RZ, 0xc0, !PT ;  /* 0x7fffffff0dff7812 */ /* 0x000fca000780c0ff */
[----:B------:R-:W-:-:S10]  /*23fb0*/  DFMA R10, R12, R10, +INF ;  /* 0x7ff000000c0a742b */ /* 0x000fd4000000000a */
[----:B------:R-:W-:Y:S02]  /*23fc0*/  FSEL R10, R10, RZ, P0 ;  /* 0x000000ff0a0a7208 */ /* 0x000fe40000000000 */
[----:B------:R-:W-:-:S07]  /*23fd0*/  FSEL R11, R11, -QNAN , P0 ;  /* 0xfff000000b0b7808 */ /* 0x000fce0000000000 */
.L_x_3604:
[----:B------:R-:W-:Y:S05]  /*23fe0*/  BSYNC.RECONVERGENT B0 ;  /* 0x0000000000007941 */ /* 0x000fea0003800200 */
.L_x_3602:
        /* <DEDUP_REMOVED lines=15> */
[----:B0-----:R-:W-:Y:S01]  /*240e0*/  IMAD.MOV.U32 R12, RZ, RZ, R8 ;  /* 0x000000ffff0c7224 */ /* 0x001fe200078e0008 */
[----:B------:R-:W-:-:S09]  /*240f0*/  MOV R22, R9 ;  /* 0x0000000900167202 */ /* 0x000fd20000000f00 */
[----:B------:R-:W-:Y:S01]  /*24100*/  @!P0 DMUL R14, R14, 1.80143985094819840000e+16 ;  /* 0x435000000e0e8828 */ /* 0x000fe20000000000 */
[----:B------:R-:W-:-:S09]  /*24110*/  @!P0 MOV R23, 0xfffffbcb ;  /* 0xfffffbcb00178802 */ /* 0x000fd20000000f00 */
[----:B------:R-:W-:Y:S02]  /*24120*/  @!P0 IMAD.MOV.U32 R22, RZ, RZ, R15 ;  /* 0x000000ffff168224 */ /* 0x000fe400078e000f */
[----:B------:R-:W-:-:S03]  /*24130*/  @!P0 IMAD.MOV.U32 R12, RZ, RZ, R14 ;  /* 0x000000ffff0c8224 */ /* 0x000fc600078e000e */
[----:B------:R-:W-:-:S04]  /*24140*/  IADD3 R16, PT, PT, R22, -0x1, RZ ;  /* 0xffffffff16107810 */ /* 0x000fc80007ffe0ff */
        /* <DEDUP_REMOVED lines=9> */
[----:B------:R-:W-:Y:S01]  /*241e0*/  IMAD.MOV.U32 R20, RZ, RZ, -0x748574fc ;  /* 0x8b7a8b04ff147424 */ /* 0x000fe200078e00ff */
[----:B------:R-:W-:Y:S01]  /*241f0*/  MOV R14, RZ ;  /* 0x000000ff000e7202 */ /* 0x000fe20000000f00 */
[----:B------:R-:W-:Y:S01]  /*24200*/  UMOV UR24, 0x3ae80f1e ;  /* 0x3ae80f1e00187882 */ /* 0x000fe20000000000 */
[----:B------:R-:W-:Y:S01]  /*24210*/  LOP3.LUT R9, R8, 0x3ff00000, RZ, 0xfc, !PT ;  /* 0x3ff0000008097812 */ /* 0x000fe200078efcff */
[----:B------:R-:W-:Y:S01]  /*24220*/  IMAD.MOV.U32 R8, RZ, RZ, R12 ;  /* 0x000000ffff087224 */ /* 0x000fe200078e000c */
[----:B------:R-:W-:Y:S01]  /*24230*/  MOV R21, 0x3ed0ee25 ;  /* 0x3ed0ee2500157802 */ /* 0x000fe20000000f00 */
        /* <DEDUP_REMOVED lines=57> */
.L_x_3606:
[----:B------:R-:W-:Y:S05]  /*245d0*/  BSYNC.RECONVERGENT B0 ;  /* 0x0000000000007941 */ /* 0x000fea0003800200 */
.L_x_3605:
[----:B------:R-:W-:Y:S01]  /*245e0*/  DMUL R12, R8, UR20 ;  /* 0x00000014080c7c28 */ /* 0x000fe20008000000 */
[----:B------:R-:W-:-:S05]  /*245f0*/  VIADD R6, R6, 0x2 ;  /* 0x0000000206067836 */ /* 0x000fca0000000000 */
[----:B------:R-:W-:Y:S02]  /*24600*/  ISETP.NE.AND P0, PT, R6, R3, PT ;  /* 0x000000030600720c */ /* 0x000fe40003f05270 */
[----:B------:R-:W-:-:S07]  /*24610*/  DFMA R12, R8, UR22, R12 ;  /* 0x00000016080c7c2b */ /* 0x000fce000800000c */
[----:B------:R2:W-:Y:S04]  /*24620*/  STG.E.64 desc[UR14][R10.64+0x8], R12 ;  /* 0x0000080c0a007986 */ /* 0x0005e8000c101b0e */
[----:B------:R-:W-:Y:S05]  /*24630*/  @P0 BRA `(.L_x_3607) ;  /* 0xfffffff4000c0947 */ /* 0x000fea000383ffff */
.L_x_3601:
[----:B------:R-:W3:Y:S02]  /*24640*/  LDCU UR11, c[0x0][0x470] ;  /* 0x00008e00ff0b77ac */ /* 0x000ee40008000800 */
[----:B---3--:R-:W-:-:S04]  /*24650*/  ULOP3.LUT UR11, UR11, 0x1, URZ, 0xc0, !UPT ;  /* 0x000000010b0b7892 */ /* 0x008fc8000f8ec0ff */
[----:B------:R-:W-:-:S09]  /*24660*/  UISETP.NE.U32.AND UP1, UPT, UR11, 0x1, UPT ;  /* 0x000000010b00788c */ /* 0x000fd2000bf25070 */
[----:B------:R-:W-:Y:S05]  /*24670*/  BRA.U UP1, `(.L_x_3600) ;  /* 0x0000000501887547 */ /* 0x000fea000b800000 */
[----:B0-2---:R-:W0:Y:S01]  /*24680*/  LDC.64 R10, c[0x0][0x408] ;  /* 0x00010200ff0a7b82 */ /* 0x005e220000000a00 */
[----:B------:R-:W-:-:S04]  /*24690*/  IMAD R9, R3, 0x187, R0 ;  /* 0x0000018703097824 */ /* 0x000fc800078e0200 */
[----:B0-----:R-:W-:-:S06]  /*246a0*/  IMAD.WIDE R10, R9, 0x8, R10 ;  /* 0x00000008090a7825 */ /* 0x001fcc00078e020a */
[----:B------:R-:W2:Y:S01]  /*246b0*/  LDG.E.64 R10, desc[UR14][R10.64] ;  /* 0x0000000e0a0a7981 */ /* 0x000ea2000c1e1b00 */
[----:B------:R-:W-:Y:S01]  /*246c0*/  BSSY.RECONVERGENT B0, `(.L_x_3608) ;  /* 0x0000055000007945 */ /* 0x000fe20003800200 */
[----:B------:R-:W-:Y:S02]  /*246d0*/  MOV R23, 0xfffffc01 ;  /* 0xfffffc0100177802 */ /* 0x000fe40000000f00 */
[----:B--2---:R-:W-:Y:S01]  /*246e0*/  ISETP.GT.AND P0, PT, R11, 0xfffff, PT ;  /* 0x000fffff0b00780c */ /* 0x004fe20003f04270 */
[----:B------:R-:W-:Y:S01]  /*246f0*/  IMAD.MOV.U32 R13, RZ, RZ, R11 ;  /* 0x000000ffff0d7224 */ /* 0x000fe200078e000b */
[----:B------:R-:W-:Y:S02]  /*24700*/  MOV R12, R10 ;  /* 0x0000000a000c7202 */ /* 0x000fe40000000f00 */
[----:B-----5:R-:W-:-:S09]  /*24710*/  MOV R6, R11 ;  /* 0x0000000b00067202 */ /* 0x020fd20000000f00 */
[----:B------:R-:W-:Y:S01]  /*24720*/  @!P0 DMUL R12, R12, 1.80143985094819840000e+16 ;  /* 0x435000000c0c8828 */ /* 0x000fe20000000000 */
[----:B------:R-:W-:-:S09]  /*24730*/  @!P0 MOV R23, 0xfffffbcb ;  /* 0xfffffbcb00178802 */ /* 0x000fd20000000f00 */
[----:B------:R-:W-:-:S05]  /*24740*/  @!P0 IMAD.MOV.U32 R6, RZ, RZ, R13 ;  /* 0x000000ffff068224 */ /* 0x000fca00078e000d */
[----:B------:R-:W-:-:S04]  /*24750*/  IADD3 R8, PT, PT, R6, -0x1, RZ ;  /* 0xffffffff06087810 */ /* 0x000fc80007ffe0ff */
[----:B------:R-:W-:Y:S02]  /*24760*/  ISETP.GE.U32.AND P1, PT, R8, 0x7fefffff, PT ;  /* 0x7fefffff0800780c */ /* 0x000fe40003f26070 */
[----:B------:R-:W0:Y:S11]  /*24770*/  LDC.64 R8, c[0x0][0x410] ;  /* 0x00010400ff087b82 */ /* 0x000e360000000a00 */
[----:B------:R-:W-:Y:S01]  /*24780*/  @P1 IMAD.MOV.U32 R14, RZ, RZ, 0x0 ;  /* 0x00000000ff0e1424 */ /* 0x000fe200078e00ff */
[----:B------:R-:W-:-:S02]  /*24790*/  @P1 MOV R15, 0x7ff00000 ;  /* 0x7ff00000000f1802 */ /* 0x000fc40000000f00 */
[----:B------:R-:W-:-:S04]  /*247a0*/  @P1 LOP3.LUT P2, RZ, R13, 0x7fffffff, RZ, 0xc0, !PT ;  /* 0x7fffffff0dff1812 */ /* 0x000fc8000784c0ff */
[----:B------:R-:W-:Y:S01]  /*247b0*/  @P1 DFMA R14, R12, R14, +INF ;  /* 0x7ff000000c0e142b */ /* 0x000fe2000000000e */
[----:B------:R-:W-:Y:S02]  /*247c0*/  IMAD.MOV.U32 R13, RZ, RZ, R10 ;  /* 0x000000ffff0d7224 */ /* 0x000fe400078e000a */
[----:B------:R-:W-:-:S07]  /*247d0*/  @!P0 IMAD.MOV.U32 R13, RZ, RZ, R12 ;  /* 0x000000ffff0d8224 */ /* 0x000fce00078e000c */
        /* <DEDUP_REMOVED lines=67> */
.L_x_3609:
[----:B------:R-:W-:Y:S05]  /*24c10*/  BSYNC.RECONVERGENT B0 ;  /* 0x0000000000007941 */ /* 0x000fea0003800200 */
.L_x_3608:
        /* <DEDUP_REMOVED lines=8> */
.L_x_3600:
[----:B-----5:R-:W-:Y:S01]  /*24ca0*/  ISETP.GT.AND P0, PT, R5, 0xfffff, PT ;  /* 0x000fffff0500780c */ /* 0x020fe20003f04270 */
[----:B------:R-:W-:Y:S01]  /*24cb0*/  IMAD.MOV.U32 R3, RZ, RZ, R5 ;  /* 0x000000ffff037224 */ /* 0x000fe200078e0005 */
[----:B------:R-:W-:Y:S01]  /*24cc0*/  MOV R6, R4 ;  /* 0x0000000400067202 */ /* 0x000fe20000000f00 */
[----:B------:R-:W-:Y:S01]  /*24cd0*/  BSSY.RECONVERGENT B0, `(.L_x_3610) ;  /* 0x0000050000007945 */ /* 0x000fe20003800200 */
[----:B------:R-:W-:-:S09]  /*24ce0*/  IMAD.MOV.U32 R18, RZ, RZ, -0x3ff ;  /* 0xfffffc01ff127424 */ /* 0x000fd200078e00ff */
[----:B------:R-:W-:Y:S01]  /*24cf0*/  @!P0 DMUL R4, R4, 1.80143985094819840000e+16 ;  /* 0x4350000004048828 */ /* 0x000fe20000000000 */
[----:B------:R-:W-:-:S09]  /*24d00*/  @!P0 MOV R18, 0xfffffbcb ;  /* 0xfffffbcb00128802 */ /* 0x000fd20000000f00 */
[----:B------:R-:W-:Y:S02]  /*24d10*/  @!P0 IMAD.MOV.U32 R3, RZ, RZ, R5 ;  /* 0x000000ffff038224 */ /* 0x000fe400078e0005 */
[----:B------:R-:W-:-:S03]  /*24d20*/  @!P0 IMAD.MOV.U32 R6, RZ, RZ, R4 ;  /* 0x000000ffff068224 */ /* 0x000fc600078e0004 */
[----:B0--3--:R-:W-:-:S04]  /*24d30*/  IADD3 R8, PT, PT, R3, -0x1, RZ ;  /* 0xffffffff03087810 */ /* 0x009fc80007ffe0ff */
[----:B------:R-:W-:-:S13]  /*24d40*/  ISETP.GT.U32.AND P1, PT, R8, 0x7feffffe, PT ;  /* 0x7feffffe0800780c */ /* 0x000fda0003f24070 */
[----:B------:R-:W-:Y:S05]  /*24d50*/  @P1 BRA `(.L_x_3611) ;  /* 0x0000000400041947 */ /* 0x000fea0003800000 */
[----:B------:R-:W-:Y:S01]  /*24d60*/  LOP3.LUT R4, R3, 0xfffff, RZ, 0xc0, !PT ;  /* 0x000fffff03047812 */ /* 0x000fe200078ec0ff */
[----:B--2---:R-:W-:Y:S01]  /*24d70*/  IMAD.MOV.U32 R10, RZ, RZ, RZ ;  /* 0x000000ffff0a7224 */ /* 0x004fe200078e00ff */
[----:B------:R-:W-:Y:S01]  /*24d80*/  MOV R16, 0x8b7a8b04 ;  /* 0x8b7a8b0400107802 */ /* 0x000fe20000000f00 */
[----:B------:R-:W-:Y:S01]  /*24d90*/  IMAD.MOV.U32 R17, RZ, RZ, 0x3ed0ee25 ;  /* 0x3ed0ee25ff117424 */ /* 0x000fe200078e00ff */
[----:B------:R-:W-:Y:S01]  /*24da0*/  LOP3.LUT R5, R4, 0x3ff00000, RZ, 0xfc, !PT ;  /* 0x3ff0000004057812 */ /* 0x000fe200078efcff */
[----:B------:R-:W-:Y:S01]  /*24db0*/  UMOV UR20, 0x3ae80f1e ;  /* 0x3ae80f1e00147882 */ /* 0x000fe20000000000 */
[----:B------:R-:W-:Y:S01]  /*24dc0*/  MOV R4, R6 ;  /* 0x0000000600047202 */ /* 0x000fe20000000f00 */
[----:B------:R-:W-:Y:S01]  /*24dd0*/  UMOV UR21, 0x3eb1380b ;  /* 0x3eb1380b00157882 */ /* 0x000fe20000000000 */
[----:B------:R-:W-:Y:S01]  /*24de0*/  ISETP.GE.U32.AND P0, PT, R5, 0x3ff6a09f, PT ;  /* 0x3ff6a09f0500780c */ /* 0x000fe20003f06070 */
[----:B------:R-:W-:Y:S01]  /*24df0*/  IMAD.MOV.U32 R19, RZ, RZ, 0x43300000 ;  /* 0x43300000ff137424 */ /* 0x000fe200078e00ff */
[----:B------:R-:W-:Y:S01]  /*24e00*/  LEA.HI R18, R3, R18, RZ, 0xc ;  /* 0x0000001203127211 */ /* 0x000fe200078f60ff */
[----:B------:R-:W-:Y:S01]  /*24e10*/  UMOV UR22, 0x80000000 ;  /* 0x8000000000167882 */ /* 0x000fe20000000000 */
[----:B------:R-:W-:-:S09]  /*24e20*/  UMOV UR23, 0x43300000 ;  /* 0x4330000000177882 */ /* 0x000fd20000000000 */
        /* <DEDUP_REMOVED lines=52> */
.L_x_3611:
[----:B------:R-:W-:Y:S01]  /*25170*/  MOV R8, 0x0 ;  /* 0x0000000000087802 */ /* 0x000fe20000000f00 */
[----:B------:R-:W-:Y:S01]  /*25180*/  IMAD.MOV.U32 R9, RZ, RZ, 0x7ff00000 ;  /* 0x7ff00000ff097424 */ /* 0x000fe200078e00ff */
[----:B------:R-:W-:-:S05]  /*25190*/  LOP3.LUT P0, RZ, R5, 0x7fffffff, RZ, 0xc0, !PT ;  /* 0x7fffffff05ff7812 */ /* 0x000fca000780c0ff */
[----:B------:R-:W-:-:S10]  /*251a0*/  DFMA R8, R4, R8, +INF ;  /* 0x7ff000000408742b */ /* 0x000fd40000000008 */
[----:B------:R-:W-:Y:S02]  /*251b0*/  FSEL R4, R8, RZ, P0 ;  /* 0x000000ff08047208 */ /* 0x000fe40000000000 */
[----:B------:R-:W-:-:S07]  /*251c0*/  FSEL R5, R9, -QNAN , P0 ;  /* 0xfff0000009057808 */ /* 0x000fce0000000000 */
.L_x_3612:
[----:B------:R-:W-:Y:S05]  /*251d0*/  BSYNC.RECONVERGENT B0 ;  /* 0x0000000000007941 */ /* 0x000fea0003800200 */
.L_x_3610:
[----:B------:R0:W5:Y:S01]  /*251e0*/  LDG.E R6, desc[UR14][R34.64] ;  /* 0x0000000e22067981 */ /* 0x000162000c1e1900 */
[----:B--2---:R-:W2:Y:S01]  /*251f0*/  LDC.64 R10, c[0x0][0x410] ;  /* 0x00010400ff0a7b82 */ /* 0x004ea20000000a00 */
[----:B------:R-:W-:Y:S01]  /*25200*/  UMOV UR20, 0xbaaafad3 ;  /* 0xbaaafad300147882 */ /* 0x000fe20000000000 */
[----:B------:R-:W-:Y:S01]  /*25210*/  UMOV UR21, 0x3c695355 ;  /* 0x3c69535500157882 */ /* 0x000fe20000000000 */
[----:B------:R-:W-:Y:S01]  /*25220*/  BSSY.RECONVERGENT B0, `(.L_x_3613) ;  /* 0x0000010000007945 */ /* 0x000fe20003800200 */
[----:B-1----:R-:W-:Y:S01]  /*25230*/  DMUL R62, R4, UR20 ;  /* 0x00000014043e7c28 */ /* 0x002fe20008000000 */
[----:B------:R-:W-:Y:S01]  /*25240*/  UMOV UR20, 0x1526e50e ;  /* 0x1526e50e00147882 */ /* 0x000fe20000000000 */
[----:B------:R-:W-:Y:S01]  /*25250*/  UMOV UR21, 0x3fdbcb7b ;  /* 0x3fdbcb7b00157882 */ /* 0x000fe20000000000 */
[----:B------:R-:W-:-:S05]  /*25260*/  MOV R3, RZ ;  /* 0x000000ff00037202 */ /* 0x000fca0000000f00 */
[----:B0-----:R-:W-:-:S11]  /*25270*/  DFMA R62, R4, UR20, R62 ;  /* 0x00000014043e7c2b */ /* 0x001fd6000800003e */
.L_x_3615:
[----:B------:R-:W-:Y:S01]  /*25280*/  ISETP.NE.AND P0, PT, R3, UR18, PT ;  /* 0x0000001203007c0c */ /* 0x000fe2000bf05270 */
[----:B------:R-:W-:Y:S01]  /*25290*/  IMAD.MOV.U32 R9, RZ, RZ, R3 ;  /* 0x000000ffff097224 */ /* 0x000fe200078e0003 */
[----:B------:R-:W-:-:S11]  /*252a0*/  MOV R8, RZ ;  /* 0x000000ff00087202 */ /* 0x000fd60000000f00 */
[----:B------:R-:W-:Y:S05]  /*252b0*/  @!P0 BRA `(.L_x_3614) ;  /* 0x0000000000188947 */ /* 0x000fea0003800000 */
[----:B--2---:R-:W-:-:S06]  /*252c0*/  IMAD.WIDE.U32 R4, R3, 0x8, R10 ;  /* 0x0000000803047825 */ /* 0x004fcc00078e000a */
[----:B------:R-:W2:Y:S01]  /*252d0*/  LDG.E.64 R4, desc[UR14][R4.64+0x8] ;  /* 0x0000080e04047981 */ /* 0x000ea2000c1e1b00 */
[----:B------:R-:W-:Y:S01]  /*252e0*/  VIADD R3, R3, 0x1 ;  /* 0x0000000103037836 */ /* 0x000fe20000000000 */
[----:B--2---:R-:W-:-:S14]  /*252f0*/  DSETP.GEU.AND P0, PT, R62, R4, PT ;  /* 0x000000043e00722a */ /* 0x004fdc0003f0e000 */
[----:B------:R-:W-:Y:S05]  /*25300*/  @P0 BRA `(.L_x_3615) ;  /* 0xfffffffc00dc0947 */ /* 0x000fea000383ffff */
[----:B------:R-:W-:-:S07]  /*25310*/  MOV R8, R9 ;  /* 0x0000000900087202 */ /* 0x000fce0000000f00 */
.L_x_3614:
[----:B------:R-:W-:Y:S05]  /*25320*/  BSYNC.RECONVERGENT B0 ;  /* 0x0000000000007941 */ /* 0x000fea0003800200 */
.L_x_3613:
[----:B------:R-:W3:Y:S01]  /*25330*/  LDG.E R3, desc[UR14][R32.64+0x1870] ;  /* 0x0018700e20037981 */ /* 0x000ee2000c1e1900 */
[----:B------:R-:W-:Y:S01]  /*25340*/  BSSY.RECONVERGENT B1, `(.L_x_3616) ;  /* 0x0000a39000017945 */ /* 0x000fe20003800200 */
[----:B---3--:R-:W-:-:S13]  /*25350*/  ISETP.GE.AND P0, PT, R3, 0x1, PT ;  /* 0x000000010300780c */ /* 0x008fda0003f06270 */
[----:B------:R-:W-:Y:S05]  /*25360*/  @!P0 BRA `(.L_x_3617) ;  /* 0x000000a000d88947 */ /* 0x000fea0003800000 */
[----:B------:R-:W0:Y:S01]  /*25370*/  LDC R19, c[0x0][0x470] ;  /* 0x00011c00ff137b82 */ /* 0x000e220000000800 */
[----:B-----5:R-:W-:Y:S01]  /*25380*/  IMAD R6, R7, 0xf6, R6 ;  /* 0x000000f607067824 */ /* 0x020fe200078e0206 */
[----:B------:R-:W-:Y:S01]  /*25390*/  BSSY.RECONVERGENT B2, `(.L_x_3618) ;  /* 0x0000a25000027945 */ /* 0x000fe20003800200 */
[----:B------:R-:W-:-:S03]  /*253a0*/  IMAD.MOV.U32 R9, RZ, RZ, RZ ;  /* 0x000000ffff097224 */ /* 0x000fc600078e00ff */
[----:B--2---:R-:W-:Y:S02]  /*253b0*/  IADD3 R10, PT, PT, R6, 0xa4, RZ ;  /* 0x000000a4060a7810 */ /* 0x004fe40007ffe0ff */
[----:B------:R-:W1:Y:S08]  /*253c0*/  LDC.64 R60, c[0x0][0x410] ;  /* 0x00010400ff3c7b82 */ /* 0x000e700000000a00 */
[----:B------:R-:W2:Y:S08]  /*253d0*/  LDC.64 R58, c[0x0][0x478] ;  /* 0x00011e00ff3a7b82 */ /* 0x000eb00000000a00 */
[----:B------:R-:W3:Y:S01]  /*253e0*/  LDC.64 R56, c[0x0][0x488] ;  /* 0x00012200ff387b82 */ /* 0x000ee20000000a00 */
[C---:B0-----:R-:W-:Y:S01]  /*253f0*/  VIADD R20, R19.reuse, 0x6 ;  /* 0x0000000613147836 */ /* 0x041fe20000000000 */
[C---:B------:R-:W-:Y:S01]  /*25400*/  IADD3 R11, PT, PT, R19.reuse, -0x3, RZ ;  /* 0xfffffffd130b7810 */ /* 0x040fe20007ffe0ff */
[C---:B------:R-:W-:Y:S01]  /*25410*/  VIADD R16, R19.reuse, 0xe ;  /* 0x0000000e13107836 */ /* 0x040fe20000000000 */
[C---:B------:R-:W-:Y:S01]  /*25420*/  LOP3.LUT R14, R19.reuse, 0x7, RZ, 0xc0, !PT ;  /* 0x00000007130e7812 */ /* 0x040fe200078ec0ff */
[----:B------:R-:W-:Y:S01]  /*25430*/  VIADD R12, R19, 0xfffffffe ;  /* 0xfffffffe130c7836 */ /* 0x000fe20000000000 */
[----:B------:R-:W-:-:S02]  /*25440*/  LOP3.LUT R24, R20, 0x7, RZ, 0xc0, !PT ;  /* 0x0000000714187812 */ /* 0x000fc400078ec0ff */
[C---:B------:R-:W-:Y:S01]  /*25450*/  LOP3.LUT R15, R19.reuse, 0x3, RZ, 0xc0, !PT ;  /* 0x00000003130f7812 */ /* 0x040fe200078ec0ff */
[----:B-1----:R-:W-:Y:S01]  /*25460*/  IMAD.WIDE.U32 R60, R8, 0x8, R60 ;  /* 0x00000008083c7825 */ /* 0x002fe200078e003c */
[C---:B------:R-:W-:Y:S02]  /*25470*/  IADD3 R17, PT, PT, R19.reuse, 0x3, RZ ;  /* 0x0000000313117810 */ /* 0x040fe40007ffe0ff */
[----:B------:R-:W-:Y:S01]  /*25480*/  LOP3.LUT R25, R16, 0xf, RZ, 0xc0, !PT ;  /* 0x0000000f10197812 */ /* 0x000fe200078ec0ff */
[----:B------:R-:W-:Y:S01]  /*25490*/  VIADD R21, R14, 0xffffffff ;  /* 0xffffffff0e157836 */ /* 0x000fe20000000000 */
[C---:B------:R-:W-:Y:S01]  /*254a0*/  IADD3 R13, PT, PT, R19.reuse, -0x4, RZ ;  /* 0xfffffffc130d7810 */ /* 0x040fe20007ffe0ff */
[----:B------:R-:W-:Y:S01]  /*254b0*/  VIADD R24, R24, 0xffffffff ;  /* 0xffffffff18187836 */ /* 0x000fe20000000000 */
[----:B------:R-:W-:Y:S01]  /*254c0*/  LOP3.LUT R18, R19, 0x7ffffff8, RZ, 0xc0, !PT ;  /* 0x7ffffff813127812 */ /* 0x000fe200078ec0ff */
[----:B--2---:R-:W-:Y:S01]  /*254d0*/  IMAD.WIDE R58, R11, 0x8, R58 ;  /* 0x000000080b3a7825 */ /* 0x004fe200078e023a */
[----:B------:R-:W-:-:S02]  /*254e0*/  LOP3.LUT R19, R19, 0x1, RZ, 0xc0, !PT ;  /* 0x0000000113137812 */ /* 0x000fc400078ec0ff */
[----:B------:R-:W-:Y:S02]  /*254f0*/  LOP3.LUT R20, R20, 0x3, RZ, 0xc0, !PT ;  /* 0x0000000314147812 */ /* 0x000fe400078ec0ff */
[----:B------:R-:W-:Y:S02]  /*25500*/  IADD3 R22, PT, PT, R15, -0x1, RZ ;  /* 0xffffffff0f167810 */ /* 0x000fe40007ffe0ff */
[----:B------:R-:W-:Y:S01]  /*25510*/  LOP3.LUT R23, R17, 0x3, RZ, 0xc0, !PT ;  /* 0x0000000311177812 */ /* 0x000fe200078ec0ff */
[----:B---3--:R-:W-:Y:S01]  /*25520*/  IMAD.WIDE R56, R12, 0x8, R56 ;  /* 0x000000080c387825 */ /* 0x008fe200078e0238 */
[----:B------:R-:W-:-:S07]  /*25530*/  IADD3 R25, PT, PT, R25, -0x1, RZ ;  /* 0xffffffff19197810 */ /* 0x000fce0007ffe0ff */
.L_x_3737:
[----:B------:R-:W-:Y:S05]  /*25540*/  BRA.U !UP0, `(.L_x_3619) ;  /* 0x0000000508d07547 */ /* 0x000fea000b800000 */
[----:B------:R-:W-:Y:S01]  /*25550*/  UISETP.GE.U32.AND UP1, UPT, UR10, 0x7, UPT ;  /* 0x000000070a00788c */ /* 0x000fe2000bf26070 */
[----:B------:R-:W-:Y:S02]  /*25560*/  IMAD R3, R9, 0x4344, R10 ;  /* 0x0000434409037824 */ /* 0x000fe400078e020a */
[----:B------:R-:W-:-:S06]  /*25570*/  IMAD.MOV.U32 R6, RZ, RZ, RZ ;  /* 0x000000ffff067224 */ /* 0x000fcc00078e00ff */
[----:B------:R-:W-:Y:S05]  /*25580*/  BRA.U !UP1, `(.L_x_3620) ;  /* 0x0000000109c47547 */ /* 0x000fea000b800000 */
[----:B------:R-:W-:-:S07]  /*25590*/  MOV R6, RZ ;  /* 0x000000ff00067202 */ /* 0x000fce0000000f00 */
.L_x_3621:
        /* <DEDUP_REMOVED lines=16> */
[----:B------:R-:W-:Y:S01]  /*256a0*/  IMAD.WIDE.U32 R50, R51, 0x8, R38 ;  /* 0x0000000833327825 */ /* 0x000fe200078e0026 */
[----:B------:R-:W-:-:S02]  /*256b0*/  IADD3 R65, PT, PT, R55, 0xf, RZ ;  /* 0x0000000f37417810 */ /* 0x000fc40007ffe0ff */
        /* <DEDUP_REMOVED lines=29> */
[----:B------:R-:W-:-:S07]  /*25890*/  MOV R6, R18 ;  /* 0x0000001200067202 */ /* 0x000fce0000000f00 */
.L_x_3620:
        /* <DEDUP_REMOVED lines=28> */
[----:B------:R-:W-:Y:S01]  /*25a60*/  IMAD.WIDE.U32 R38, R55, 0x8, R38 ;  /* 0x0000000837267825 */ /* 0x000fe200078e0026 */
[----:B------:R-:W-:-:S02]  /*25a70*/  IADD3 R6, PT, PT, R6, 0x4, RZ ;  /* 0x0000000406067810 */ /* 0x000fc40007ffe0ff */
[----:B--2---:R1:W-:Y:S04]  /*25a80*/  STG.E.64 desc[UR14][R4.64+0x18], R42 ;  /* 0x0000182a04007986 */ /* 0x0043e8000c101b0e */
[----:B------:R1:W-:Y:S02]  /*25a90*/  STG.E.64 desc[UR14][R38.64], R42 ;  /* 0x0000002a26007986 */ /* 0x0003e4000c101b0e */
.L_x_3622:
        /* <DEDUP_REMOVED lines=16> */
[----:B------:R-:W-:Y:S01]  /*25ba0*/  @P0 VIADD R6, R6, 0x2 ;  /* 0x0000000206060836 */ /* 0x000fe20000000000 */
[----:B------:R-:W-:-:S05]  /*25bb0*/  @P0 IADD3 R51, PT, PT, R51, 0x5, RZ ;  /* 0x0000000533330810 */ /* 0x000fca0007ffe0ff */
        /* <DEDUP_REMOVED lines=13> */
.L_x_3619:
[----:B------:R-:W3:Y:S02]  /*25c90*/  LDC R3, c[0x0][0x470] ;  /* 0x00011c00ff037b82 */ /* 0x000ee40000000800 */
[----:B---3--:R-:W-:-:S13]  /*25ca0*/  ISETP.GE.AND P4, PT, R3, 0x3, PT ;  /* 0x000000030300780c */ /* 0x008fda0003f86270 */
[----:B------:R-:W-:Y:S05]  /*25cb0*/  @!P4 BRA `(.L_x_3623) ;  /* 0x000000140064c947 */ /* 0x000fea0003800000 */
[----:B------:R-:W-:Y:S01]  /*25cc0*/  ISETP.NE.AND P0, PT, R11, RZ, PT ;  /* 0x000000ff0b00720c */ /* 0x000fe20003f05270 */
[----:B01----:R-:W-:-:S12]  /*25cd0*/  IMAD.MOV.U32 R53, RZ, RZ, 0x1 ;  /* 0x00000001ff357424 */ /* 0x003fd800078e00ff */
[----:B------:R-:W-:Y:S05]  /*25ce0*/  @!P0 BRA `(.L_x_3624) ;  /* 0x0000000c007c8947 */ /* 0x000fea0003800000 */
[----:B------:R-:W-:-:S07]  /*25cf0*/  HFMA2 R52, -RZ, RZ, 0, 5.9604644775390625e-08 ;  /* 0x00000001ff347431 */ /* 0x000fce00000001ff */
.L_x_3633:
[----:B0-----:R-:W0:Y:S02]  /*25d00*/  LDC.64 R54, c[0x0][0x410] ;  /* 0x00010400ff367b82 */ /* 0x001e240000000a00 */
[----:B0-----:R-:W-:-:S05]  /*25d10*/  IMAD.WIDE.U32 R54, R52, 0x8, R54 ;  /* 0x0000000834367825 */ /* 0x001fca00078e0036 */
[----:B------:R-:W3:Y:S04]  /*25d20*/  LDG.E.64 R76, desc[UR14][R54.64+0x8] ;  /* 0x0000080e364c7981 */ /* 0x000ee8000c1e1b00 */
[----:B------:R-:W3:Y:S01]  /*25d30*/  LDG.E.64 R70, desc[UR14][R54.64] ;  /* 0x0000000e36467981 */ /* 0x000ee2000c1e1b00 */
[----:B--2---:R-:W0:Y:S01]  /*25d40*/  MUFU.RCP64H R39, 3 ;  /* 0x4008000000277908 */ /* 0x004e220000001800 */
        /* <DEDUP_REMOVED lines=8> */
[----:B---3--:R-:W-:-:S08]  /*25dd0*/  DADD R76, R76, -R70 ;  /* 0x000000004c4c7229 */ /* 0x008fd00000000846 */
        /* <DEDUP_REMOVED lines=15> */
.L_x_3625:
[----:B------:R-:W2:Y:S01]  /*25ed0*/  LDG.E.64 R40, desc[UR14][R54.64+-0x8] ;  /* 0xfffff80e36287981 */ /* 0x000ea2000c1e1b00 */
[----:B------:R-:W0:Y:S01]  /*25ee0*/  MUFU.RCP64H R43, 3 ;  /* 0x40080000002b7908 */ /* 0x000e220000001800 */
[----:B------:R-:W-:Y:S01]  /*25ef0*/  MOV R4, 0x0 ;  /* 0x0000000000047802 */ /* 0x000fe20000000f00 */
[----:B------:R-:W-:Y:S01]  /*25f00*/  IMAD.MOV.U32 R5, RZ, RZ, 0x40080000 ;  /* 0x40080000ff057424 */ /* 0x000fe200078e00ff */
[----:B------:R-:W-:-:S06]  /*25f10*/  MOV R42, 0x1 ;  /* 0x00000001002a7802 */ /* 0x000fcc0000000f00 */
        /* <DEDUP_REMOVED lines=21> */
.L_x_3626:
        /* <DEDUP_REMOVED lines=23> */
[----:B------:R-:W-:Y:S01]  /*261e0*/  MOV R64, R48 ;  /* 0x0000003000407202 */ /* 0x000fe20000000f00 */
[----:B------:R-:W-:-:S07]  /*261f0*/  IMAD.MOV.U32 R65, RZ, RZ, R49 ;  /* 0x000000ffff417224 */ /* 0x000fce00078e0031 */
.L_x_3627:
        /* <DEDUP_REMOVED lines=20> */
.L_x_3628:
        /* <DEDUP_REMOVED lines=12> */
[----:B------:R1:W-:Y:S04]  /*26400*/  STG.E.64 desc[UR14][R68.64+-0x8], R48 ;  /* 0xfffff83044007986 */ /* 0x0003e8000c101b0e */
[----:B------:R-:W0:Y:S04]  /*26410*/  LDG.E.64 R42, desc[UR14][R54.64+0x10] ;  /* 0x0000100e362a7981 */ /* 0x000e28000c1e1b00 */
[----:B------:R-:W0:Y:S01]  /*26420*/  LDG.E.64 R64, desc[UR14][R54.64+0x8] ;  /* 0x0000080e36407981 */ /* 0x000e22000c1e1b00 */
[----:B------:R-:W2:Y:S01]  /*26430*/  MUFU.RCP64H R41, 3 ;  /* 0x4008000000297908 */ /* 0x000ea20000001800 */
[----:B------:R-:W-:Y:S01]  /*26440*/  MOV R38, 0x0 ;  /* 0x0000000000267802 */ /* 0x000fe20000000f00 */
[----:B------:R-:W-:Y:S01]  /*26450*/  IMAD.MOV.U32 R39, RZ, RZ, 0x40080000 ;  /* 0x40080000ff277424 */ /* 0x000fe200078e00ff */
[----:B------:R-:W-:Y:S01]  /*26460*/  MOV R40, 0x1 ;  /* 0x0000000100287802 */ /* 0x000fe20000000f00 */
[----:B------:R-:W-:-:S05]  /*26470*/  VIADD R53, R52, 0x2 ;  /* 0x0000000234357836 */ /* 0x000fca0000000000 */
        /* <DEDUP_REMOVED lines=9> */
[----:B------:R-:W-:-:S10]  /*26510*/  DFMA R78, R78, R4, R38 ;  /* 0x000000044e4e722b */ /* 0x000fd40000000026 */
[----:B------:R-:W-:-:S05]  /*26520*/  FFMA R3, RZ, 2.125, R79 ;  /* 0x40080000ff037823 */ /* 0x000fca000000004f */
[----:B------:R-:W-:-:S13]  /*26530*/  FSETP.GT.AND P0, PT, |R3|, 1.469367938527859385e-39, PT ;  /* 0x001000000300780b */ /* 0x000fda0003f04200 */
[----:B-1----:R-:W-:Y:S05]  /*26540*/  @P0 BRA P1, `(.L_x_3629) ;  /* 0x0000000000200947 */ /* 0x002fea0000800000 */
        /* <DEDUP_REMOVED lines=8> */
.L_x_3629:
        /* <DEDUP_REMOVED lines=26> */
.L_x_3630:
        /* <DEDUP_REMOVED lines=23> */
.L_x_3631:
        /* <DEDUP_REMOVED lines=20> */
.L_x_3632:
        /* <DEDUP_REMOVED lines=12> */
.L_x_3624:
[----:B------:R-:W-:-:S13]  /*26ae0*/  ISETP.NE.AND P0, PT, R19, RZ, PT ;  /* 0x000000ff1300720c */ /* 0x000fda0003f05270 */
[----:B------:R-:W-:Y:S05]  /*26af0*/  @!P0 BRA `(.L_x_3623) ;  /* 0x0000000400d48947 */ /* 0x000fea0003800000 */
[----:B--2---:R-:W1:Y:S02]  /*26b00*/  LDC.64 R38, c[0x0][0x410] ;  /* 0x00010400ff267b82 */ /* 0x004e640000000a00 */
[----:B-1----:R-:W-:-:S05]  /*26b10*/  IMAD.WIDE.U32 R38, R53, 0x8, R38 ;  /* 0x0000000835267825 */ /* 0x002fca00078e0026 */
[----:B------:R-:W2:Y:S04]  /*26b20*/  LDG.E.64 R66, desc[UR14][R38.64+0x8] ;  /* 0x0000080e26427981 */ /* 0x000ea8000c1e1b00 */
[----:B------:R-:W2:Y:S01]  /*26b30*/  LDG.E.64 R64, desc[UR14][R38.64] ;  /* 0x0000000e26407981 */ /* 0x000ea2000c1e1b00 */
[----:B------:R-:W1:Y:S01]  /*26b40*/  MUFU.RCP64H R41, 3 ;  /* 0x4008000000297908 */ /* 0x000e620000001800 */
[----:B0-----:R-:W-:Y:S01]  /*26b50*/  IMAD.MOV.U32 R4, RZ, RZ, 0x0 ;  /* 0x00000000ff047424 */ /* 0x001fe200078e00ff */
[----:B------:R-:W-:Y:S01]  /*26b60*/  MOV R5, 0x40080000 ;  /* 0x4008000000057802 */ /* 0x000fe20000000f00 */
[----:B------:R-:W-:-:S06]  /*26b70*/  IMAD.MOV.U32 R40, RZ, RZ, 0x1 ;  /* 0x00000001ff287424 */ /* 0x000fcc00078e00ff */
[----:B-1----:R-:W-:-:S08]  /*26b80*/  DFMA R42, R40, -R4, 1 ;  /* 0x3ff00000282a742b */ /* 0x002fd00000000804 */
        /* <DEDUP_REMOVED lines=20> */
.L_x_3634:
[----:B------:R-:W0:Y:S02]  /*26cd0*/  LDC.64 R40, c[0x0][0x410] ;  /* 0x00010400ff287b82 */ /* 0x000e240000000a00 */
[----:B0-----:R-:W-:-:S06]  /*26ce0*/  IMAD.WIDE R40, R53, 0x8, R40 ;  /* 0x0000000835287825 */ /* 0x001fcc00078e0228 */
        /* <DEDUP_REMOVED lines=26> */
.L_x_3635:
        /* <DEDUP_REMOVED lines=25> */
.L_x_3636:
        /* <DEDUP_REMOVED lines=22> */
.L_x_3637:
        /* <DEDUP_REMOVED lines=13> */
.L_x_3623:
[----:B0-2---:R-:W0:Y:S01]  /*27250*/  LDC.64 R44, c[0x0][0x480] ;  /* 0x00012000ff2c7b82 */ /* 0x005e220000000a00 */
[----:B-1----:R-:W-:Y:S01]  /*27260*/  MOV R50, UR12 ;  /* 0x0000000c00327c02 */ /* 0x002fe20008000f00 */
[----:B------:R-:W-:-:S06]  /*27270*/  IMAD.U32 R51, RZ, RZ, UR13 ;  /* 0x0000000dff337e24 */ /* 0x000fcc000f8e00ff */
[----:B---3--:R-:W1:Y:S08]  /*27280*/  LDC.64 R48, c[0x0][0x410] ;  /* 0x00010400ff307b82 */ /* 0x008e700000000a00 */
[----:B------:R-:W2:Y:S01]  /*27290*/  LDC.64 R46, c[0x0][0x418] ;  /* 0x00010600ff2e7b82 */ /* 0x000ea20000000a00 */
[----:B0-----:R0:W-:Y:S01]  /*272a0*/  STG.E.64 desc[UR14][R44.64], RZ ;  /* 0x000000ff2c007986 */ /* 0x0011e2000c101b0e */
[----:B------:R-:W-:-:S06]  /*272b0*/  MOV R40, 0x1 ;  /* 0x0000000100287802 */ /* 0x000fcc0000000f00 */
[----:B------:R-:W3:Y:S01]  /*272c0*/  LDC R3, c[0x0][0x470] ;  /* 0x00011c00ff037b82 */ /* 0x000ee20000000800 */
[----:B------:R0:W-:Y:S04]  /*272d0*/  STG.E.64 desc[UR14][R50.64], RZ ;  /* 0x000000ff32007986 */ /* 0x0001e8000c101b0e */
[----:B-1----:R-:W4:Y:S04]  /*272e0*/  LDG.E.64 R66, desc[UR14][R48.64+0x10] ;  /* 0x0000100e30427981 */ /* 0x002f28000c1e1b00 */
[----:B------:R-:W4:Y:S04]  /*272f0*/  LDG.E.64 R64, desc[UR14][R48.64] ;  /* 0x0000000e30407981 */ /* 0x000f28000c1e1b00 */
[----:B--2---:R-:W2:Y:S04]  /*27300*/  LDG.E.64 R38, desc[UR14][R46.64+0x10] ;  /* 0x0000100e2e267981 */ /* 0x004ea8000c1e1b00 */
[----:B------:R-:W2:Y:S01]  /*27310*/  LDG.E.64 R68, desc[UR14][R46.64] ;  /* 0x0000000e2e447981 */ /* 0x000ea2000c1e1b00 */
[----:B---3--:R-:W-:Y:S01]  /*27320*/  ISETP.GE.AND P5, PT, R3, 0x4, PT ;  /* 0x000000040300780c */ /* 0x008fe20003fa6270 */
[----:B----4-:R-:W-:-:S06]  /*27330*/  DADD R42, R66, -R64 ;  /* 0x00000000422a7229 */ /* 0x010fcc0000000840 */
[----:B------:R-:W1:Y:S01]  /*27340*/  MUFU.RCP64H R41, R43 ;  /* 0x0000002b00297308 */ /* 0x000e620000001800 */
[----:B--2---:R-:W-:-:S10]  /*27350*/  DADD R38, R38, -R68 ;  /* 0x0000000026267229 */ /* 0x004fd40000000844 */
        /* <DEDUP_REMOVED lines=14> */
[----:B------:R-:W-:Y:S01]  /*27440*/  IMAD.MOV.U32 R54, RZ, RZ, R48 ;  /* 0x000000ffff367224 */ /* 0x000fe200078e0030 */
[----:B------:R-:W-:-:S07]  /*27450*/  MOV R55, R49 ;  /* 0x0000003100377202 */ /* 0x000fce0000000f00 */
.L_x_3638:
[----:B------:R-:W0:Y:S02]  /*27460*/  LDC.64 R52, c[0x0][0x410] ;  /* 0x00010400ff347b82 */ /* 0x000e240000000a00 */
[----:B0-----:R-:W2:Y:S06]  /*27470*/  LDG.E.64 R52, desc[UR14][R52.64+0x8] ;  /* 0x0000080e34347981 */ /* 0x001eac000c1e1b00 */
[----:B------:R-:W0:Y:S02]  /*27480*/  LDC.64 R46, c[0x0][0x418] ;  /* 0x00010600ff2e7b82 */ /* 0x000e240000000a00 */
[----:B0-----:R-:W3:Y:S01]  /*27490*/  LDG.E.64 R4, desc[UR14][R46.64+0x8] ;  /* 0x0000080e2e047981 */ /* 0x001ee2000c1e1b00 */
[----:B------:R-:W-:Y:S01]  /*274a0*/  IMAD.MOV.U32 R38, RZ, RZ, 0x1 ;  /* 0x00000001ff267424 */ /* 0x000fe200078e00ff */
        /* <DEDUP_REMOVED lines=19> */
.L_x_3639:
[----:B------:R-:W-:Y:S01]  /*275e0*/  DADD R42, R66, -R52 ;  /* 0x00000000422a7229 */ /* 0x000fe20000000834 */
[----:B------:R-:W-:Y:S01]  /*275f0*/  MOV R4, 0x1 ;  /* 0x0000000100047802 */ /* 0x000fe20000000f00 */
[----:B------:R-:W-:Y:S04]  /*27600*/  BSSY.RECONVERGENT B3, `(.L_x_3640) ;  /* 0x0000011000037945 */ /* 0x000fe80003800200 */
[----:B------:R-:W0:Y:S02]  /*27610*/  MUFU.RCP64H R5, R43 ;  /* 0x0000002b00057308 */ /* 0x000e240000001800 */
[----:B0-----:R-:W-:-:S08]  /*27620*/  DFMA R38, -R42, R4, 1 ;  /* 0x3ff000002a26742b */ /* 0x001fd00000000104 */
[----:B------:R-:W-:-:S08]  /*27630*/  DFMA R38, R38, R38, R38 ;  /* 0x000000262626722b */ /* 0x000fd00000000026 */
[----:B------:R-:W-:Y:S02]  /*27640*/  DFMA R4, R4, R38, R4 ;  /* 0x000000260404722b */ /* 0x000fe40000000004 */
[----:B------:R-:W-:-:S06]  /*27650*/  DADD R38, -R48, R54 ;  /* 0x0000000030267229 */ /* 0x000fcc0000000136 */
        /* <DEDUP_REMOVED lines=11> */
.L_x_3641:
[----:B------:R-:W-:Y:S05]  /*27710*/  BSYNC.RECONVERGENT B3 ;  /* 0x0000000000037941 */ /* 0x000fea0003800200 */
.L_x_3640:
[----:B------:R-:W0:Y:S01]  /*27720*/  LDC.64 R44, c[0x0][0x490] ;  /* 0x00012400ff2c7b82 */ /* 0x000e220000000a00 */
[----:B------:R-:W-:Y:S01]  /*27730*/  IMAD.U32 R66, RZ, RZ, UR16 ;  /* 0x00000010ff427e24 */ /* 0x000fe2000f8e00ff */
[----:B------:R-:W-:Y:S01]  /*27740*/  MOV R67, UR17 ;  /* 0x0000001100437c02 */ /* 0x000fe20008000f00 */
[----:B------:R-:W-:Y:S01]  /*27750*/  IMAD.U32 R64, RZ, RZ, UR16 ;  /* 0x00000010ff407e24 */ /* 0x000fe2000f8e00ff */
[----:B------:R-:W-:Y:S01]  /*27760*/  MOV R65, UR17 ;  /* 0x0000001100417c02 */ /* 0x000fe20008000f00 */
[----:B0-----:R0:W-:Y:S04]  /*27770*/  STG.E.64 desc[UR14][R44.64], R48 ;  /* 0x000000302c007986 */ /* 0x0011e8000c101b0e */
[----:B------:R-:W2:Y:S04]  /*27780*/  LDG.E.64 R66, desc[UR14][R66.64+-0x8] ;  /* 0xfffff80e42427981 */ /* 0x000ea8000c1e1b00 */
[----:B------:R-:W2:Y:S01]  /*27790*/  LDG.E.64 R64, desc[UR14][R64.64+-0x18] ;  /* 0xffffe80e40407981 */ /* 0x000ea2000c1e1b00 */
[----:B------:R-:W-:Y:S01]  /*277a0*/  IMAD.U32 R68, RZ, RZ, UR8 ;  /* 0x00000008ff447e24 */ /* 0x000fe2000f8e00ff */
[----:B------:R-:W-:Y:S01]  /*277b0*/  MOV R69, UR9 ;  /* 0x0000000900457c02 */ /* 0x000fe20008000f00 */
[----:B------:R-:W-:Y:S01]  /*277c0*/  IMAD.U32 R46, RZ, RZ, UR8 ;  /* 0x00000008ff2e7e24 */ /* 0x000fe2000f8e00ff */
[----:B------:R-:W-:-:S04]  /*277d0*/  MOV R47, UR9 ;  /* 0x00000009002f7c02 */ /* 0x000fc80008000f00 */
[----:B------:R-:W3:Y:S04]  /*277e0*/  LDG.E.64 R68, desc[UR14][R68.64+-0x18] ;  /* 0xffffe80e44447981 */ /* 0x000ee8000c1e1b00 */
[----:B------:R-:W3:Y:S01]  /*277f0*/  LDG.E.64 R38, desc[UR14][R46.64+-0x8] ;  /* 0xfffff80e2e267981 */ /* 0x000ee2000c1e1b00 */
[----:B------:R-:W-:Y:S01]  /*27800*/  IMAD.MOV.U32 R40, RZ, RZ, 0x1 ;  /* 0x00000001ff287424 */ /* 0x000fe200078e00ff */
[----:B--2---:R-:W-:-:S06]  /*27810*/  DADD R42, R66, -R64 ;  /* 0x00000000422a7229 */ /* 0x004fcc0000000840 */
[----:B------:R-:W1:Y:S02]  /*27820*/  MUFU.RCP64H R41, R43 ;  /* 0x0000002b00297308 */ /* 0x000e640000001800 */
[----:B-1----:R-:W-:-:S08]  /*27830*/  DFMA R4, -R42, R40, 1 ;  /* 0x3ff000002a04742b */ /* 0x002fd00000000128 */
[----:B------:R-:W-:-:S08]  /*27840*/  DFMA R4, R4, R4, R4 ;  /* 0x000000040404722b */ /* 0x000fd00000000004 */
[----:B------:R-:W-:-:S08]  /*27850*/  DFMA R40, R40, R4, R40 ;  /* 0x000000042828722b */ /* 0x000fd00000000028 */
[----:B------:R-:W-:Y:S02]  /*27860*/  DFMA R4, -R42, R40, 1 ;  /* 0x3ff000002a04742b */ /* 0x000fe40000000128 */
        /* <DEDUP_REMOVED lines=8> */
[----:B0-----:R-:W-:Y:S05]  /*278f0*/  @P0 BRA P1, `(.L_x_3642) ;  /* 0x0000000000100947 */ /* 0x001fea0000800000 */
[----:B------:R-:W-:-:S07]  /*27900*/  MOV R4, 0x27920 ;  /* 0x0002792000047802 */ /* 0x000fce0000000f00 */
[----:B------:R-:W-:Y:S05]  /*27910*/  CALL.REL.NOINC `($__internal_6_$__cuda_sm20_div_rn_f64_full) ;  /* 0x0000013c00547944 */ /* 0x000fea0003c00000 */
[----:B------:R-:W-:Y:S01]  /*27920*/  MOV R54, R48 ;  /* 0x0000003000367202 */ /* 0x000fe20000000f00 */
[----:B------:R-:W-:-:S07]  /*27930*/  IMAD.MOV.U32 R55, RZ, RZ, R49 ;  /* 0x000000ffff377224 */ /* 0x000fce00078e0031 */
.L_x_3642:
[----:B------:R-:W-:Y:S01]  /*27940*/  MOV R52, UR16 ;  /* 0x0000001000347c02 */ /* 0x000fe20008000f00 */
[----:B------:R-:W-:-:S06]  /*27950*/  IMAD.U32 R53, RZ, RZ, UR17 ;  /* 0x00000011ff357e24 */ /* 0x000fcc000f8e00ff */
[----:B------:R-:W2:Y:S01]  /*27960*/  LDG.E.64 R52, desc[UR14][R52.64+-0x10] ;  /* 0xfffff00e34347981 */ /* 0x000ea2000c1e1b00 */
[----:B------:R-:W-:Y:S01]  /*27970*/  MOV R46, UR8 ;  /* 0x00000008002e7c02 */ /* 0x000fe20008000f00 */
[----:B------:R-:W-:-:S05]  /*27980*/  IMAD.U32 R47, RZ, RZ, UR9 ;  /* 0x00000009ff2f7e24 */ /* 0x000fca000f8e00ff */
[----:B------:R-:W3:Y:S01]  /*27990*/  LDG.E.64 R4, desc[UR14][R46.64+-0x10] ;  /* 0xfffff00e2e047981 */ /* 0x000ee2000c1e1b00 */
[----:B------:R-:W-:Y:S01]  /*279a0*/  MOV R38, 0x1 ;  /* 0x0000000100267802 */ /* 0x000fe20000000f00 */
        /* <DEDUP_REMOVED lines=19> */
.L_x_3643:
[----:B------:R-:W-:Y:S01]  /*27ae0*/  DADD R42, R66, -R52 ;  /* 0x00000000422a7229 */ /* 0x000fe20000000834 */
[----:B------:R-:W-:Y:S01]  /*27af0*/  IMAD.MOV.U32 R4, RZ, RZ, 0x1 ;  /* 0x00000001ff047424 */ /* 0x000fe200078e00ff */
        /* <DEDUP_REMOVED lines=17> */
.L_x_3645:
[----:B------:R-:W-:Y:S05]  /*27c10*/  BSYNC.RECONVERGENT B3 ;  /* 0x0000000000037941 */ /* 0x000fea0003800200 */
.L_x_3644:
        /* <DEDUP_REMOVED lines=9> */
[----:B------:R-:W-:-:S02]  /*27cb0*/  HFMA2 R38, -RZ, RZ, 0, 0 ;  /* 0x00000000ff267431 */ /* 0x000fc400000001ff */
[----:B------:R-:W-:Y:S01]  /*27cc0*/  IMAD.MOV.U32 R39, RZ, RZ, 0x40080000 ;  /* 0x40080000ff277424 */ /* 0x000fe200078e00ff */
[----:B------:R-:W-:-:S06]  /*27cd0*/  MOV R44, 0x1 ;  /* 0x00000001002c7802 */ /* 0x000fcc0000000f00 */
[----:B0-----:R-:W-:-:S08]  /*27ce0*/  DFMA R50, R44, -R38, 1 ;  /* 0x3ff000002c32742b */ /* 0x001fd00000000826 */
[----:B------:R-:W-:-:S08]  /*27cf0*/  DFMA R50, R50, R50, R50 ;  /* 0x000000323232722b */ /* 0x000fd00000000032 */
[----:B------:R-:W-:Y:S02]  /*27d00*/  DFMA R44, R44, R50, R44 ;  /* 0x000000322c2c722b */ /* 0x000fe4000000002c */
[----:B---3--:R-:W-:-:S06]  /*27d10*/  DADD R4, R4, -R40 ;  /* 0x0000000004047229 */ /* 0x008fcc0000000828 */
[----:B------:R-:W-:Y:S02]  /*27d20*/  DFMA R40, R44, -R38, 1 ;  /* 0x3ff000002c28742b */ /* 0x000fe40000000826 */
[----:B--2---:R-:W-:-:S06]  /*27d30*/  DMUL R38, R42, R4 ;  /* 0x000000042a267228 */ /* 0x004fcc0000000000 */
[----:B------:R-:W-:-:S08]  /*27d40*/  DFMA R40, R44, R40, R44 ;  /* 0x000000282c28722b */ /* 0x000fd0000000002c */
[----:B-1----:R-:W-:Y:S01]  /*27d50*/  DMUL R48, R40, R38 ;  /* 0x0000002628307228 */ /* 0x002fe20000000000 */
[----:B------:R-:W-:-:S07]  /*27d60*/  FSETP.GEU.AND P1, PT, |R39|, 6.5827683646048100446e-37, PT ;  /* 0x036000002700780b */ /* 0x000fce0003f2e200 */
        /* <DEDUP_REMOVED lines=9> */
.L_x_3646:
[----:B------:R-:W0:Y:S02]  /*27e00*/  LDC.64 R44, c[0x0][0x478] ;  /* 0x00011e00ff2c7b82 */ /* 0x000e240000000a00 */
[----:B0-----:R-:W2:Y:S01]  /*27e10*/  LDG.E.64 R4, desc[UR14][R44.64] ;  /* 0x0000000e2c047981 */ /* 0x001ea2000c1e1b00 */
[----:B------:R-:W-:Y:S01]  /*27e20*/  IMAD.U32 R40, RZ, RZ, UR16 ;  /* 0x00000010ff287e24 */ /* 0x000fe2000f8e00ff */
[----:B------:R-:W-:Y:S01]  /*27e30*/  MOV R41, UR17 ;  /* 0x0000001100297c02 */ /* 0x000fe20008000f00 */
[----:B------:R-:W-:Y:S01]  /*27e40*/  IMAD.U32 R52, RZ, RZ, UR16 ;  /* 0x00000010ff347e24 */ /* 0x000fe2000f8e00ff */
[----:B------:R-:W-:Y:S01]  /*27e50*/  MOV R53, UR17 ;  /* 0x0000001100357c02 */ /* 0x000fe20008000f00 */
[----:B------:R-:W0:Y:S01]  /*27e60*/  MUFU.RCP64H R47, 3 ;  /* 0x40080000002f7908 */ /* 0x000e220000001800 */
[----:B------:R-:W-:Y:S01]  /*27e70*/  IMAD.MOV.U32 R42, RZ, RZ, 0x0 ;  /* 0x00000000ff2a7424 */ /* 0x000fe200078e00ff */
[----:B------:R-:W-:Y:S01]  /*27e80*/  MOV R43, 0x40080000 ;  /* 0x40080000002b7802 */ /* 0x000fe20000000f00 */
[----:B------:R-:W-:Y:S01]  /*27e90*/  IMAD.MOV.U32 R46, RZ, RZ, 0x1 ;  /* 0x00000001ff2e7424 */ /* 0x000fe200078e00ff */
[----:B--2---:R-:W-:Y:S01]  /*27ea0*/  DADD R48, R4, -R48 ;  /* 0x0000000004307229 */ /* 0x004fe20000000830 */
[----:B------:R-:W-:Y:S01]  /*27eb0*/  IMAD.U32 R4, RZ, RZ, UR4 ;  /* 0x00000004ff047e24 */ /* 0x000fe2000f8e00ff */
[----:B------:R-:W-:-:S05]  /*27ec0*/  MOV R5, UR5 ;  /* 0x0000000500057c02 */ /* 0x000fca0008000f00 */
        /* <DEDUP_REMOVED lines=22> */
.L_x_3647:
        /* <DEDUP_REMOVED lines=24> */
.L_x_3648:
        /* <DEDUP_REMOVED lines=18> */
[----:B------:R-:W-:Y:S01]  /*282d0*/  MOV R42, R52 ;  /* 0x00000034002a7202 */ /* 0x000fe20000000f00 */
[----:B------:R-:W-:Y:S01]  /*282e0*/  IMAD.MOV.U32 R43, RZ, RZ, R53 ;  /* 0x000000ffff2b7224 */ /* 0x000fe200078e0035 */
[----:B------:R-:W-:-:S07]  /*282f0*/  MOV R4, 0x28310 ;  /* 0x0002831000047802 */ /* 0x000fce0000000f00 */
[----:B------:R-:W-:Y:S05]  /*28300*/  CALL.REL.NOINC `($__internal_6_$__cuda_sm20_div_rn_f64_full) ;  /* 0x0000013000d87944 */ /* 0x000fea0003c00000 */
.L_x_3649:
[----:B------:R-:W0:Y:S01]  /*28310*/  LDC.64 R4, c[0x0][0x478] ;  /* 0x00011e00ff047b82 */ /* 0x000e220000000a00 */
[----:B------:R-:W-:Y:S01]  /*28320*/  MOV R40, 0x0 ;  /* 0x0000000000287802 */ /* 0x000fe20000000f00 */
[----:B------:R-:W-:-:S06]  /*28330*/  IMAD.MOV.U32 R41, RZ, RZ, 0x3ff00000 ;  /* 0x3ff00000ff297424 */ /* 0x000fcc00078e00ff */
[----:B------:R-:W1:Y:S01]  /*28340*/  LDC.64 R38, c[0x0][0x480] ;  /* 0x00012000ff267b82 */ /* 0x000e620000000a00 */
[----:B0-----:R0:W-:Y:S04]  /*28350*/  STG.E.64 desc[UR14][R4.64], R48 ;  /* 0x0000003004007986 */ /* 0x0011e8000c101b0e */
[----:B-1----:R0:W-:Y:S01]  /*28360*/  STG.E.64 desc[UR14][R38.64+0x8], R40 ;  /* 0x0000082826007986 */ /* 0x0021e2000c101b0e */
[----:B------:R-:W-:Y:S05]  /*28370*/  @!P5 BRA `(.L_x_3650) ;  /* 0x0000002c000cd947 */ /* 0x000fea0003800000 */
[----:B------:R-:W-:Y:S02]  /*28380*/  ISETP.NE.AND P0, PT, R13, RZ, PT ;  /* 0x000000ff0d00720c */ /* 0x000fe40003f05270 */
[----:B------:R-:W-:-:S11]  /*28390*/  MOV R53, 0x1 ;  /* 0x0000000100357802 */ /* 0x000fd60000000f00 */
[----:B------:R-:W-:Y:S05]  /*283a0*/  @!P0 BRA `(.L_x_3651) ;  /* 0x0000001000b08947 */ /* 0x000fea0003800000 */
[----:B------:R-:W-:-:S07]  /*283b0*/  IMAD.MOV.U32 R53, RZ, RZ, 0x1 ;  /* 0x00000001ff357424 */ /* 0x000fce00078e00ff */
.L_x_3668:
[----:B------:R-:W1:Y:S01]  /*283c0*/  LDC.64 R54, c[0x0][0x480] ;  /* 0x00012000ff367b82 */ /* 0x000e620000000a00 */
[----:B------:R-:W-:-:S07]  /*283d0*/  IMAD R52, R53, 0x3, RZ ;  /* 0x0000000335347824 */ /* 0x000fce00078e02ff */
[----:B0-2---:R-:W2:Y:S01]  /*283e0*/  LDC.64 R64, c[0x0][0x478] ;  /* 0x00011e00ff407b82 */ /* 0x005ea20000000a00 */
[----:B-1----:R-:W-:-:S05]  /*283f0*/  IMAD.WIDE.U32 R68, R52, 0x8, R54 ;  /* 0x0000000834447825 */ /* 0x002fca00078e0036 */
[----:B------:R-:W3:Y:S01]  /*28400*/  LDG.E.64 R66, desc[UR14][R68.64] ;  /* 0x0000000e44427981 */ /* 0x000ee2000c1e1b00 */
[----:B------:R-:W-:Y:S01]  /*28410*/  IADD3 R3, PT, PT, R52, -0x1, RZ ;  /* 0xffffffff34037810 */ /* 0x000fe20007ffe0ff */
[----:B--2---:R-:W-:-:S04]  /*28420*/  IMAD.WIDE.U32 R64, R53, 0x8, R64 ;  /* 0x0000000835407825 */ /* 0x004fc800078e0040 */
[----:B------:R-:W-:Y:S01]  /*28430*/  IMAD.WIDE R54, R3, 0x8, R54 ;  /* 0x0000000803367825 */ /* 0x000fe200078e0236 */
[----:B---3--:R-:W-:-:S14]  /*28440*/  DSETP.NEU.AND P0, PT, R66, RZ, PT ;  /* 0x000000ff4200722a */ /* 0x008fdc0003f0d000 */
[----:B------:R-:W-:Y:S05]  /*28450*/  @P0 BRA `(.L_x_3652) ;  /* 0x0000000000080947 */ /* 0x000fea0003800000 */
[----:B0-----:R0:W5:Y:S01]  /*28460*/  LDG.E.64 R38, desc[UR14][R64.64] ;  /* 0x0000000e40267981 */ /* 0x001162000c1e1b00 */
[----:B------:R-:W-:Y:S05]  /*28470*/  BRA `(.L_x_3653) ;  /* 0x0000000400847947 */ /* 0x000fea0003800000 */
.L_x_3652:
[----:B0-----:R-:W0:Y:S01]  /*28480*/  MUFU.RCP64H R39, R67 ;  /* 0x0000004300277308 */ /* 0x001e220000001800 */
        /* <DEDUP_REMOVED lines=21> */
.L_x_3654:
        /* <DEDUP_REMOVED lines=20> */
.L_x_3655:
        /* <DEDUP_REMOVED lines=22> */
.L_x_3656:
        /* <DEDUP_REMOVED lines=20> */
.L_x_3657:
[----:B------:R1:W-:Y:S04]  /*289c0*/  STG.E.64 desc[UR14][R64.64], R48 ;  /* 0x0000003040007986 */ /* 0x0003e8000c101b0e */
[----:B------:R-:W2:Y:S04]  /*289d0*/  LDG.E.64 R4, desc[UR14][R54.64] ;  /* 0x0000000e36047981 */ /* 0x000ea8000c1e1b00 */
[----:B------:R-:W2:Y:S02]  /*289e0*/  LDG.E.64 R38, desc[UR14][R68.64+0x8] ;  /* 0x0000080e44267981 */ /* 0x000ea4000c1e1b00 */
[----:B--2---:R-:W-:-:S02]  /*289f0*/  DADD R40, -R4, R38 ;  /* 0x0000000004287229 */ /* 0x004fc40000000126 */
[----:B------:R-:W2:Y:S05]  /*28a00*/  LDG.E.64 R4, desc[UR14][R68.64] ;  /* 0x0000000e44047981 */ /* 0x000eaa000c1e1b00 */
[----:B------:R1:W-:Y:S04]  /*28a10*/  STG.E.64 desc[UR14][R68.64+0x8], R40 ;  /* 0x0000082844007986 */ /* 0x0003e8000c101b0e */
[----:B------:R-:W2:Y:S02]  /*28a20*/  LDG.E.64 R38, desc[UR14][R54.64+-0x8] ;  /* 0xfffff80e36267981 */ /* 0x000ea4000c1e1b00 */
[----:B--2---:R-:W-:-:S07]  /*28a30*/  DADD R4, -R38, R4 ;  /* 0x0000000026047229 */ /* 0x004fce0000000104 */
[----:B------:R1:W-:Y:S04]  /*28a40*/  STG.E.64 desc[UR14][R68.64], R4 ;  /* 0x0000000444007986 */ /* 0x0003e8000c101b0e */
[----:B------:R-:W2:Y:S04]  /*28a50*/  LDG.E.64 R38, desc[UR14][R64.64+-0x8] ;  /* 0xfffff80e40267981 */ /* 0x000ea8000c1e1b00 */
[----:B------:R-:W2:Y:S02]  /*28a60*/  LDG.E.64 R42, desc[UR14][R64.64] ;  /* 0x0000000e402a7981 */ /* 0x000ea4000c1e1b00 */
[----:B--2---:R-:W-:-:S07]  /*28a70*/  DADD R38, -R38, R42 ;  /* 0x0000000026267229 */ /* 0x004fce000000012a */
[----:B------:R1:W-:Y:S04]  /*28a80*/  STG.E.64 desc[UR14][R64.64], R38 ;  /* 0x0000002640007986 */ /* 0x0003e8000c101b0e */
.L_x_3653:
[----:B------:R-:W2:Y:S01]  /*28a90*/  LDG.E.64 R42, desc[UR14][R68.64+0x8] ;  /* 0x0000080e442a7981 */ /* 0x000ea2000c1e1b00 */
[----:B-1----:R-:W-:Y:S01]  /*28aa0*/  IMAD.MOV.U32 R40, RZ, RZ, 0x1 ;  /* 0x00000001ff287424 */ /* 0x002fe200078e00ff */
        /* <DEDUP_REMOVED lines=15> */
.L_x_3658:
        /* <DEDUP_REMOVED lines=13> */
[----:B-1----:R-:W-:-:S10]  /*28c70*/  DFMA R48, R44, R4, R40 ;  /* 0x000000042c30722b */ /* 0x002fd40000000028 */
[----:B------:R-:W-:-:S05]  /*28c80*/  FFMA R3, RZ, R43, R49 ;  /* 0x0000002bff037223 */ /* 0x000fca0000000031 */
[----:B------:R-:W-:-:S13]  /*28c90*/  FSETP.GT.AND P0, PT, |R3|, 1.469367938527859385e-39, PT ;  /* 0x001000000300780b */ /* 0x000fda0003f04200 */
[----:B------:R-:W-:Y:S05]  /*28ca0*/  @P0 BRA P1, `(.L_x_3659) ;  /* 0x0000000000080947 */ /* 0x000fea0000800000 */
[----:B------:R-:W-:-:S07]  /*28cb0*/  MOV R4, 0x28cd0 ;  /* 0x00028cd000047802 */ /* 0x000fce0000000f00 */
[----:B0-----:R-:W-:Y:S05]  /*28cc0*/  CALL.REL.NOINC `($__internal_6_$__cuda_sm20_div_rn_f64_full) ;  /* 0x0000012800687944 */ /* 0x001fea0003c00000 */
.L_x_3659:
[----:B------:R-:W1:Y:S01]  /*28cd0*/  LDC.64 R66, c[0x0][0x480] ;  /* 0x00012000ff427b82 */ /* 0x000e620000000a00 */
[----:B------:R-:W-:Y:S01]  /*28ce0*/  VIADD R3, R52, 0x3 ;  /* 0x0000000334037836 */ /* 0x000fe20000000000 */
[----:B------:R-:W-:Y:S01]  /*28cf0*/  MOV R4, 0x0 ;  /* 0x0000000000047802 */ /* 0x000fe20000000f00 */
[----:B------:R-:W-:Y:S01]  /*28d00*/  IMAD.MOV.U32 R5, RZ, RZ, 0x3ff00000 ;  /* 0x3ff00000ff057424 */ /* 0x000fe200078e00ff */
[----:B------:R2:W-:Y:S04]  /*28d10*/  STG.E.64 desc[UR14][R68.64+0x10], R48 ;  /* 0x0000103044007986 */ /* 0x0005e8000c101b0e */
[----:B------:R2:W-:Y:S01]  /*28d20*/  STG.E.64 desc[UR14][R68.64+0x8], R4 ;  /* 0x0000080444007986 */ /* 0x0005e2000c101b0e */
[----:B-1----:R-:W-:-:S05]  /*28d30*/  IMAD.WIDE.U32 R66, R3, 0x8, R66 ;  /* 0x0000000803427825 */ /* 0x002fca00078e0042 */
[----:B------:R-:W3:Y:S02]  /*28d40*/  LDG.E.64 R70, desc[UR14][R66.64] ;  /* 0x0000000e42467981 */ /* 0x000ee4000c1e1b00 */
[----:B---3--:R-:W-:-:S14]  /*28d50*/  DSETP.NEU.AND P0, PT, R70, RZ, PT ;  /* 0x000000ff4600722a */ /* 0x008fdc0003f0d000 */
[----:B--2---:R-:W-:Y:S05]  /*28d60*/  @P0 BRA `(.L_x_3660) ;  /* 0x0000000000080947 */ /* 0x004fea0003800000 */
[----:B------:R2:W5:Y:S01]  /*28d70*/  LDG.E.64 R38, desc[UR14][R64.64+0x8] ;  /* 0x0000080e40267981 */ /* 0x000562000c1e1b00 */
[----:B------:R-:W-:Y:S05]  /*28d80*/  BRA `(.L_x_3661) ;  /* 0x0000000400847947 */ /* 0x000fea0003800000 */
.L_x_3660:
[----:B------:R-:W1:Y:S01]  /*28d90*/  MUFU.RCP64H R5, R71 ;  /* 0x0000004700057308 */ /* 0x000e620000001800 */
[----:B------:R-:W-:Y:S02]  /*28da0*/  MOV R4, 0x1 ;  /* 0x0000000100047802 */ /* 0x000fe40000000f00 */
        /* <DEDUP_REMOVED lines=17> */
[----:B0-----:R-:W-:Y:S05]  /*28ec0*/  CALL.REL.NOINC `($__internal_6_$__cuda_sm20_div_rn_f64_full) ;  /* 0x0000012400e87944 */ /* 0x001fea0003c00000 */
[----:B------:R-:W-:Y:S01]  /*28ed0*/  IMAD.MOV.U32 R4, RZ, RZ, R48 ;  /* 0x000000ffff047224 */ /* 0x000fe200078e0030 */
[----:B------:R-:W-:-:S07]  /*28ee0*/  MOV R5, R49 ;  /* 0x0000003100057202 */ /* 0x000fce0000000f00 */
.L_x_3662:
[----:B------:R-:W2:Y:S01]  /*28ef0*/  LDG.E.64 R38, desc[UR14][R66.64+0x8] ;  /* 0x0000080e42267981 */ /* 0x000ea2000c1e1b00 */
[----:B------:R-:W1:Y:S01]  /*28f00*/  MUFU.RCP64H R43, R71 ;  /* 0x00000047002b7308 */ /* 0x000e620000001800 */
[----:B------:R-:W-:Y:S02]  /*28f10*/  IMAD.MOV.U32 R42, RZ, RZ, 0x1 ;  /* 0x00000001ff2a7424 */ /* 0x000fe400078e00ff */
[----:B------:R3:W-:Y:S04]  /*28f20*/  STG.E.64 desc[UR14][R66.64], R4 ;  /* 0x0000000442007986 */ /* 0x0007e8000c101b0e */
        /* <DEDUP_REMOVED lines=15> */
[----:B0-----:R-:W-:Y:S05]  /*29020*/  CALL.REL.NOINC `($__internal_6_$__cuda_sm20_div_rn_f64_full) ;  /* 0x0000012400907944 */ /* 0x001fea0003c00000 */
.L_x_3663:
[----:B------:R-:W2:Y:S01]  /*29030*/  LDG.E.64 R38, desc[UR14][R66.64+0x10] ;  /* 0x0000100e42267981 */ /* 0x000ea2000c1e1b00 */
[----:B------:R-:W1:Y:S01]  /*29040*/  MUFU.RCP64H R5, R71 ;  /* 0x0000004700057308 */ /* 0x000e620000001800 */
[----:B------:R-:W-:Y:S02]  /*29050*/  MOV R4, 0x1 ;  /* 0x0000000100047802 */ /* 0x000fe40000000f00 */
        /* <DEDUP_REMOVED lines=16> */
[----:B0-----:R-:W-:Y:S05]  /*29160*/  CALL.REL.NOINC `($__internal_6_$__cuda_sm20_div_rn_f64_full) ;  /* 0x0000012400407944 */ /* 0x001fea0003c00000 */
[----:B------:R-:W-:Y:S01]  /*29170*/  IMAD.MOV.U32 R44, RZ, RZ, R48 ;  /* 0x000000ffff2c7224 */ /* 0x000fe200078e0030 */
[----:B------:R-:W-:-:S07]  /*29180*/  MOV R45, R49 ;  /* 0x00000031002d7202 */ /* 0x000fce0000000f00 */
.L_x_3664:
        /* <DEDUP_REMOVED lines=19> */
[----:B0-----:R-:W-:Y:S05]  /*292c0*/  CALL.REL.NOINC `($__internal_6_$__cuda_sm20_div_rn_f64_full) ;  /* 0x0000012000e87944 */ /* 0x001fea0003c00000 */
.L_x_3665:
        /* <DEDUP_REMOVED lines=13> */
.L_x_3661:
[----:B------:R-:W3:Y:S01]  /*293a0*/  LDG.E.64 R42, desc[UR14][R66.64+0x8] ;  /* 0x0000080e422a7981 */ /* 0x000ee2000c1e1b00 */
[----:B-1----:R-:W-:Y:S02]  /*293b0*/  MOV R4, 0x1 ;  /* 0x0000000100047802 */ /* 0x002fe40000000f00 */
[----:B-----5:R-:W-:Y:S01]  /*293c0*/  FSETP.GEU.AND P1, PT, |R39|, 6.5827683646048100446e-37, PT ;  /* 0x036000002700780b */ /* 0x020fe20003f2e200 */
[----:B---3--:R-:W1:Y:S03]  /*293d0*/  MUFU.RCP64H R5, R43 ;  /* 0x0000002b00057308 */ /* 0x008e660000001800 */
        /* <DEDUP_REMOVED lines=12> */
[----:B0-2---:R-:W-:Y:S05]  /*294a0*/  CALL.REL.NOINC `($__internal_6_$__cuda_sm20_div_rn_f64_full) ;  /* 0x0000012000707944 */ /* 0x005fea0003c00000 */
.L_x_3666:
        /* <DEDUP_REMOVED lines=18> */
[----:B0-2---:R-:W-:Y:S05]  /*295d0*/  CALL.REL.NOINC `($__internal_6_$__cuda_sm20_div_rn_f64_full) ;  /* 0x0000012000247944 */ /* 0x005fea0003c00000 */
.L_x_3667:
[----:B------:R-:W-:Y:S01]  /*295e0*/  MOV R4, 0x0 ;  /* 0x0000000000047802 */ /* 0x000fe20000000f00 */
[----:B------:R-:W-:Y:S01]  /*295f0*/  IMAD.MOV.U32 R5, RZ, RZ, 0x3ff00000 ;  /* 0x3ff00000ff057424 */ /* 0x000fe200078e00ff */
[----:B------:R1:W-:Y:S01]  /*29600*/  STG.E.64 desc[UR14][R66.64+0x10], R48 ;  /* 0x0000103042007986 */ /* 0x0003e2000c101b0e */
[C---:B------:R-:W-:Y:S01]  /*29610*/  IADD3 R3, PT, PT, R53.reuse, 0x1, RZ ;  /* 0x0000000135037810 */ /* 0x040fe20007ffe0ff */
[----:B------:R-:W-:Y:S01]  /*29620*/  VIADD R53, R53, 0x2 ;  /* 0x0000000235357836 */ /* 0x000fe20000000000 */
[----:B------:R-:W-:Y:S01]  /*29630*/  LOP3.LUT R6, R11, 0xfffffffe, RZ, 0xc0, !PT ;  /* 0xfffffffe0b067812 */ /* 0x000fe200078ec0ff */
[----:B------:R1:W-:Y:S03]  /*29640*/  STG.E.64 desc[UR14][R66.64+0x8], R4 ;  /* 0x0000080442007986 */ /* 0x0003e6000c101b0e */
[----:B------:R-:W-:-:S13]  /*29650*/  ISETP.NE.AND P0, PT, R3, R6, PT ;  /* 0x000000060300720c */ /* 0x000fda0003f05270 */
[----:B-1----:R-:W-:Y:S05]  /*29660*/  @P0 BRA `(.L_x_3668) ;  /* 0xffffffec00540947 */ /* 0x002fea000383ffff */
.L_x_3651:
[----:B------:R-:W-:-:S04]  /*29670*/  LOP3.LUT R3, R11, 0x1, RZ, 0xc0, !PT ;  /* 0x000000010b037812 */ /* 0x000fc800078ec0ff */
[----:B------:R-:W-:-:S13]  /*29680*/  ISETP.NE.U32.AND P0, PT, R3, 0x1, PT ;  /* 0x000000010300780c */ /* 0x000fda0003f05070 */
[----:B------:R-:W-:Y:S05]  /*29690*/  @P0 BRA `(.L_x_3669) ;  /* 0x0000000800600947 */ /* 0x000fea0003800000 */
[----:B------:R-:W1:Y:S01]  /*296a0*/  LDC.64 R66, c[0x0][0x480] ;  /* 0x00012000ff427b82 */ /* 0x000e620000000a00 */
[----:B------:R-:W-:-:S07]  /*296b0*/  IMAD R52, R53, 0x3, RZ ;  /* 0x0000000335347824 */ /* 0x000fce00078e02ff */
[----:B------:R-:W3:Y:S01]  /*296c0*/  LDC.64 R54, c[0x0][0x478] ;  /* 0x00011e00ff367b82 */ /* 0x000ee20000000a00 */
[----:B-1----:R-:W-:-:S05]  /*296d0*/  IMAD.WIDE.U32 R66, R52, 0x8, R66 ;  /* 0x0000000834427825 */ /* 0x002fca00078e0042 */
[----:B0-2---:R-:W2:Y:S01]  /*296e0*/  LDG.E.64 R64, desc[UR14][R66.64] ;  /* 0x0000000e42407981 */ /* 0x005ea2000c1e1b00 */
[----:B---3--:R-:W-:Y:S01]  /*296f0*/  IMAD.WIDE.U32 R54, R53, 0x8, R54 ;  /* 0x0000000835367825 */ /* 0x008fe200078e0036 */
[----:B--2---:R-:W-:-:S14]  /*29700*/  DSETP.NEU.AND P0, PT, R64, RZ, PT ;  /* 0x000000ff4000722a */ /* 0x004fdc0003f0d000 */
[----:B------:R-:W-:Y:S05]  /*29710*/  @P0 BRA `(.L_x_3670) ;  /* 0x0000000000080947 */ /* 0x000fea0003800000 */
[----:B------:R0:W5:Y:S01]  /*29720*/  LDG.E.64 R38, desc[UR14][R54.64] ;  /* 0x0000000e36267981 */ /* 0x000162000c1e1b00 */
[----:B------:R-:W-:Y:S05]  /*29730*/  BRA `(.L_x_3671) ;  /* 0x0000000400987947 */ /* 0x000fea0003800000 */
.L_x_3670:
        /* <DEDUP_REMOVED lines=22> */
.L_x_3672:
        /* <DEDUP_REMOVED lines=20> */
.L_x_3673:
        /* <DEDUP_REMOVED lines=22> */
.L_x_3674:
        /* <DEDUP_REMOVED lines=20> */
.L_x_3675:
[----:B------:R-:W0:Y:S01]  /*29c80*/  LDC.64 R4, c[0x0][0x480] ;  /* 0x00012000ff047b82 */ /* 0x000e220000000a00 */
[----:B------:R-:W-:Y:S01]  /*29c90*/  IADD3 R3, PT, PT, R52, -0x1, RZ ;  /* 0xffffffff34037810 */ /* 0x000fe20007ffe0ff */
[----:B------:R1:W-:Y:S04]  /*29ca0*/  STG.E.64 desc[UR14][R54.64], R48 ;  /* 0x0000003036007986 */ /* 0x0003e8000c101b0e */
[----:B------:R-:W2:Y:S02]  /*29cb0*/  LDG.E.64 R40, desc[UR14][R66.64+0x8] ;  /* 0x0000080e42287981 */ /* 0x000ea4000c1e1b00 */
[----:B------:R-:W3:Y:S01]  /*29cc0*/  LDC.64 R44, c[0x0][0x478] ;  /* 0x00011e00ff2c7b82 */ /* 0x000ee20000000a00 */
[----:B0-----:R-:W-:-:S05]  /*29cd0*/  IMAD.WIDE R4, R3, 0x8, R4 ;  /* 0x0000000803047825 */ /* 0x001fca00078e0204 */
[----:B------:R-:W2:Y:S02]  /*29ce0*/  LDG.E.64 R38, desc[UR14][R4.64] ;  /* 0x0000000e04267981 */ /* 0x000ea4000c1e1b00 */
[----:B--2---:R-:W-:Y:S02]  /*29cf0*/  DADD R40, -R38, R40 ;  /* 0x0000000026287229 */ /* 0x004fe40000000128 */
[----:B------:R-:W2:Y:S05]  /*29d00*/  LDG.E.64 R38, desc[UR14][R66.64] ;  /* 0x0000000e42267981 */ /* 0x000eaa000c1e1b00 */
[----:B------:R1:W-:Y:S04]  /*29d10*/  STG.E.64 desc[UR14][R66.64+0x8], R40 ;  /* 0x0000082842007986 */ /* 0x0003e8000c101b0e */
[----:B------:R-:W2:Y:S01]  /*29d20*/  LDG.E.64 R42, desc[UR14][R4.64+-0x8] ;  /* 0xfffff80e042a7981 */ /* 0x000ea2000c1e1b00 */
[----:B---3--:R-:W-:Y:S01]  /*29d30*/  IMAD.WIDE R44, R53, 0x8, R44 ;  /* 0x00000008352c7825 */ /* 0x008fe200078e022c */
[----:B--2---:R-:W-:-:S07]  /*29d40*/  DADD R42, -R42, R38 ;  /* 0x000000002a2a7229 */ /* 0x004fce0000000126 */
[----:B------:R1:W-:Y:S04]  /*29d50*/  STG.E.64 desc[UR14][R66.64], R42 ;  /* 0x0000002a42007986 */ /* 0x0003e8000c101b0e */
[----:B------:R-:W2:Y:S04]  /*29d60*/  LDG.E.64 R38, desc[UR14][R54.64] ;  /* 0x0000000e36267981 */ /* 0x000ea8000c1e1b00 */
[----:B------:R-:W2:Y:S02]  /*29d70*/  LDG.E.64 R44, desc[UR14][R44.64+-0x8] ;  /* 0xfffff80e2c2c7981 */ /* 0x000ea4000c1e1b00 */
[----:B--2---:R-:W-:-:S07]  /*29d80*/  DADD R38, -R44, R38 ;  /* 0x000000002c267229 */ /* 0x004fce0000000126 */
[----:B------:R1:W-:Y:S04]  /*29d90*/  STG.E.64 desc[UR14][R54.64], R38 ;  /* 0x0000002636007986 */ /* 0x0003e8000c101b0e */
.L_x_3671:
        /* <DEDUP_REMOVED lines=17> */
.L_x_3676:
        /* <DEDUP_REMOVED lines=19> */
.L_x_3677:
[----:B------:R-:W-:Y:S01]  /*29fe0*/  IMAD.MOV.U32 R4, RZ, RZ, 0x0 ;  /* 0x00000000ff047424 */ /* 0x000fe200078e00ff */
[----:B------:R-:W-:Y:S01]  /*29ff0*/  MOV R5, 0x3ff00000 ;  /* 0x3ff0000000057802 */ /* 0x000fe20000000f00 */
[----:B------:R1:W-:Y:S04]  /*2a000*/  STG.E.64 desc[UR14][R66.64+0x10], R48 ;  /* 0x0000103042007986 */ /* 0x0003e8000c101b0e */
[----:B------:R1:W-:Y:S02]  /*2a010*/  STG.E.64 desc[UR14][R66.64+0x8], R4 ;  /* 0x0000080442007986 */ /* 0x0003e4000c101b0e */
.L_x_3669:
[----:B------:R-:W-:Y:S01]  /*2a020*/  ISETP.GE.U32.AND P0, PT, R13, 0x3, PT ;  /* 0x000000030d00780c */ /* 0x000fe20003f06070 */
[----:B------:R-:W-:-:S12]  /*2a030*/  IMAD.MOV.U32 R52, RZ, RZ, R13 ;  /* 0x000000ffff347224 */ /* 0x000fd800078e000d */
[----:B------:R-:W-:Y:S05]  /*2a040*/  @!P0 BRA `(.L_x_3678) ;  /* 0x0000000800348947 */ /* 0x000fea0003800000 */
[----:B------:R-:W-:Y:S01]  /*2a050*/  MOV R53, RZ ;  /* 0x000000ff00357202 */ /* 0x000fe20000000f00 */
[----:B------:R-:W-:-:S07]  /*2a060*/  IMAD.MOV.U32 R52, RZ, RZ, R13 ;  /* 0x000000ffff347224 */ /* 0x000fce00078e000d */
.L_x_3683:
[----:B-1----:R-:W1:Y:S01]  /*2a070*/  LDC.64 R66, c[0x0][0x480] ;  /* 0x00012000ff427b82 */ /* 0x002e620000000a00 */
[----:B0-----:R-:W-:-:S07]  /*2a080*/  IMAD R54, R52, 0x3, RZ ;  /* 0x0000000334367824 */ /* 0x001fce00078e02ff */
[----:B--2---:R-:W0:Y:S01]  /*2a090*/  LDC.64 R64, c[0x0][0x478] ;  /* 0x00011e00ff407b82 */ /* 0x004e220000000a00 */
[----:B-1----:R-:W-:-:S05]  /*2a0a0*/  IMAD.WIDE.U32 R66, R54, 0x8, R66 ;  /* 0x0000000836427825 */ /* 0x002fca00078e0042 */
[----:B------:R-:W2:Y:S01]  /*2a0b0*/  LDG.E.64 R4, desc[UR14][R66.64+0x10] ;  /* 0x0000100e42047981 */ /* 0x000ea2000c1e1b00 */
[----:B0-----:R-:W-:-:S05]  /*2a0c0*/  IMAD.WIDE.U32 R64, R52, 0x8, R64 ;  /* 0x0000000834407825 */ /* 0x001fca00078e0040 */
[----:B------:R-:W3:Y:S01]  /*2a0d0*/  LDG.E.64 R38, desc[UR14][R64.64] ;  /* 0x0000000e40267981 */ /* 0x000ee2000c1e1b00 */
[----:B--2---:R-:W-:-:S14]  /*2a0e0*/  DSETP.NEU.AND P0, PT, R4, RZ, PT ;  /* 0x000000ff0400722a */ /* 0x004fdc0003f0d000 */
[----:B------:R-:W3:Y:S02]  /*2a0f0*/  @P0 LDG.E.64 R40, desc[UR14][R64.64+0x8] ;  /* 0x0000080e40280981 */ /* 0x000ee4000c1e1b00 */
[----:B---3--:R-:W-:-:S07]  /*2a100*/  @P0 DFMA R38, R4, -R40, R38 ;  /* 0x800000280426022b */ /* 0x008fce0000000026 */
        /* <DEDUP_REMOVED lines=18> */
.L_x_3679:
        /* <DEDUP_REMOVED lines=34> */
.L_x_3680:
        /* <DEDUP_REMOVED lines=34> */
.L_x_3681:
        /* <DEDUP_REMOVED lines=18> */
[----:B-1----:R-:W-:Y:S01]  /*2a790*/  IMAD.MOV.U32 R40, RZ, RZ, 0x1 ;  /* 0x00000001ff287424 */ /* 0x002fe200078e00ff */
        /* <DEDUP_REMOVED lines=15> */
.L_x_3682:
[----:B------:R-:W-:Y:S01]  /*2a890*/  MOV R4, 0x0 ;  /* 0x0000000000047802 */ /* 0x000fe20000000f00 */
[----:B------:R-:W-:Y:S01]  /*2a8a0*/  IMAD.MOV.U32 R5, RZ, RZ, 0x3ff00000 ;  /* 0x3ff00000ff057424 */ /* 0x000fe200078e00ff */
[----:B------:R3:W-:Y:S01]  /*2a8b0*/  STG.E.64 desc[UR14][R68.64], R48 ;  /* 0x0000003044007986 */ /* 0x0007e2000c101b0e */
[----:B------:R-:W-:Y:S01]  /*2a8c0*/  IADD3 R53, PT, PT, R53, 0x4, RZ ;  /* 0x0000000435357810 */ /* 0x000fe20007ffe0ff */
[----:B------:R-:W-:Y:S01]  /*2a8d0*/  VIADD R52, R52, 0xfffffffc ;  /* 0xfffffffc34347836 */ /* 0x000fe20000000000 */
[----:B------:R-:W-:Y:S01]  /*2a8e0*/  LOP3.LUT R6, R11, 0xfffffffc, RZ, 0xc0, !PT ;  /* 0xfffffffc0b067812 */ /* 0x000fe200078ec0ff */
[----:B------:R3:W-:Y:S03]  /*2a8f0*/  STG.E.64 desc[UR14][R54.64+0x8], R4 ;  /* 0x0000080436007986 */ /* 0x0007e6000c101b0e */
[----:B------:R-:W-:-:S13]  /*2a900*/  ISETP.NE.AND P0, PT, R53, R6, PT ;  /* 0x000000063500720c */ /* 0x000fda0003f05270 */
[----:B---3--:R-:W-:Y:S05]  /*2a910*/  @P0 BRA `(.L_x_3683) ;  /* 0xfffffff400d40947 */ /* 0x008fea000383ffff */
.L_x_3678:
[----:B------:R-:W-:-:S13]  /*2a920*/  LOP3.LUT P0, RZ, R11, 0x3, RZ, 0xc0, !PT ;  /* 0x000000030bff7812 */ /* 0x000fda000780c0ff */
[----:B------:R-:W-:Y:S05]  /*2a930*/  @!P0 BRA `(.L_x_3650) ;  /* 0x00000004009c8947 */ /* 0x000fea0003800000 */
[----:B------:R-:W-:-:S13]  /*2a940*/  ISETP.NE.AND P0, PT, R15, RZ, PT ;  /* 0x000000ff0f00720c */ /* 0x000fda0003f05270 */
[----:B------:R-:W-:Y:S05]  /*2a950*/  @!P0 BRA `(.L_x_3684) ;  /* 0x00000004000c8947 */ /* 0x000fea0003800000 */
[----:B0-2---:R-:W0:Y:S01]  /*2a960*/  LDC.64 R64, c[0x0][0x480] ;  /* 0x00012000ff407b82 */ /* 0x005e220000000a00 */
[----:B------:R-:W-:-:S07]  /*2a970*/  IMAD R53, R52, 0x3, RZ ;  /* 0x0000000334357824 */ /* 0x000fce00078e02ff */
[----:B------:R-:W2:Y:S01]  /*2a980*/  LDC.64 R54, c[0x0][0x478] ;  /* 0x00011e00ff367b82 */ /* 0x000ea20000000a00 */
[----:B0-----:R-:W-:-:S05]  /*2a990*/  IMAD.WIDE.U32 R64, R53, 0x8, R64 ;  /* 0x0000000835407825 */ /* 0x001fca00078e0040 */
[----:B-1----:R-:W3:Y:S01]  /*2a9a0*/  LDG.E.64 R4, desc[UR14][R64.64+0x10] ;  /* 0x0000100e40047981 */ /* 0x002ee2000c1e1b00 */
        /* <DEDUP_REMOVED lines=23> */
.L_x_3685:
        /* <DEDUP_REMOVED lines=34> */
.L_x_3686:
[----:B------:R-:W-:Y:S01]  /*2ad40*/  MOV R4, 0x0 ;  /* 0x0000000000047802 */ /* 0x000fe20000000f00 */
[----:B------:R-:W-:Y:S01]  /*2ad50*/  IMAD.MOV.U32 R5, RZ, RZ, 0x3ff00000 ;  /* 0x3ff00000ff057424 */ /* 0x000fe200078e00ff */
[----:B------:R3:W-:Y:S01]  /*2ad60*/  STG.E.64 desc[UR14][R68.64], R48 ;  /* 0x0000003044007986 */ /* 0x0007e2000c101b0e */
[----:B------:R-:W-:-:S03]  /*2ad70*/  IADD3 R52, PT, PT, R52, -0x2, RZ ;  /* 0xfffffffe34347810 */ /* 0x000fc60007ffe0ff */
[----:B------:R3:W-:Y:S04]  /*2ad80*/  STG.E.64 desc[UR14][R66.64+0x8], R4 ;  /* 0x0000080442007986 */ /* 0x0007e8000c101b0e */
.L_x_3684:
[----:B------:R-:W-:-:S13]  /*2ad90*/  ISETP.NE.AND P0, PT, R19, RZ, PT ;  /* 0x000000ff1300720c */ /* 0x000fda0003f05270 */
[----:B------:R-:W-:Y:S05]  /*2ada0*/  @P0 BRA `(.L_x_3650) ;  /* 0x0000000000800947 */ /* 0x000fea0003800000 */
[----:B0-----:R-:W0:Y:S01]  /*2adb0*/  LDC.64 R54, c[0x0][0x480] ;  /* 0x00012000ff367b82 */ /* 0x001e220000000a00 */
[----:B------:R-:W-:-:S07]  /*2adc0*/  IMAD R3, R52, 0x3, RZ ;  /* 0x0000000334037824 */ /* 0x000fce00078e02ff */
[----:B-1-3--:R-:W1:Y:S01]  /*2add0*/  LDC.64 R4, c[0x0][0x478] ;  /* 0x00011e00ff047b82 */ /* 0x00ae620000000a00 */
[----:B0-----:R-:W-:-:S05]  /*2ade0*/  IMAD.WIDE.U32 R54, R3, 0x8, R54 ;  /* 0x0000000803367825 */ /* 0x001fca00078e0036 */
[----:B------:R-:W3:Y:S01]  /*2adf0*/  LDG.E.64 R40, desc[UR14][R54.64+0x10] ;  /* 0x0000100e36287981 */ /* 0x000ee2000c1e1b00 */
[----:B-1----:R-:W-:-:S05]  /*2ae00*/  IMAD.WIDE.U32 R52, R52, 0x8, R4 ;  /* 0x0000000834347825 */ /* 0x002fca00078e0004 */
[----:B------:R-:W4:Y:S01]  /*2ae10*/  LDG.E.64 R38, desc[UR14][R52.64] ;  /* 0x0000000e34267981 */ /* 0x000f22000c1e1b00 */
[----:B---3--:R-:W-:-:S14]  /*2ae20*/  DSETP.NEU.AND P0, PT, R40, RZ, PT ;  /* 0x000000ff2800722a */ /* 0x008fdc0003f0d000 */
[----:B------:R-:W4:Y:S02]  /*2ae30*/  @P0 LDG.E.64 R4, desc[UR14][R52.64+0x8] ;  /* 0x0000080e34040981 */ /* 0x000f24000c1e1b00 */
[----:B----4-:R-:W-:-:S07]  /*2ae40*/  @P0 DFMA R38, R40, -R4, R38 ;  /* 0x800000042826022b */ /* 0x010fce0000000026 */
[----:B------:R0:W-:Y:S04]  /*2ae50*/  @P0 STG.E.64 desc[UR14][R52.64], R38 ;  /* 0x0000002634000986 */ /* 0x0001e8000c101b0e */
[----:B------:R-:W3:Y:S01]  /*2ae60*/  LDG.E.64 R42, desc[UR14][R54.64+0x8] ;  /* 0x0000080e362a7981 */ /* 0x000ee2000c1e1b00 */
[----:B------:R-:W-:Y:S01]  /*2ae70*/  IMAD.MOV.U32 R4, RZ, RZ, 0x1 ;  /* 0x00000001ff047424 */ /* 0x000fe200078e00ff */
[----:B------:R-:W-:Y:S01]  /*2ae80*/  FSETP.GEU.AND P1, PT, |R39|, 6.5827683646048100446e-37, PT ;  /* 0x036000002700780b */ /* 0x000fe20003f2e200 */
[----:B---3--:R-:W1:Y:S04]  /*2ae90*/  MUFU.RCP64H R5, R43 ;  /* 0x0000002b00057308 */ /* 0x008e680000001800 */
        /* <DEDUP_REMOVED lines=12> */
[----:B--2---:R-:W-:Y:S05]  /*2af60*/  CALL.REL.NOINC `($__internal_6_$__cuda_sm20_div_rn_f64_full) ;  /* 0x0000010400c07944 */ /* 0x004fea0003c00000 */
.L_x_3687:
[----:B------:R-:W-:Y:S01]  /*2af70*/  MOV R4, 0x0 ;  /* 0x0000000000047802 */ /* 0x000fe20000000f00 */
[----:B------:R-:W-:Y:S01]  /*2af80*/  IMAD.MOV.U32 R5, RZ, RZ, 0x3ff00000 ;  /* 0x3ff00000ff057424 */ /* 0x000fe200078e00ff */
[----:B------:R4:W-:Y:S04]  /*2af90*/  STG.E.64 desc[UR14][R52.64], R48 ;  /* 0x0000003034007986 */ /* 0x0009e8000c101b0e */
[----:B------:R4:W-:Y:S02]  /*2afa0*/  STG.E.64 desc[UR14][R54.64+0x8], R4 ;  /* 0x0000080436007986 */ /* 0x0009e4000c101b0e */
.L_x_3650:
[----:B------:R-:W-:Y:S05]  /*2afb0*/  @!P4 BRA `(.L_x_3688) ;  /* 0x00000004009cc947 */ /* 0x000fea0003800000 */
[----:B------:R-:W-:Y:S02]  /*2afc0*/  ISETP.GE.U32.AND P0, PT, R11, 0xf, PT ;  /* 0x0000000f0b00780c */ /* 0x000fe40003f06070 */
[----:B------:R-:W-:-:S11]  /*2afd0*/  MOV R3, RZ ;  /* 0x000000ff00037202 */ /* 0x000fd60000000f00 */
[----:B------:R-:W-:Y:S05]  /*2afe0*/  @!P0 BRA `(.L_x_3689) ;  /* 0x0000000000a88947 */ /* 0x000fea0003800000 */
[----:B------:R-:W-:-:S07]  /*2aff0*/  IMAD.MOV.U32 R3, RZ, RZ, RZ ;  /* 0x000000ffff037224 */ /* 0x000fce00078e00ff */
.L_x_3690:
[----:B0-----:R-:W0:Y:S08]  /*2b000*/  LDC.64 R38, c[0x0][0x478] ;  /* 0x00011e00ff267b82 */ /* 0x001e300000000a00 */
[----:B-1234-:R-:W1:Y:S01]  /*2b010*/  LDC.64 R4, c[0x0][0x490] ;  /* 0x00012400ff047b82 */ /* 0x01ee620000000a00 */
[----:B0-----:R-:W-:-:S05]  /*2b020*/  IMAD.WIDE.U32 R38, R3, 0x8, R38 ;  /* 0x0000000803267825 */ /* 0x001fca00078e0026 */
[----:B------:R-:W3:Y:S01]  /*2b030*/  LDG.E.64 R40, desc[UR14][R38.64] ;  /* 0x0000000e26287981 */ /* 0x000ee2000c1e1b00 */
[----:B-1----:R-:W-:-:S05]  /*2b040*/  IMAD.WIDE.U32 R4, R3, 0x8, R4 ;  /* 0x0000000803047825 */ /* 0x002fca00078e0004 */
[----:B---3--:R0:W-:Y:S04]  /*2b050*/  STG.E.64 desc[UR14][R4.64+0x8], R40 ;  /* 0x0000082804007986 */ /* 0x0081e8000c101b0e */
[----:B------:R-:W3:Y:S04]  /*2b060*/  LDG.E.64 R42, desc[UR14][R38.64+0x8] ;  /* 0x0000080e262a7981 */ /* 0x000ee8000c1e1b00 */
        /* <DEDUP_REMOVED lines=11> */
[----:B-1----:R-:W3:Y:S04]  /*2b120*/  LDG.E.64 R42, desc[UR14][R38.64+0x38] ;  /* 0x0000380e262a7981 */ /* 0x002ee8000c1e1b00 */
[----:B---3--:R1:W-:Y:S04]  /*2b130*/  STG.E.64 desc[UR14][R4.64+0x40], R42 ;  /* 0x0000402a04007986 */ /* 0x0083e8000c101b0e */
[----:B------:R-:W3:Y:S04]  /*2b140*/  LDG.E.64 R44, desc[UR14][R38.64+0x40] ;  /* 0x0000400e262c7981 */ /* 0x000ee8000c1e1b00 */
[----:B---3--:R3:W-:Y:S04]  /*2b150*/  STG.E.64 desc[UR14][R4.64+0x48], R44 ;  /* 0x0000482c04007986 */ /* 0x0087e8000c101b0e */
[----:B----4-:R-:W4:Y:S04]  /*2b160*/  LDG.E.64 R46, desc[UR14][R38.64+0x48] ;  /* 0x0000480e262e7981 */ /* 0x010f28000c1e1b00 */
[----:B----4-:R4:W-:Y:S04]  /*2b170*/  STG.E.64 desc[UR14][R4.64+0x50], R46 ;  /* 0x0000502e04007986 */ /* 0x0109e8000c101b0e */
[----:B-----5:R-:W5:Y:S04]  /*2b180*/  LDG.E.64 R48, desc[UR14][R38.64+0x50] ;  /* 0x0000500e26307981 */ /* 0x020f68000c1e1b00 */
[----:B-----5:R0:W-:Y:S04]  /*2b190*/  STG.E.64 desc[UR14][R4.64+0x58], R48 ;  /* 0x0000583004007986 */ /* 0x0201e8000c101b0e */
[----:B--2---:R-:W2:Y:S04]  /*2b1a0*/  LDG.E.64 R50, desc[UR14][R38.64+0x58] ;  /* 0x0000580e26327981 */ /* 0x004ea8000c1e1b00 */
[----:B--2---:R2:W-:Y:S04]  /*2b1b0*/  STG.E.64 desc[UR14][R4.64+0x60], R50 ;  /* 0x0000603204007986 */ /* 0x0045e8000c101b0e */
[----:B0-----:R-:W5:Y:S04]  /*2b1c0*/  LDG.E.64 R40, desc[UR14][R38.64+0x60] ;  /* 0x0000600e26287981 */ /* 0x001f68000c1e1b00 */
[----:B-----5:R2:W-:Y:S04]  /*2b1d0*/  STG.E.64 desc[UR14][R4.64+0x68], R40 ;  /* 0x0000682804007986 */ /* 0x0205e8000c101b0e */
[----:B-1----:R-:W5:Y:S04]  /*2b1e0*/  LDG.E.64 R42, desc[UR14][R38.64+0x68] ;  /* 0x0000680e262a7981 */ /* 0x002f68000c1e1b00 */
[----:B-----5:R2:W-:Y:S04]  /*2b1f0*/  STG.E.64 desc[UR14][R4.64+0x70], R42 ;  /* 0x0000702a04007986 */ /* 0x0205e8000c101b0e */
[----:B---3--:R-:W3:Y:S04]  /*2b200*/  LDG.E.64 R44, desc[UR14][R38.64+0x70] ;  /* 0x0000700e262c7981 */ /* 0x008ee8000c1e1b00 */
[----:B---3--:R2:W-:Y:S04]  /*2b210*/  STG.E.64 desc[UR14][R4.64+0x78], R44 ;  /* 0x0000782c04007986 */ /* 0x0085e8000c101b0e */
[----:B----4-:R-:W3:Y:S01]  /*2b220*/  LDG.E.64 R46, desc[UR14][R38.64+0x78] ;  /* 0x0000780e262e7981 */ /* 0x010ee2000c1e1b00 */
[----:B------:R-:W-:-:S02]  /*2b230*/  LOP3.LUT R6, R12, 0xfffffff0, RZ, 0xc0, !PT ;  /* 0xfffffff00c067812 */ /* 0x000fc400078ec0ff */
[----:B------:R-:W-:-:S04]  /*2b240*/  IADD3 R3, PT, PT, R3, 0x10, RZ ;  /* 0x0000001003037810 */ /* 0x000fc80007ffe0ff */
[----:B------:R-:W-:Y:S01]  /*2b250*/  ISETP.NE.AND P0, PT, R3, R6, PT ;  /* 0x000000060300720c */ /* 0x000fe20003f05270 */
[----:B---3--:R2:W-:-:S12]  /*2b260*/  STG.E.64 desc[UR14][R4.64+0x80], R46 ;  /* 0x0000802e04007986 */ /* 0x0085d8000c101b0e */
[----:B------:R-:W-:Y:S05]  /*2b270*/  @P0 BRA `(.L_x_3690) ;  /* 0xfffffffc00600947 */ /* 0x000fea000383ffff */
[----:B------:R-:W-:-:S07]  /*2b280*/  IMAD.MOV.U32 R3, RZ, RZ, R6 ;  /* 0x000000ffff037224 */ /* 0x000fce00078e0006 */
.L_x_3689:
[----:B------:R-:W-:-:S13]  /*2b290*/  LOP3.LUT P0, RZ, R12, 0xf, RZ, 0xc0, !PT ;  /* 0x0000000f0cff7812 */ /* 0x000fda000780c0ff */
[----:B------:R-:W-:Y:S05]  /*2b2a0*/  @!P0 BRA `(.L_x_3688) ;  /* 0x0000000000e08947 */ /* 0x000fea0003800000 */
[----:B------:R-:W-:Y:S02]  /*2b2b0*/  ISETP.GE.U32.AND P0, PT, R25, 0x7, PT ;  /* 0x000000071900780c */ /* 0x000fe40003f06070 */
[----:B------:R-:W-:-:S11]  /*2b2c0*/  LOP3.LUT P1, RZ, R16, 0x7, RZ, 0xc0, !PT ;  /* 0x0000000710ff7812 */ /* 0x000fd6000782c0ff */
[----:B------:R-:W-:Y:S05]  /*2b2d0*/  @!P0 BRA `(.L_x_3691) ;  /* 0x0000000000548947 */ /* 0x000fea0003800000 */
[----:B0-----:R-:W0:Y:S08]  /*2b2e0*/  LDC.64 R38, c[0x0][0x478] ;  /* 0x00011e00ff267b82 */ /* 0x001e300000000a00 */
[----:B-1234-:R-:W1:Y:S01]  /*2b2f0*/  LDC.64 R4, c[0x0][0x490] ;  /* 0x00012400ff047b82 */ /* 0x01ee620000000a00 */
[----:B0-----:R-:W-:-:S05]  /*2b300*/  IMAD.WIDE.U32 R38, R3, 0x8, R38 ;  /* 0x0000000803267825 */ /* 0x001fca00078e0026 */
[----:B------:R-:W2:Y:S01]  /*2b310*/  LDG.E.64 R40, desc[UR14][R38.64] ;  /* 0x0000000e26287981 */ /* 0x000ea2000c1e1b00 */
[----:B-1----:R-:W-:-:S05]  /*2b320*/  IMAD.WIDE.U32 R4, R3, 0x8, R4 ;  /* 0x0000000803047825 */ /* 0x002fca00078e0004 */
[----:B--2---:R0:W-:Y:S04]  /*2b330*/  STG.E.64 desc[UR14][R4.64+0x8], R40 ;  /* 0x0000082804007986 */ /* 0x0041e8000c101b0e */
[----:B------:R-:W2:Y:S04]  /*2b340*/  LDG.E.64 R42, desc[UR14][R38.64+0x8] ;  /* 0x0000080e262a7981 */ /* 0x000ea8000c1e1b00 */
[----:B--2---:R1:W-:Y:S04]  /*2b350*/  STG.E.64 desc[UR14][R4.64+0x10], R42 ;  /* 0x0000102a04007986 */ /* 0x0043e8000c101b0e */
[----:B------:R-:W2:Y:S04]  /*2b360*/  LDG.E.64 R44, desc[UR14][R38.64+0x10] ;  /* 0x0000100e262c7981 */ /* 0x000ea8000c1e1b00 */
[----:B--2---:R2:W-:Y:S04]  /*2b370*/  STG.E.64 desc[UR14][R4.64+0x18], R44 ;  /* 0x0000182c04007986 */ /* 0x0045e8000c101b0e */
[----:B------:R-:W3:Y:S04]  /*2b380*/  LDG.E.64 R46, desc[UR14][R38.64+0x18] ;  /* 0x0000180e262e7981 */ /* 0x000ee8000c1e1b00 */
[----:B---3--:R2:W-:Y:S04]  /*2b390*/  STG.E.64 desc[UR14][R4.64+0x20], R46 ;  /* 0x0000202e04007986 */ /* 0x0085e8000c101b0e */
[----:B------:R-:W3:Y:S04]  /*2b3a0*/  LDG.E.64 R48, desc[UR14][R38.64+0x20] ;  /* 0x0000200e26307981 */ /* 0x000ee8000c1e1b00 */
[----:B---3--:R2:W-:Y:S04]  /*2b3b0*/  STG.E.64 desc[UR14][R4.64+0x28], R48 ;  /* 0x0000283004007986 */ /* 0x0085e8000c101b0e */
[----:B------:R-:W3:Y:S04]  /*2b3c0*/  LDG.E.64 R50, desc[UR14][R38.64+0x28] ;  /* 0x0000280e26327981 */ /* 0x000ee8000c1e1b00 */
[----:B---3--:R2:W-:Y:S04]  /*2b3d0*/  STG.E.64 desc[UR14][R4.64+0x30], R50 ;  /* 0x0000303204007986 */ /* 0x0085e8000c101b0e */
[----:B0-----:R-:W3:Y:S04]  /*2b3e0*/  LDG.E.64 R40, desc[UR14][R38.64+0x30] ;  /* 0x0000300e26287981 */ /* 0x001ee8000c1e1b00 */
[----:B---3--:R2:W-:Y:S04]  /*2b3f0*/  STG.E.64 desc[UR14][R4.64+0x38], R40 ;  /* 0x0000382804007986 */ /* 0x0085e8000c101b0e */
[----:B-1----:R-:W3:Y:S01]  /*2b400*/  LDG.E.64 R42, desc[UR14][R38.64+0x38] ;  /* 0x0000380e262a7981 */ /* 0x002ee2000c1e1b00 */
[----:B------:R-:W-:-:S03]  /*2b410*/  IADD3 R3, PT, PT, R3, 0x8, RZ ;  /* 0x0000000803037810 */ /* 0x000fc60007ffe0ff */
[----:B---3--:R2:W-:Y:S04]  /*2b420*/  STG.E.64 desc[UR14][R4.64+0x40], R42 ;  /* 0x0000402a04007986 */ /* 0x0085e8000c101b0e */
.L_x_3691:
[----:B------:R-:W-:Y:S05]  /*2b430*/  @!P1 BRA `(.L_x_3688) ;  /* 0x00000000007c9947 */ /* 0x000fea0003800000 */
[----:B------:R-:W-:Y:S02]  /*2b440*/  ISETP.GE.U32.AND P0, PT, R24, 0x3, PT ;  /* 0x000000031800780c */ /* 0x000fe40003f06070 */
[----:B------:R-:W-:-:S11]  /*2b450*/  ISETP.NE.AND P1, PT, R20, RZ, PT ;  /* 0x000000ff1400720c */ /* 0x000fd60003f25270 */
[----:B------:R-:W-:Y:S05]  /*2b460*/  @!P0 BRA `(.L_x_3692) ;  /* 0x0000000000348947 */ /* 0x000fea0003800000 */
[----:B01234-:R-:W0:Y:S08]  /*2b470*/  LDC.64 R4, c[0x0][0x478] ;  /* 0x00011e00ff047b82 */ /* 0x01fe300000000a00 */
[----:B------:R-:W1:Y:S01]  /*2b480*/  LDC.64 R38, c[0x0][0x490] ;  /* 0x00012400ff267b82 */ /* 0x000e620000000a00 */
        /* <DEDUP_REMOVED lines=8> */
[----:B------:R-:W2:Y:S01]  /*2b510*/  LDG.E.64 R42, desc[UR14][R44.64+0x18] ;  /* 0x0000180e2c2a7981 */ /* 0x000ea2000c1e1b00 */
[----:B------:R-:W-:-:S03]  /*2b520*/  VIADD R3, R3, 0x4 ;  /* 0x0000000403037836 */ /* 0x000fc60000000000 */
[----:B--2---:R0:W-:Y:S04]  /*2b530*/  STG.E.64 desc[UR14][R46.64+0x20], R42 ;  /* 0x0000202a2e007986 */ /* 0x0041e8000c101b0e */
.L_x_3692:
[----:B------:R-:W-:Y:S05]  /*2b540*/  @!P1 BRA `(.L_x_3688) ;  /* 0x0000000000389947 */ /* 0x000fea0003800000 */
[----:B0-----:R-:W0:Y:S08]  /*2b550*/  LDC.64 R38, c[0x0][0x478] ;  /* 0x00011e00ff267b82 */ /* 0x001e300000000a00 */
[----:B--2---:R-:W2:Y:S01]  /*2b560*/  LDC.64 R40, c[0x0][0x490] ;  /* 0x00012400ff287b82 */ /* 0x004ea20000000a00 */
[----:B0-----:R-:W-:-:S05]  /*2b570*/  IMAD.WIDE.U32 R38, R3, 0x8, R38 ;  /* 0x0000000803267825 */ /* 0x001fca00078e0026 */
[----:B-1-34-:R-:W3:Y:S01]  /*2b580*/  LDG.E.64 R4, desc[UR14][R38.64] ;  /* 0x0000000e26047981 */ /* 0x01aee2000c1e1b00 */
        /* <DEDUP_REMOVED lines=10> */
.L_x_3688:
[----:B------:R-:W5:Y:S02]  /*2b630*/  LDCU UR11, c[0x0][0x470] ;  /* 0x00008e00ff0b77ac */ /* 0x000f640008000800 */
[----:B-----5:R-:W-:-:S09]  /*2b640*/  UISETP.GE.AND UP1, UPT, UR11, 0x2, UPT ;  /* 0x000000020b00788c */ /* 0x020fd2000bf26270 */
[----:B------:R-:W-:Y:S05]  /*2b650*/  BRA.U !UP1, `(.L_x_3693) ;  /* 0x0000002d09f47547 */ /* 0x000fea000b800000 */
[----:B------:R-:W-:Y:S01]  /*2b660*/  ISETP.GE.U32.AND P0, PT, R12, 0x3, PT ;  /* 0x000000030c00780c */ /* 0x000fe20003f06070 */
[----:B----4-:R-:W-:-:S12]  /*2b670*/  HFMA2 R52, -RZ, RZ, 0, 0 ;  /* 0x00000000ff347431 */ /* 0x010fd800000001ff */
[----:B------:R-:W-:Y:S05]  /*2b680*/  @!P0 BRA `(.L_x_3694) ;  /* 0x0000001800b08947 */ /* 0x000fea0003800000 */
[----:B------:R-:W-:-:S07]  /*2b690*/  IMAD.MOV.U32 R52, RZ, RZ, RZ ;  /* 0x000000ffff347224 */ /* 0x000fce00078e00ff */
.L_x_3715:
[----:B------:R-:W4:Y:S08]  /*2b6a0*/  LDC.64 R70, c[0x0][0x410] ;  /* 0x00010400ff467b82 */ /* 0x000f300000000a00 */
[----:B------:R-:W5:Y:S01]  /*2b6b0*/  LDC.64 R72, c[0x0][0x490] ;  /* 0x00012400ff487b82 */ /* 0x000f620000000a00 */
[----:B----4-:R-:W-:-:S05]  /*2b6c0*/  IMAD.WIDE.U32 R70, R52, 0x8, R70 ;  /* 0x0000000834467825 */ /* 0x010fca00078e0046 */
[----:B0123--:R-:W2:Y:S04]  /*2b6d0*/  LDG.E.64 R4, desc[UR14][R70.64+0x8] ;  /* 0x0000080e46047981 */ /* 0x00fea8000c1e1b00 */
[----:B------:R-:W2:Y:S01]  /*2b6e0*/  LDG.E.64 R42, desc[UR14][R70.64] ;  /* 0x0000000e462a7981 */ /* 0x000ea2000c1e1b00 */
[----:B-----5:R-:W-:-:S05]  /*2b6f0*/  IMAD.WIDE.U32 R72, R52, 0x8, R72 ;  /* 0x0000000834487825 */ /* 0x020fca00078e0048 */
        /* <DEDUP_REMOVED lines=20> */
.L_x_3695:
        /* <DEDUP_REMOVED lines=25> */
.L_x_3697:
[----:B------:R-:W-:Y:S05]  /*2b9d0*/  BSYNC.RECONVERGENT B3 ;  /* 0x0000000000037941 */ /* 0x000fea0003800200 */
.L_x_3696:
        /* <DEDUP_REMOVED lines=29> */
[----:B------:R-:W-:Y:S01]  /*2bbb0*/  IMAD.MOV.U32 R64, RZ, RZ, R48 ;  /* 0x000000ffff407224 */ /* 0x000fe200078e0030 */
[----:B------:R-:W-:-:S07]  /*2bbc0*/  MOV R65, R49 ;  /* 0x0000003100417202 */ /* 0x000fce0000000f00 */
.L_x_3698:
        /* <DEDUP_REMOVED lines=26> */
.L_x_3699:
        /* <DEDUP_REMOVED lines=26> */
.L_x_3700:
        /* <DEDUP_REMOVED lines=25> */
.L_x_3702:
[----:B------:R-:W-:Y:S05]  /*2c0a0*/  BSYNC.RECONVERGENT B3 ;  /* 0x0000000000037941 */ /* 0x000fea0003800200 */
.L_x_3701:
        /* <DEDUP_REMOVED lines=27> */
.L_x_3703:
        /* <DEDUP_REMOVED lines=26> */
.L_x_3704:
[----:B------:R-:W-:-:S07]  /*2c400*/  DADD R48, -R48, R74 ;  /* 0x0000000030307229 */ /* 0x000fce000000014a */
        /* <DEDUP_REMOVED lines=23> */
.L_x_3705:
        /* <DEDUP_REMOVED lines=25> */
.L_x_3707:
[----:B------:R-:W-:Y:S05]  /*2c710*/  BSYNC.RECONVERGENT B3 ;  /* 0x0000000000037941 */ /* 0x000fea0003800200 */
.L_x_3706:
        /* <DEDUP_REMOVED lines=27> */
.L_x_3708:
        /* <DEDUP_REMOVED lines=26> */
.L_x_3709:
[----:B------:R-:W-:-:S07]  /*2ca70*/  DADD R48, -R48, R74 ;  /* 0x0000000030307229 */ /* 0x000fce000000014a */
        /* <DEDUP_REMOVED lines=24> */
.L_x_3710:
        /* <DEDUP_REMOVED lines=25> */
.L_x_3712:
[----:B------:R-:W-:Y:S05]  /*2cd90*/  BSYNC.RECONVERGENT B3 ;  /* 0x0000000000037941 */ /* 0x000fea0003800200 */
.L_x_3711:
        /* <DEDUP_REMOVED lines=27> */
.L_x_3713:
        /* <DEDUP_REMOVED lines=26> */
.L_x_3714:
[----:B------:R-:W-:Y:S01]  /*2d0f0*/  DADD R48, -R48, R66 ;  /* 0x0000000030307229 */ /* 0x000fe20000000142 */
[----:B------:R-:W-:-:S06]  /*2d100*/  ULOP3.LUT UR11, UR10, 0xfffffffc, URZ, 0xc0, !UPT ;  /* 0xfffffffc0a0b7892 */ /* 0x000fcc000f8ec0ff */
[----:B------:R4:W-:Y:S01]  /*2d110*/  STG.E.64 desc[UR14][R64.64+0x18], R48 ;  /* 0x0000183040007986 */ /* 0x0009e2000c101b0e */
[----:B------:R-:W-:-:S13]  /*2d120*/  ISETP.NE.AND P0, PT, R52, UR11, PT ;  /* 0x0000000b34007c0c */ /* 0x000fda000bf05270 */
[----:B----4-:R-:W-:Y:S05]  /*2d130*/  @P0 BRA `(.L_x_3715) ;  /* 0xffffffe400580947 */ /* 0x010fea000383ffff */
[----:B------:R-:W-:-:S07]  /*2d140*/  IMAD.U32 R52, RZ, RZ, UR11 ;  /* 0x0000000bff347e24 */ /* 0x000fce000f8e00ff */
.L_x_3694:
[----:B------:R-:W-:-:S09]  /*2d150*/  ULOP3.LUT UP1, URZ, UR10, 0x3, URZ, 0xc0, !UPT ;  /* 0x000000030aff7892 */ /* 0x000fd2000f82c0ff */
[----:B------:R-:W-:Y:S05]  /*2d160*/  BRA.U !UP1, `(.L_x_3693) ;  /* 0x0000001509307547 */ /* 0x000fea000b800000 */
[----:B------:R-:W-:-:S13]  /*2d170*/  ISETP.NE.AND P0, PT, R23, 0x1, PT ;  /* 0x000000011700780c */ /* 0x000fda0003f05270 */
[----:B------:R-:W-:Y:S05]  /*2d180*/  @!P0 BRA `(.L_x_3716) ;  /* 0x0000000c00648947 */ /* 0x000fea0003800000 */
[----:B---3--:R-:W3:Y:S08]  /*2d190*/  LDC.64 R68, c[0x0][0x410] ;  /* 0x00010400ff447b82 */ /* 0x008ef00000000a00 */
[----:B------:R-:W4:Y:S01]  /*2d1a0*/  LDC.64 R70, c[0x0][0x490] ;  /* 0x00012400ff467b82 */ /* 0x000f220000000a00 */
[----:B---3--:R-:W-:-:S05]  /*2d1b0*/  IMAD.WIDE.U32 R68, R52, 0x8, R68 ;  /* 0x0000000834447825 */ /* 0x008fca00078e0044 */
[----:B012---:R-:W2:Y:S04]  /*2d1c0*/  LDG.E.64 R4, desc[UR14][R68.64+0x8] ;  /* 0x0000080e44047981 */ /* 0x007ea8000c1e1b00 */
[----:B------:R-:W2:Y:S01]  /*2d1d0*/  LDG.E.64 R42, desc[UR14][R68.64] ;  /* 0x0000000e442a7981 */ /* 0x000ea2000c1e1b00 */
[----:B----4-:R-:W-:-:S05]  /*2d1e0*/  IMAD.WIDE.U32 R70, R52, 0x8, R70 ;  /* 0x0000000834467825 */ /* 0x010fca00078e0046 */
        /* <DEDUP_REMOVED lines=20> */
.L_x_3717:
        /* <DEDUP_REMOVED lines=25> */
.L_x_3719:
[----:B------:R-:W-:Y:S05]  /*2d4c0*/  BSYNC.RECONVERGENT B3 ;  /* 0x0000000000037941 */ /* 0x000fea0003800200 */
.L_x_3718:
        /* <DEDUP_REMOVED lines=31> */
.L_x_3720:
        /* <DEDUP_REMOVED lines=26> */
.L_x_3721:
        /* <DEDUP_REMOVED lines=27> */
.L_x_3722:
        /* <DEDUP_REMOVED lines=25> */
.L_x_3724:
[----:B------:R-:W-:Y:S05]  /*2dba0*/  BSYNC.RECONVERGENT B3 ;  /* 0x0000000000037941 */ /* 0x000fea0003800200 */
.L_x_3723:
        /* <DEDUP_REMOVED lines=27> */
.L_x_3725:
        /* <DEDUP_REMOVED lines=26> */
.L_x_3726:
[----:B------:R-:W-:-:S07]  /*2df00*/  DADD R48, -R48, R64 ;  /* 0x0000000030307229 */ /* 0x000fce0000000140 */
[----:B------:R4:W-:Y:S04]  /*2df10*/  STG.E.64 desc[UR14][R54.64+0x8], R48 ;  /* 0x0000083036007986 */ /* 0x0009e8000c101b0e */
.L_x_3716:
[----:B------:R-:W-:-:S13]  /*2df20*/  LOP3.LUT P0, RZ, R17, 0x1, RZ, 0xc0, !PT ;  /* 0x0000000111ff7812 */ /* 0x000fda000780c0ff */
[----:B------:R-:W-:Y:S05]  /*2df30*/  @!P0 BRA `(.L_x_3693) ;  /* 0x0000000400bc8947 */ /* 0x000fea0003800000 */
[----:B-1-3--:R-:W1:Y:S08]  /*2df40*/  LDC.64 R66, c[0x0][0x410] ;  /* 0x00010400ff427b82 */ /* 0x00ae700000000a00 */
[----:B0-2---:R-:W0:Y:S01]  /*2df50*/  LDC.64 R64, c[0x0][0x490] ;  /* 0x00012400ff407b82 */ /* 0x005e220000000a00 */
[----:B-1----:R-:W-:-:S05]  /*2df60*/  IMAD.WIDE.U32 R66, R52, 0x8, R66 ;  /* 0x0000000834427825 */ /* 0x002fca00078e0042 */
[----:B------:R-:W2:Y:S04]  /*2df70*/  LDG.E.64 R4, desc[UR14][R66.64+0x8] ;  /* 0x0000080e42047981 */ /* 0x000ea8000c1e1b00 */
[----:B------:R-:W2:Y:S01]  /*2df80*/  LDG.E.64 R42, desc[UR14][R66.64] ;  /* 0x0000000e422a7981 */ /* 0x000ea2000c1e1b00 */
[----:B0-----:R-:W-:-:S05]  /*2df90*/  IMAD.WIDE.U32 R64, R52, 0x8, R64 ;  /* 0x0000000834407825 */ /* 0x001fca00078e0040 */
[----:B------:R-:W3:Y:S04]  /*2dfa0*/  LDG.E.64 R40, desc[UR14][R64.64+0x8] ;  /* 0x0000080e40287981 */ /* 0x000ee8000c1e1b00 */
[----:B------:R-:W3:Y:S01]  /*2dfb0*/  LDG.E.64 R38, desc[UR14][R64.64] ;  /* 0x0000000e40267981 */ /* 0x000ee2000c1e1b00 */
[----:B--2---:R-:W-:Y:S01]  /*2dfc0*/  DADD R42, R4, -R42 ;  /* 0x00000000042a7229 */ /* 0x004fe2000000082a */
[----:B------:R-:W-:-:S05]  /*2dfd0*/  IMAD.MOV.U32 R4, RZ, RZ, 0x1 ;  /* 0x00000001ff047424 */ /* 0x000fca00078e00ff */
        /* <DEDUP_REMOVED lines=10> */
[----:B----4-:R-:W-:-:S10]  /*2e080*/  DFMA R48, R44, R40, R4 ;  /* 0x000000282c30722b */ /* 0x010fd40000000004 */
[----:B------:R-:W-:-:S05]  /*2e090*/  FFMA R3, RZ, R43, R49 ;  /* 0x0000002bff037223 */ /* 0x000fca0000000031 */
[----:B------:R-:W-:-:S13]  /*2e0a0*/  FSETP.GT.AND P0, PT, |R3|, 1.469367938527859385e-39, PT ;  /* 0x001000000300780b */ /* 0x000fda0003f04200 */
[----:B------:R-:W-:Y:S05]  /*2e0b0*/  @P0 BRA P1, `(.L_x_3727) ;  /* 0x0000000000080947 */ /* 0x000fea0000800000 */
[----:B------:R-:W-:-:S07]  /*2e0c0*/  MOV R4, 0x2e0e0 ;  /* 0x0002e0e000047802 */ /* 0x000fce0000000f00 */
[----:B------:R-:W-:Y:S05]  /*2e0d0*/  CALL.REL.NOINC `($__internal_6_$__cuda_sm20_div_rn_f64_full) ;  /* 0x000000d400647944 */ /* 0x000fea0003c00000 */
.L_x_3727:
        /* <DEDUP_REMOVED lines=25> */
.L_x_3729:
[----:B------:R-:W-:Y:S05]  /*2e270*/  BSYNC.RECONVERGENT B3 ;  /* 0x0000000000037941 */ /* 0x000fea0003800200 */
.L_x_3728:
        /* <DEDUP_REMOVED lines=15> */
[----:B0-----:R-:W-:-:S08]  /*2e370*/  DFMA R4, R48, R48, R48 ;  /* 0x000000303004722b */ /* 0x001fd00000000030 */
        /* <DEDUP_REMOVED lines=15> */
.L_x_3730:
        /* <DEDUP_REMOVED lines=24> */
.L_x_3731:
[----:B------:R-:W0:Y:S01]  /*2e5f0*/  LDC.64 R4, c[0x0][0x488] ;  /* 0x00012200ff047b82 */ /* 0x000e220000000a00 */
[----:B------:R-:W-:Y:S01]  /*2e600*/  DADD R48, -R48, R66 ;  /* 0x0000000030307229 */ /* 0x000fe20000000142 */
[----:B0-----:R-:W-:-:S06]  /*2e610*/  IMAD.WIDE.U32 R52, R52, 0x8, R4 ;  /* 0x0000000834347825 */ /* 0x001fcc00078e0004 */
[----:B------:R0:W-:Y:S04]  /*2e620*/  STG.E.64 desc[UR14][R52.64], R48 ;  /* 0x0000003034007986 */ /* 0x0001e8000c101b0e */
.L_x_3693:
[----:B0-2---:R-:W-:Y:S01]  /*2e630*/  IMAD.U32 R40, RZ, RZ, UR4 ;  /* 0x00000004ff287e24 */ /* 0x005fe2000f8e00ff */
[----:B------:R-:W-:Y:S01]  /*2e640*/  MOV R41, UR5 ;  /* 0x0000000500297c02 */ /* 0x000fe20008000f00 */
[----:B------:R-:W-:Y:S01]  /*2e650*/  IMAD.U32 R44, RZ, RZ, UR16 ;  /* 0x00000010ff2c7e24 */ /* 0x000fe2000f8e00ff */
[----:B------:R-:W-:Y:S01]  /*2e660*/  MOV R45, UR17 ;  /* 0x00000011002d7c02 */ /* 0x000fe20008000f00 */
[----:B------:R-:W-:Y:S01]  /*2e670*/  IMAD.U32 R46, RZ, RZ, UR4 ;  /* 0x00000004ff2e7e24 */ /* 0x000fe2000f8e00ff */
[----:B------:R-:W-:Y:S01]  /*2e680*/  MOV R47, UR5 ;  /* 0x00000005002f7c02 */ /* 0x000fe20008000f00 */
[----:B-1-34-:R-:W-:Y:S01]  /*2e690*/  IMAD.U32 R48, RZ, RZ, UR16 ;  /* 0x00000010ff307e24 */ /* 0x01afe2000f8e00ff */
[----:B------:R-:W-:Y:S01]  /*2e6a0*/  MOV R49, UR17 ;  /* 0x0000001100317c02 */ /* 0x000fe20008000f00 */
[----:B------:R-:W2:Y:S04]  /*2e6b0*/  LDG.E.64 R40, desc[UR14][R40.64+-0x8] ;  /* 0xfffff80e28287981 */ /* 0x000ea8000c1e1b00 */
[----:B------:R-:W2:Y:S04]  /*2e6c0*/  LDG.E.64 R4, desc[UR14][R46.64+-0x10] ;  /* 0xfffff00e2e047981 */ /* 0x000ea8000c1e1b00 */
[----:B------:R-:W3:Y:S04]  /*2e6d0*/  LDG.E.64 R42, desc[UR14][R48.64+-0x8] ;  /* 0xfffff80e302a7981 */ /* 0x000ee8000c1e1b00 */
[----:B------:R-:W3:Y:S04]  /*2e6e0*/  LDG.E.64 R44, desc[UR14][R44.64+-0x10] ;  /* 0xfffff00e2c2c7981 */ /* 0x000ee8000c1e1b00 */
[----:B------:R-:W4:Y:S01]  /*2e6f0*/  LDG.E.64 R38, desc[UR14][R56.64] ;  /* 0x0000000e38267981 */ /* 0x000f22000c1e1b00 */
[----:B--2---:R-:W-:-:S02]  /*2e700*/  DADD R4, R4, R40 ;  /* 0x0000000004047229 */ /* 0x004fc40000000028 */
[----:B---3--:R-:W-:-:S08]  /*2e710*/  DADD R42, R42, -R44 ;  /* 0x000000002a2a7229 */ /* 0x008fd0000000082c */
[----:B----4-:R-:W-:Y:S01]  /*2e720*/  DFMA R4, R4, R42, R38 ;  /* 0x0000002a0404722b */ /* 0x010fe20000000026 */
[----:B------:R-:W-:Y:S01]  /*2e730*/  IMAD.U32 R38, RZ, RZ, UR6 ;  /* 0x00000006ff267e24 */ /* 0x000fe2000f8e00ff */
[----:B------:R-:W-:-:S05]  /*2e740*/  MOV R39, UR7 ;  /* 0x0000000700277c02 */ /* 0x000fca0008000f00 */
[----:B------:R0:W-:Y:S04]  /*2e750*/  STG.E.64 desc[UR14][R56.64+0x8], R4 ;  /* 0x0000080438007986 */ /* 0x0001e8000c101b0e */
[----:B------:R0:W-:Y:S01]  /*2e760*/  STG.E.64 desc[UR14][R38.64], RZ ;  /* 0x000000ff26007986 */ /* 0x0001e2000c101b0e */
[----:B------:R-:W-:Y:S05]  /*2e770*/  BRA.U !UP0, `(.L_x_3732) ;  /* 0x0000000d08287547 */ /* 0x000fea000b800000 */
[----:B------:R-:W-:Y:S01]  /*2e780*/  UISETP.GE.U32.AND UP1, UPT, UR10, 0x7, UPT ;  /* 0x000000070a00788c */ /* 0x000fe2000bf26070 */
[----:B------:R-:W-:-:S08]  /*2e790*/  IMAD.MOV.U32 R6, RZ, RZ, RZ ;  /* 0x000000ffff067224 */ /* 0x000fd000078e00ff */
[----:B------:R-:W-:Y:S05]  /*2e7a0*/  BRA.U !UP1, `(.L_x_3733) ;  /* 0x0000000509687547 */ /* 0x000fea000b800000 */
[----:B------:R-:W-:-:S07]  /*2e7b0*/  MOV R3, RZ ;  /* 0x000000ff00037202 */ /* 0x000fce0000000f00 */
.L_x_3734:
[----:B------:R-:W1:Y:S08]  /*2e7c0*/  LDC.64 R54, c[0x0][0x488] ;  /* 0x00012200ff367b82 */ /* 0x000e700000000a00 */
[----:B0--3--:R-:W0:Y:S08]  /*2e7d0*/  LDC.64 R4, c[0x0][0x430] ;  /* 0x00010c00ff047b82 */ /* 0x009e300000000a00 */
[----:B------:R-:W2:Y:S01]  /*2e7e0*/  LDC.64 R50, c[0x0][0x490] ;  /* 0x00012400ff327b82 */ /* 0x000ea20000000a00 */
[----:B-1----:R-:W-:-:S07]  /*2e7f0*/  IMAD.WIDE.U32 R54, R3, 0x8, R54 ;  /* 0x0000000803367825 */ /* 0x002fce00078e0036 */
[----:B------:R-:W1:Y:S01]  /*2e800*/  LDC.64 R38, c[0x0][0x438] ;  /* 0x00010e00ff267b82 */ /* 0x000e620000000a00 */
[----:B------:R-:W3:Y:S01]  /*2e810*/  LDG.E.64 R48, desc[UR14][R54.64] ;  /* 0x0000000e36307981 */ /* 0x000ee2000c1e1b00 */
[----:B------:R-:W-:-:S06]  /*2e820*/  IMAD R71, R3, 0x5, R9 ;  /* 0x0000000503477824 */ /* 0x000fcc00078e0209 */
[----:B------:R-:W4:Y:S01]  /*2e830*/  LDC.64 R42, c[0x0][0x498] ;  /* 0x00012600ff2a7b82 */ /* 0x000f220000000a00 */
[----:B0-----:R-:W-:-:S04]  /*2e840*/  IMAD.WIDE.U32 R52, R71, 0x8, R4 ;  /* 0x0000000847347825 */ /* 0x001fc800078e0004 */
[----:B--2---:R-:W-:-:S03]  /*2e850*/  IMAD.WIDE.U32 R50, R3, 0x8, R50 ;  /* 0x0000000803327825 */ /* 0x004fc600078e0032 */
[----:B------:R-:W0:Y:S01]  /*2e860*/  LDC.64 R44, c[0x0][0x440] ;  /* 0x00011000ff2c7b82 */ /* 0x000e220000000a00 */
[----:B---3--:R2:W-:Y:S04]  /*2e870*/  STG.E.64 desc[UR14][R52.64], R48 ;  /* 0x0000003034007986 */ /* 0x0085e8000c101b0e */
[----:B------:R-:W3:Y:S01]  /*2e880*/  LDG.E.64 R68, desc[UR14][R50.64] ;  /* 0x0000000e32447981 */ /* 0x000ee2000c1e1b00 */
[----:B-1----:R-:W-:-:S04]  /*2e890*/  IMAD.WIDE.U32 R40, R71, 0x8, R38 ;  /* 0x0000000847287825 */ /* 0x002fc800078e0026 */
[----:B----4-:R-:W-:Y:S01]  /*2e8a0*/  IMAD.WIDE.U32 R42, R3, 0x8, R42 ;  /* 0x00000008032a7825 */ /* 0x010fe200078e002a */
[----:B---3--:R1:W-:Y:S04]  /*2e8b0*/  STG.E.64 desc[UR14][R40.64], R68 ;  /* 0x0000004428007986 */ /* 0x0083e8000c101b0e */
[----:B------:R-:W3:Y:S01]  /*2e8c0*/  LDG.E.64 R64, desc[UR14][R42.64] ;  /* 0x0000000e2a407981 */ /* 0x000ee2000c1e1b00 */
[----:B0-----:R-:W-:-:S05]  /*2e8d0*/  IMAD.WIDE.U32 R46, R71, 0x8, R44 ;  /* 0x00000008472e7825 */ /* 0x001fca00078e002c */
[----:B---3--:R-:W-:Y:S04]  /*2e8e0*/  STG.E.64 desc[UR14][R46.64], R64 ;  /* 0x000000402e007986 */ /* 0x008fe8000c101b0e */
[----:B--2---:R-:W2:Y:S04]  /*2e8f0*/  LDG.E.64 R48, desc[UR14][R54.64+0x8] ;  /* 0x0000080e36307981 */ /* 0x004ea8000c1e1b00 */
[----:B--2---:R-:W-:Y:S04]  /*2e900*/  STG.E.64 desc[UR14][R52.64+0x28], R48 ;  /* 0x0000283034007986 */ /* 0x004fe8000c101b0e */
[----:B------:R-:W2:Y:S04]  /*2e910*/  LDG.E.64 R66, desc[UR14][R50.64+0x8] ;  /* 0x0000080e32427981 */ /* 0x000ea8000c1e1b00 */
[----:B--2---:R0:W-:Y:S04]  /*2e920*/  STG.E.64 desc[UR14][R40.64+0x28], R66 ;  /* 0x0000284228007986 */ /* 0x0041e8000c101b0e */
[----:B------:R-:W2:Y:S01]  /*2e930*/  LDG.E.64 R72, desc[UR14][R42.64+0x8] ;  /* 0x0000080e2a487981 */ /* 0x000ea2000c1e1b00 */
[----:B-1----:R-:W-:-:S03]  /*2e940*/  VIADD R69, R71, 0xa ;  /* 0x0000000a47457836 */ /* 0x002fc60000000000 */
[----:B--2---:R1:W-:Y:S04]  /*2e950*/  STG.E.64 desc[UR14][R46.64+0x28], R72 ;  /* 0x000028482e007986 */ /* 0x0043e8000c101b0e */
[----:B------:R-:W2:Y:S01]  /*2e960*/  LDG.E.64 R82, desc[UR14][R54.64+0x10] ;  /* 0x0000100e36527981 */ /* 0x000ea2000c1e1b00 */
[----:B------:R-:W-:-:S05]  /*2e970*/  IMAD.WIDE.U32 R80, R69, 0x8, R4 ;  /* 0x0000000845507825 */ /* 0x000fca00078e0004 */
[----:B--2---:R-:W-:Y:S04]  /*2e980*/  STG.E.64 desc[UR14][R80.64], R82 ;  /* 0x0000005250007986 */ /* 0x004fe8000c101b0e */
[----:B------:R-:W2:Y:S01]  /*2e990*/  LDG.E.64 R78, desc[UR14][R50.64+0x10] ;  /* 0x0000100e324e7981 */ /* 0x000ea2000c1e1b00 */
[----:B------:R-:W-:-:S05]  /*2e9a0*/  IMAD.WIDE.U32 R76, R69, 0x8, R38 ;  /* 0x00000008454c7825 */ /* 0x000fca00078e0026 */
[----:B--2---:R-:W-:Y:S04]  /*2e9b0*/  STG.E.64 desc[UR14][R76.64], R78 ;  /* 0x0000004e4c007986 */ /* 0x004fe8000c101b0e */
[----:B------:R-:W2:Y:S01]  /*2e9c0*/  LDG.E.64 R74, desc[UR14][R42.64+0x10] ;  /* 0x0000100e2a4a7981 */ /* 0x000ea2000c1e1b00 */
[----:B0-----:R-:W-:Y:S01]  /*2e9d0*/  IMAD.WIDE.U32 R40, R69, 0x8, R44 ;  /* 0x0000000845287825 */ /* 0x001fe200078e002c */
        /* <DEDUP_REMOVED lines=8> */
[----:B------:R-:W3:Y:S01]  /*2ea60*/  LDG.E.64 R52, desc[UR14][R42.64+0x18] ;  /* 0x0000180e2a347981 */ /* 0x000ee2000c1e1b00 */
        /* <DEDUP_REMOVED lines=10> */
[----:B------:R-:W-:Y:S01]  /*2eb10*/  IMAD.WIDE.U32 R64, R75, 0x8, R44 ;  /* 0x000000084b407825 */ /* 0x000fe200078e002c */
[----:B------:R-:W-:-:S04]  /*2eb20*/  IADD3 R75, PT, PT, R71, 0x19, RZ ;  /* 0x00000019474b7810 */ /* 0x000fc80007ffe0ff */
[----:B--2---:R2:W-:Y:S04]  /*2eb30*/  STG.E.64 desc[UR14][R64.64], R66 ;  /* 0x0000004240007986 */ /* 0x0045e8000c101b0e */
[----:B0-----:R-:W4:Y:S01]  /*2eb40*/  LDG.E.64 R52, desc[UR14][R54.64+0x28] ;  /* 0x0000280e36347981 */ /* 0x001f22000c1e1b00 */
[----:B------:R-:W-:-:S05]  /*2eb50*/  IMAD.WIDE.U32 R48, R75, 0x8, R4 ;  /* 0x000000084b307825 */ /* 0x000fca00078e0004 */
[----:B----4-:R0:W-:Y:S04]  /*2eb60*/  STG.E.64 desc[UR14][R48.64], R52 ;  /* 0x0000003430007986 */ /* 0x0101e8000c101b0e */
[----:B---3--:R-:W3:Y:S01]  /*2eb70*/  LDG.E.64 R46, desc[UR14][R50.64+0x28] ;  /* 0x0000280e322e7981 */ /* 0x008ee2000c1e1b00 */
[----:B------:R-:W-:-:S05]  /*2eb80*/  IMAD.WIDE.U32 R40, R75, 0x8, R38 ;  /* 0x000000084b287825 */ /* 0x000fca00078e0026 */
[----:B---3--:R3:W-:Y:S04]  /*2eb90*/  STG.E.64 desc[UR14][R40.64], R46 ;  /* 0x0000002e28007986 */ /* 0x0087e8000c101b0e */
[----:B-1----:R-:W4:Y:S01]  /*2eba0*/  LDG.E.64 R72, desc[UR14][R42.64+0x28] ;  /* 0x0000280e2a487981 */ /* 0x002f22000c1e1b00 */
[----:B------:R-:W-:-:S04]  /*2ebb0*/  IMAD.WIDE.U32 R68, R75, 0x8, R44 ;  /* 0x000000084b447825 */ /* 0x000fc800078e002c */
[----:B------:R-:W-:Y:S01]  /*2ebc0*/  VIADD R75, R71, 0x1e ;  /* 0x0000001e474b7836 */ /* 0x000fe20000000000 */
[----:B----4-:R1:W-:Y:S04]  /*2ebd0*/  STG.E.64 desc[UR14][R68.64], R72 ;  /* 0x0000004844007986 */ /* 0x0103e8000c101b0e */
[----:B--2---:R-:W2:Y:S01]  /*2ebe0*/  LDG.E.64 R66, desc[UR14][R54.64+0x30] ;  /* 0x0000300e36427981 */ /* 0x004ea2000c1e1b00 */
[----:B------:R-:W-:-:S05]  /*2ebf0*/  IMAD.WIDE.U32 R64, R75, 0x8, R4 ;  /* 0x000000084b407825 */ /* 0x000fca00078e0004 */
[----:B--2---:R2:W-:Y:S04]  /*2ec00*/  STG.E.64 desc[UR14][R64.64], R66 ;  /* 0x0000004240007986 */ /* 0x0045e8000c101b0e */
[----:B0-----:R-:W4:Y:S01]  /*2ec10*/  LDG.E.64 R52, desc[UR14][R50.64+0x30] ;  /* 0x0000300e32347981 */ /* 0x001f22000c1e1b00 */
[----:B------:R-:W-:-:S05]  /*2ec20*/  IMAD.WIDE.U32 R48, R75, 0x8, R38 ;  /* 0x000000084b307825 */ /* 0x000fca00078e0026 */
[----:B----4-:R0:W-:Y:S04]  /*2ec30*/  STG.E.64 desc[UR14][R48.64], R52 ;  /* 0x0000003430007986 */ /* 0x0101e8000c101b0e */
[----:B---3--:R-:W3:Y:S01]  /*2ec40*/  LDG.E.64 R46, desc[UR14][R42.64+0x30] ;  /* 0x0000300e2a2e7981 */ /* 0x008ee2000c1e1b00 */
[----:B------:R-:W-:Y:S01]  /*2ec50*/  IMAD.WIDE.U32 R40, R75, 0x8, R44 ;  /* 0x000000084b287825 */ /* 0x000fe200078e002c */
[----:B------:R-:W-:-:S04]  /*2ec60*/  IADD3 R71, PT, PT, R71, 0x23, RZ ;  /* 0x0000002347477810 */ /* 0x000fc80007ffe0ff */
[----:B---3--:R3:W-:Y:S04]  /*2ec70*/  STG.E.64 desc[UR14][R40.64], R46 ;  /* 0x0000002e28007986 */ /* 0x0087e8000c101b0e */
[----:B-1----:R-:W4:Y:S01]  /*2ec80*/  LDG.E.64 R68, desc[UR14][R54.64+0x38] ;  /* 0x0000380e36447981 */ /* 0x002f22000c1e1b00 */
[----:B------:R-:W-:-:S05]  /*2ec90*/  IMAD.WIDE.U32 R4, R71, 0x8, R4 ;  /* 0x0000000847047825 */ /* 0x000fca00078e0004 */
[----:B----4-:R3:W-:Y:S04]  /*2eca0*/  STG.E.64 desc[UR14][R4.64], R68 ;  /* 0x0000004404007986 */ /* 0x0107e8000c101b0e */
[----:B--2---:R-:W2:Y:S01]  /*2ecb0*/  LDG.E.64 R64, desc[UR14][R50.64+0x38] ;  /* 0x0000380e32407981 */ /* 0x004ea2000c1e1b00 */
[----:B------:R-:W-:-:S05]  /*2ecc0*/  IMAD.WIDE.U32 R38, R71, 0x8, R38 ;  /* 0x0000000847267825 */ /* 0x000fca00078e0026 */
[----:B--2---:R3:W-:Y:S04]  /*2ecd0*/  STG.E.64 desc[UR14][R38.64], R64 ;  /* 0x0000004026007986 */ /* 0x0047e8000c101b0e */
[----:B0-----:R-:W2:Y:S01]  /*2ece0*/  LDG.E.64 R48, desc[UR14][R42.64+0x38] ;  /* 0x0000380e2a307981 */ /* 0x001ea2000c1e1b00 */
[----:B------:R-:W-:-:S04]  /*2ecf0*/  IMAD.WIDE.U32 R44, R71, 0x8, R44 ;  /* 0x00000008472c7825 */ /* 0x000fc800078e002c */
[----:B------:R-:W-:-:S05]  /*2ed00*/  VIADD R3, R3, 0x8 ;  /* 0x0000000803037836 */ /* 0x000fca0000000000 */
[----:B------:R-:W-:Y:S01]  /*2ed10*/  ISETP.NE.AND P0, PT, R3, R18, PT ;  /* 0x000000120300720c */ /* 0x000fe20003f05270 */
[----:B--2---:R3:W-:-:S12]  /*2ed20*/  STG.E.64 desc[UR14][R44.64], R48 ;  /* 0x000000302c007986 */ /* 0x0047d8000c101b0e */
[----:B------:R-:W-:Y:S05]  /*2ed30*/  @P0 BRA `(.L_x_3734) ;  /* 0xfffffff800a00947 */ /* 0x000fea000383ffff */
[----:B------:R-:W-:-:S07]  /*2ed40*/  MOV R6, R18 ;  /* 0x0000001200067202 */ /* 0x000fce0000000f00 */
.L_x_3733:
[----:B------:R-:W-:-:S13]  /*2ed50*/  ISETP.NE.AND P0, PT, R14, RZ, PT ;  /* 0x000000ff0e00720c */ /* 0x000fda0003f05270 */
[----:B------:R-:W-:Y:S05]  /*2ed60*/  @!P0 BRA `(.L_x_3732) ;  /* 0x0000000400ac8947 */ /* 0x000fea0003800000 */
[----:B------:R-:W-:Y:S02]  /*2ed70*/  ISETP.GE.U32.AND P0, PT, R21, 0x3, PT ;  /* 0x000000031500780c */ /* 0x000fe40003f06070 */
[----:B------:R-:W-:-:S11]  /*2ed80*/  ISETP.NE.AND P1, PT, R15, RZ, PT ;  /* 0x000000ff0f00720c */ /* 0x000fd60003f25270 */
[----:B------:R-:W-:Y:S05]  /*2ed90*/  @!P0 BRA `(.L_x_3735) ;  /* 0x0000000000c88947 */ /* 0x000fea0003800000 */
        /* <DEDUP_REMOVED lines=17> */
[----:B0-----:R-:W-:-:S04]  /*2eeb0*/  IMAD.WIDE.U32 R64, R3, 0x8, R44 ;  /* 0x0000000803407825 */ /* 0x001fc800078e002c */
[----:B------:R-:W-:Y:S01]  /*2eec0*/  VIADD R73, R3, 0x5 ;  /* 0x0000000503497836 */ /* 0x000fe20000000000 */
[----:B---3--:R0:W-:Y:S04]  /*2eed0*/  STG.E.64 desc[UR14][R64.64], R66 ;  /* 0x0000004240007986 */ /* 0x0081e8000c101b0e */
[----:B------:R-:W3:Y:S01]  /*2eee0*/  LDG.E.64 R54, desc[UR14][R50.64+0x8] ;  /* 0x0000080e32367981 */ /* 0x000ee2000c1e1b00 */
[----:B------:R-:W-:-:S05]  /*2eef0*/  IMAD.WIDE.U32 R52, R73, 0x8, R4 ;  /* 0x0000000849347825 */ /* 0x000fca00078e0004 */
[----:B---3--:R3:W-:Y:S04]  /*2ef00*/  STG.E.64 desc[UR14][R52.64], R54 ;  /* 0x0000003634007986 */ /* 0x0087e8000c101b0e */
[----:B--2---:R-:W2:Y:S01]  /*2ef10*/  LDG.E.64 R48, desc[UR14][R38.64+0x8] ;  /* 0x0000080e26307981 */ /* 0x004ea2000c1e1b00 */
[----:B------:R-:W-:-:S05]  /*2ef20*/  IMAD.WIDE.U32 R46, R73, 0x8, R40 ;  /* 0x00000008492e7825 */ /* 0x000fca00078e0028 */
[----:B--2---:R2:W-:Y:S04]  /*2ef30*/  STG.E.64 desc[UR14][R46.64], R48 ;  /* 0x000000302e007986 */ /* 0x0045e8000c101b0e */
[----:B-1----:R-:W4:Y:S01]  /*2ef40*/  LDG.E.64 R70, desc[UR14][R42.64+0x8] ;  /* 0x0000080e2a467981 */ /* 0x002f22000c1e1b00 */
[----:B------:R-:W-:Y:S01]  /*2ef50*/  IMAD.WIDE.U32 R68, R73, 0x8, R44 ;  /* 0x0000000849447825 */ /* 0x000fe200078e002c */
[----:B------:R-:W-:-:S04]  /*2ef60*/  IADD3 R73, PT, PT, R3, 0xa, RZ ;  /* 0x0000000a03497810 */ /* 0x000fc80007ffe0ff */
        /* <DEDUP_REMOVED lines=8> */
[----:B------:R-:W-:-:S04]  /*2eff0*/  IMAD.WIDE.U32 R48, R73, 0x8, R44 ;  /* 0x0000000849307825 */ /* 0x000fc800078e002c */
[----:B------:R-:W-:Y:S01]  /*2f000*/  VIADD R3, R3, 0xf ;  /* 0x0000000f03037836 */ /* 0x000fe20000000000 */
[----:B--2---:R2:W-:Y:S04]  /*2f010*/  STG.E.64 desc[UR14][R48.64], R46 ;  /* 0x0000002e30007986 */ /* 0x0045e8000c101b0e */
[----:B-1----:R-:W4:Y:S01]  /*2f020*/  LDG.E.64 R68, desc[UR14][R50.64+0x18] ;  /* 0x0000180e32447981 */ /* 0x002f22000c1e1b00 */
[----:B------:R-:W-:-:S05]  /*2f030*/  IMAD.WIDE.U32 R4, R3, 0x8, R4 ;  /* 0x0000000803047825 */ /* 0x000fca00078e0004 */
[----:B----4-:R2:W-:Y:S04]  /*2f040*/  STG.E.64 desc[UR14][R4.64], R68 ;  /* 0x0000004404007986 */ /* 0x0105e8000c101b0e */
[----:B0-----:R-:W4:Y:S01]  /*2f050*/  LDG.E.64 R64, desc[UR14][R38.64+0x18] ;  /* 0x0000180e26407981 */ /* 0x001f22000c1e1b00 */
[----:B------:R-:W-:-:S05]  /*2f060*/  IMAD.WIDE.U32 R40, R3, 0x8, R40 ;  /* 0x0000000803287825 */ /* 0x000fca00078e0028 */
[----:B----4-:R2:W-:Y:S04]  /*2f070*/  STG.E.64 desc[UR14][R40.64], R64 ;  /* 0x0000004028007986 */ /* 0x0105e8000c101b0e */
[----:B---3--:R-:W3:Y:S01]  /*2f080*/  LDG.E.64 R52, desc[UR14][R42.64+0x18] ;  /* 0x0000180e2a347981 */ /* 0x008ee2000c1e1b00 */
[----:B------:R-:W-:Y:S01]  /*2f090*/  IMAD.WIDE.U32 R44, R3, 0x8, R44 ;  /* 0x00000008032c7825 */ /* 0x000fe200078e002c */
[----:B------:R-:W-:-:S04]  /*2f0a0*/  IADD3 R6, PT, PT, R6, 0x4, RZ ;  /* 0x0000000406067810 */ /* 0x000fc80007ffe0ff */
[----:B---3--:R2:W-:Y:S03]  /*2f0b0*/  STG.E.64 desc[UR14][R44.64], R52 ;  /* 0x000000342c007986 */ /* 0x0085e6000c101b0e */
.L_x_3735:
[----:B------:R-:W-:Y:S05]  /*2f0c0*/  @!P1 BRA `(.L_x_3732) ;  /* 0x0000000000d49947 */ /* 0x000fea0003800000 */
[----:B------:R-:W-:Y:S02]  /*2f0d0*/  ISETP.NE.AND P0, PT, R22, RZ, PT ;  /* 0x000000ff1600720c */ /* 0x000fe40003f05270 */
[----:B------:R-:W-:-:S11]  /*2f0e0*/  ISETP.NE.AND P1, PT, R19, RZ, PT ;  /* 0x000000ff1300720c */ /* 0x000fd60003f25270 */
[----:B------:R-:W-:Y:S05]  /*2f0f0*/  @!P0 BRA `(.L_x_3736) ;  /* 0x0000000000788947 */ /* 0x000fea0003800000 */
[----:B--23--:R-:W1:Y:S08]  /*2f100*/  LDC.64 R48, c[0x0][0x488] ;  /* 0x00012200ff307b82 */ /* 0x00ce700000000a00 */
[----:B0-----:R-:W0:Y:S08]  /*2f110*/  LDC.64 R4, c[0x0][0x430] ;  /* 0x00010c00ff047b82 */ /* 0x001e300000000a00 */
        /* <DEDUP_REMOVED lines=25> */
[----:B------:R-:W-:Y:S01]  /*2f2b0*/  IMAD.WIDE.U32 R44, R3, 0x8, R44 ;  /* 0x00000008032c7825 */ /* 0x000fe200078e002c */
[----:B------:R-:W-:-:S04]  /*2f2c0*/  IADD3 R6, PT, PT, R6, 0x2, RZ ;  /* 0x0000000206067810 */ /* 0x000fc80007ffe0ff */
[----:B---3--:R2:W-:Y:S03]  /*2f2d0*/  STG.E.64 desc[UR14][R44.64], R42 ;  /* 0x0000002a2c007986 */ /* 0x0085e6000c101b0e */
.L_x_3736:
[----:B------:R-:W-:Y:S05]  /*2f2e0*/  @!P1 BRA `(.L_x_3732) ;  /* 0x00000000004c9947 */ /* 0x000fea0003800000 */
[----:B0-23--:R-:W0:Y:S08]  /*2f2f0*/  LDC.64 R4, c[0x0][0x488] ;  /* 0x00012200ff047b82 */ /* 0x00de300000000a00 */
[----:B------:R-:W1:Y:S08]  /*2f300*/  LDC.64 R38, c[0x0][0x430] ;  /* 0x00010c00ff267b82 */ /* 0x000e700000000a00 */
[----:B------:R-:W2:Y:S01]  /*2f310*/  LDC.64 R40, c[0x0][0x490] ;  /* 0x00012400ff287b82 */ /* 0x000ea20000000a00 */
[----:B0-----:R-:W-:-:S07]  /*2f320*/  IMAD.WIDE.U32 R4, R6, 0x8, R4 ;  /* 0x0000000806047825 */ /* 0x001fce00078e0004 */
[----:B------:R-:W0:Y:S01]  /*2f330*/  LDC.64 R42, c[0x0][0x438] ;  /* 0x00010e00ff2a7b82 */ /* 0x000e220000000a00 */
[----:B------:R-:W3:Y:S01]  /*2f340*/  LDG.E.64 R4, desc[UR14][R4.64] ;  /* 0x0000000e04047981 */ /* 0x000ee2000c1e1b00 */
[----:B------:R-:W-:-:S06]  /*2f350*/  IMAD R3, R6, 0x5, R9 ;  /* 0x0000000506037824 */ /* 0x000fcc00078e0209 */
[----:B------:R-:W4:Y:S01]  /*2f360*/  LDC.64 R44, c[0x0][0x498] ;  /* 0x00012600ff2c7b82 */ /* 0x000f220000000a00 */
[----:B-1----:R-:W-:-:S04]  /*2f370*/  IMAD.WIDE.U32 R38, R3, 0x8, R38 ;  /* 0x0000000803267825 */ /* 0x002fc800078e0026 */
[----:B--2---:R-:W-:-:S03]  /*2f380*/  IMAD.WIDE.U32 R40, R6, 0x8, R40 ;  /* 0x0000000806287825 */ /* 0x004fc600078e0028 */
[----:B------:R-:W1:Y:S01]  /*2f390*/  LDC.64 R46, c[0x0][0x440] ;  /* 0x00011000ff2e7b82 */ /* 0x000e620000000a00 */
[----:B---3--:R2:W-:Y:S04]  /*2f3a0*/  STG.E.64 desc[UR14][R38.64], R4 ;  /* 0x0000000426007986 */ /* 0x0085e8000c101b0e */
[----:B------:R-:W3:Y:S01]  /*2f3b0*/  LDG.E.64 R40, desc[UR14][R40.64] ;  /* 0x0000000e28287981 */ /* 0x000ee2000c1e1b00 */
[----:B0-----:R-:W-:-:S04]  /*2f3c0*/  IMAD.WIDE.U32 R42, R3, 0x8, R42 ;  /* 0x00000008032a7825 */ /* 0x001fc800078e002a */
[----:B----4-:R-:W-:Y:S01]  /*2f3d0*/  IMAD.WIDE.U32 R44, R6, 0x8, R44 ;  /* 0x00000008062c7825 */ /* 0x010fe200078e002c */
[----:B---3--:R2:W-:Y:S05]  /*2f3e0*/  STG.E.64 desc[UR14][R42.64], R40 ;  /* 0x000000282a007986 */ /* 0x0085ea000c101b0e */
[----:B------:R-:W3:Y:S01]  /*2f3f0*/  LDG.E.64 R44, desc[UR14][R44.64] ;  /* 0x0000000e2c2c7981 */ /* 0x000ee2000c1e1b00 */
[----:B-1----:R-:W-:-:S05]  /*2f400*/  IMAD.WIDE.U32 R46, R3, 0x8, R46 ;  /* 0x00000008032e7825 */ /* 0x002fca00078e002e */
[----:B---3--:R2:W-:Y:S02]  /*2f410*/  STG.E.64 desc[UR14][R46.64], R44 ;  /* 0x0000002c2e007986 */ /* 0x0085e4000c101b0e */
.L_x_3732:
[----:B0-23--:R-:W0:Y:S01]  /*2f420*/  LDC.64 R4, c[0x0][0x420] ;  /* 0x00010800ff047b82 */ /* 0x00de220000000a00 */
        /* <DEDUP_REMOVED lines=24> */
[----:B------:R-:W-:-:S05]  /*2f5b0*/  VIADD R9, R9, 0x1 ;  /* 0x0000000109097836 */ /* 0x000fca0000000000 */
[----:B--2---:R-:W-:-:S13]  /*2f5c0*/  ISETP.GE.AND P0, PT, R9, R4, PT ;  /* 0x000000040900720c */ /* 0x004fda0003f06270 */
[----:B0-----:R-:W-:Y:S05]  /*2f5d0*/  @!P0 BRA `(.L_x_3737) ;  /* 0xffffff5c00d88947 */ /* 0x001fea000383ffff */
[----:B------:R-:W-:Y:S05]  /*2f5e0*/  BSYNC.RECONVERGENT B2 ;  /* 0x0000000000027941 */ /* 0x000fea0003800200 */
.L_x_3618:
[----:B------:R-:W-:-:S13]  /*2f5f0*/  ISETP.GE.AND P0, PT, R4, 0x1, PT ;  /* 0x000000010400780c */ /* 0x000fda0003f06270 */
[----:B------:R-:W-:Y:S05]  /*2f600*/  @!P0 BRA `(.L_x_3617) ;  /* 0x0000000000308947 */ /* 0x000fea0003800000 */
[----:B------:R-:W0:Y:S01]  /*2f610*/  LDC.64 R12, c[0x0][0x450] ;  /* 0x00011400ff0c7b82 */ /* 0x000e220000000a00 */
[----:B------:R-:W-:-:S07]  /*2f620*/  MOV R3, RZ ;  /* 0x000000ff00037202 */ /* 0x000fce0000000f00 */
[----:B------:R-:W1:Y:S02]  /*2f630*/  LDC.64 R10, c[0x0][0x458] ;  /* 0x00011600ff0a7b82 */ /* 0x000e640000000a00 */
.L_x_3738:
[----:B------:R-:W-:-:S04]  /*2f640*/  IMAD R5, R3, 0x187, R0 ;  /* 0x0000018703057824 */ /* 0x000fc800078e0200 */
[----:B-1----:R-:W-:-:S06]  /*2f650*/  IMAD.WIDE R4, R5, 0x8, R10 ;  /* 0x0000000805047825 */ /* 0x002fcc00078e020a */
[----:B------:R-:W2:Y:S01]  /*2f660*/  LDG.E.64 R4, desc[UR14][R4.64] ;  /* 0x0000000e04047981 */ /* 0x000ea2000c1e1b00 */
[----:B0-----:R-:W-:-:S05]  /*2f670*/  IMAD.WIDE.U32 R8, R3, 0x8, R12 ;  /* 0x0000000803087825 */ /* 0x001fca00078e000c */
[----:B--2---:R3:W-:Y:S04]  /*2f680*/  STG.E.64 desc[UR14][R8.64], R4 ;  /* 0x0000000408007986 */ /* 0x0047e8000c101b0e */
[----:B------:R-:W2:Y:S01]  /*2f690*/  LDG.E R6, desc[UR14][R32.64+0x1870] ;  /* 0x0018700e20067981 */ /* 0x000ea2000c1e1900 */
[----:B------:R-:W-:-:S05]  /*2f6a0*/  VIADD R3, R3, 0x1 ;  /* 0x0000000103037836 */ /* 0x000fca0000000000 */
[----:B--2---:R-:W-:-:S13]  /*2f6b0*/  ISETP.GE.AND P0, PT, R3, R6, PT ;  /* 0x000000060300720c */ /* 0x004fda0003f06270 */
[----:B---3--:R-:W-:Y:S05]  /*2f6c0*/  @!P0 BRA `(.L_x_3738) ;  /* 0xfffffffc00dc8947 */ /* 0x008fea000383ffff */
.L_x_3617:
[----:B------:R-:W-:Y:S05]  /*2f6d0*/  BSYNC.RECONVERGENT B1 ;  /* 0x0000000000017941 */ /* 0x000fea0003800200 */
.L_x_3616:
[----:B------:R-:W0:Y:S01]  /*2f6e0*/  LDC.64 R12, c[0x0][0x448] ;  /* 0x00011200ff0c7b82 */ /* 0x000e220000000a00 */
[----:B------:R-:W3:Y:S07]  /*2f6f0*/  LDG.E.64 R8, desc[UR14][R30.64+0xd20] ;  /* 0x000d200e1e087981 */ /* 0x000eee000c1e1b00 */
[----:B--2---:R-:W1:Y:S01]  /*2f700*/  LDC.64 R10, c[0x0][0x3c0] ;  /* 0x0000f000ff0a7b82 */ /* 0x004e620000000a00 */
[----:B0-----:R-:W3:Y:S02]  /*2f710*/  LDG.E.64 R4, desc[UR14][R12.64] ;  /* 0x0000000e0c047981 */ /* 0x001ee4000c1e1b00 */
[----:B---3--:R-:W-:Y:S01]  /*2f720*/  DMUL R4, R4, R8 ;  /* 0x0000000804047228 */ /* 0x008fe20000000000 */
[----:B-1----:R-:W-:-:S06]  /*2f730*/  IMAD.WIDE R8, R2, 0x8, R10 ;  /* 0x0000000802087825 */ /* 0x002fcc00078e020a */
[----:B------:R0:W-:Y:S04]  /*2f740*/  STG.E.64 desc[UR14][R8.64], R4 ;  /* 0x0000000408007986 */ /* 0x0001e8000c101b0e */
[----:B------:R-:W5:Y:S01]  /*2f750*/  LDG.E.64 R36, desc[UR14][R36.64] ;  /* 0x0000000e24247981 */ /* 0x000f62000c1e1b00 */
[----:B------:R-:W-:Y:S05]  /*2f760*/  BRA.U !UP0, `(.L_x_3739) ;  /* 0x0000001108a47547 */ /* 0x000fea000b800000 */
[----:B------:R-:W-:Y:S01]  /*2f770*/  UISETP.NE.AND UP1, UPT, UR10, URZ, UPT ;  /* 0x000000ff0a00728c */ /* 0x000fe2000bf25270 */
[----:B------:R-:W-:-:S08]  /*2f780*/  MOV R3, RZ ;  /* 0x000000ff00037202 */ /* 0x000fd00000000f00 */
[----:B------:R-:W-:Y:S05]  /*2f790*/  BRA.U !UP1, `(.L_x_3740) ;  /* 0x0000000d09007547 */ /* 0x000fea000b800000 */
[----:B------:R-:W1:Y:S01]  /*2f7a0*/  LDC R3, c[0x0][0x470] ;  /* 0x00011c00ff037b82 */ /* 0x000e620000000800 */
[----:B-----5:R-:W-:Y:S01]  /*2f7b0*/  IMAD.MOV.U32 R6, RZ, RZ, RZ ;  /* 0x000000ffff067224 */ /* 0x020fe200078e00ff */
[----:B-1----:R-:W-:-:S07]  /*2f7c0*/  LOP3.LUT R3, R3, 0x7ffffffe, RZ, 0xc0, !PT ;  /* 0x7ffffffe03037812 */ /* 0x002fce00078ec0ff */
.L_x_3746:
[----:B0-----:R-:W0:Y:S01]  /*2f7d0*/  LDC.64 R4, c[0x0][0x408] ;  /* 0x00010200ff047b82 */ /* 0x001e220000000a00 */
[----:B-1----:R-:W-:-:S04]  /*2f7e0*/  IMAD R9, R6, 0x187, R0 ;  /* 0x0000018706097824 */ /* 0x002fc800078e0200 */
[----:B0-----:R-:W-:-:S05]  /*2f7f0*/  IMAD.WIDE R4, R9, 0x8, R4 ;  /* 0x0000000809047825 */ /* 0x001fca00078e0204 */
[----:B------:R-:W2:Y:S01]  /*2f800*/  LDG.E.64 R8, desc[UR14][R4.64] ;  /* 0x0000000e04087981 */ /* 0x000ea2000c1e1b00 */
[----:B------:R-:W-:Y:S01]  /*2f810*/  BSSY.RECONVERGENT B0, `(.L_x_3741) ;  /* 0x0000053000007945 */ /* 0x000fe20003800200 */
[----:B------:R-:W-:Y:S01]  /*2f820*/  IMAD.MOV.U32 R21, RZ, RZ, -0x3ff ;  /* 0xfffffc01ff157424 */ /* 0x000fe200078e00ff */
[----:B--2---:R-:W-:Y:S01]  /*2f830*/  ISETP.GT.AND P0, PT, R9, 0xfffff, PT ;  /* 0x000fffff0900780c */ /* 0x004fe20003f04270 */
[----:B------:R-:W-:Y:S01]  /*2f840*/  IMAD.MOV.U32 R11, RZ, RZ, R9 ;  /* 0x000000ffff0b7224 */ /* 0x000fe200078e0009 */
[----:B------:R-:W-:Y:S02]  /*2f850*/  MOV R10, R8 ;  /* 0x00000008000a7202 */ /* 0x000fe40000000f00 */
[----:B------:R-:W-:-:S09]  /*2f860*/  MOV R20, R9 ;  /* 0x0000000900147202 */ /* 0x000fd20000000f00 */
[----:B------:R-:W-:Y:S01]  /*2f870*/  @!P0 DMUL R10, R10, 1.80143985094819840000e+16 ;  /* 0x435000000a0a8828 */ /* 0x000fe20000000000 */
[----:B------:R-:W-:-:S09]  /*2f880*/  @!P0 MOV R21, 0xfffffbcb ;  /* 0xfffffbcb00158802 */ /* 0x000fd20000000f00 */
[----:B------:R-:W-:Y:S02]  /*2f890*/  @!P0 IMAD.MOV.U32 R20, RZ, RZ, R11 ;  /* 0x000000ffff148224 */ /* 0x000fe400078e000b */
[----:B------:R-:W-:-:S03]  /*2f8a0*/  @!P0 IMAD.MOV.U32 R8, RZ, RZ, R10 ;  /* 0x000000ffff088224 */ /* 0x000fc600078e000a */
[----:B------:R-:W-:-:S04]  /*2f8b0*/  IADD3 R9, PT, PT, R20, -0x1, RZ ;  /* 0xffffffff14097810 */ /* 0x000fc80007ffe0ff */
[----:B------:R-:W-:-:S13]  /*2f8c0*/  ISETP.GT.U32.AND P1, PT, R9, 0x7feffffe, PT ;  /* 0x7feffffe0900780c */ /* 0x000fda0003f24070 */
[----:B------:R-:W-:Y:S05]  /*2f8d0*/  @P1 BRA `(.L_x_3742) ;  /* 0x0000000400001947 */ /* 0x000fea0003800000 */
[C---:B------:R-:W-:Y:S01]  /*2f8e0*/  LOP3.LUT R9, R20.reuse, 0xfffff, RZ, 0xc0, !PT ;  /* 0x000fffff14097812 */ /* 0x040fe200078ec0ff */
[----:B------:R-:W-:Y:S01]  /*2f8f0*/  IMAD.MOV.U32 R18, RZ, RZ, -0x748574fc ;  /* 0x8b7a8b04ff127424 */ /* 0x000fe200078e00ff */
[----:B------:R-:W-:Y:S01]  /*2f900*/  MOV R12, RZ ;  /* 0x000000ff000c7202 */ /* 0x000fe20000000f00 */
[----:B------:R-:W-:Y:S01]  /*2f910*/  UMOV UR20, 0x3ae80f1e ;  /* 0x3ae80f1e00147882 */ /* 0x000fe20000000000 */
[----:B------:R-:W-:Y:S01]  /*2f920*/  LOP3.LUT R9, R9, 0x3ff00000, RZ, 0xfc, !PT ;  /* 0x3ff0000009097812 */ /* 0x000fe200078efcff */
[----:B------:R-:W-:Y:S01]  /*2f930*/  UMOV UR21, 0x3eb1380b ;  /* 0x3eb1380b00157882 */ /* 0x000fe20000000000 */
[----:B------:R-:W-:Y:S01]  /*2f940*/  MOV R19, 0x3ed0ee25 ;  /* 0x3ed0ee2500137802 */ /* 0x000fe20000000f00 */
[----:B------:R-:W-:Y:S01]  /*2f950*/  UMOV UR22, 0x80000000 ;  /* 0x8000000000167882 */ /* 0x000fe20000000000 */
[----:B------:R-:W-:Y:S01]  /*2f960*/  ISETP.GE.U32.AND P0, PT, R9, 0x3ff6a09f, PT ;  /* 0x3ff6a09f0900780c */ /* 0x000fe20003f06070 */
[----:B------:R-:W-:Y:S01]  /*2f970*/  UMOV UR23, 0x43300000 ;  /* 0x4330000000177882 */ /* 0x000fe20000000000 */
[----:B------:R-:W-:-:S02]  /*2f980*/  LEA.HI R20, R20, R21, RZ, 0xc ;  /* 0x0000001514147211 */ /* 0x000fc400078f60ff */
        /* <DEDUP_REMOVED lines=53> */
.L_x_3742:
[----:B------:R-:W-:Y:S01]  /*2fce0*/  IMAD.MOV.U32 R8, RZ, RZ, 0x0 ;  /* 0x00000000ff087424 */ /* 0x000fe200078e00ff */
[----:B------:R-:W-:Y:S02]  /*2fcf0*/  MOV R9, 0x7ff00000 ;  /* 0x7ff0000000097802 */ /* 0x000fe40000000f00 */
[----:B------:R-:W-:-:S04]  /*2fd00*/  LOP3.LUT P0, RZ, R11, 0x7fffffff, RZ, 0xc0, !PT ;  /* 0x7fffffff0bff7812 */ /* 0x000fc8000780c0ff */
[----:B------:R-:W-:-:S10]  /*2fd10*/  DFMA R8, R10, R8, +INF ;  /* 0x7ff000000a08742b */ /* 0x000fd40000000008 */
[----:B------:R-:W-:Y:S02]  /*2fd20*/  FSEL R8, R8, RZ, P0 ;  /* 0x000000ff08087208 */ /* 0x000fe40000000000 */
[----:B------:R-:W-:-:S07]  /*2fd30*/  FSEL R9, R9, -QNAN , P0 ;  /* 0xfff0000009097808 */ /* 0x000fce0000000000 */
.L_x_3743:
[----:B------:R-:W-:Y:S05]  /*2fd40*/  BSYNC.RECONVERGENT B0 ;  /* 0x0000000000007941 */ /* 0x000fea0003800200 */
.L_x_3741:
        /* <DEDUP_REMOVED lines=13> */
[----:B------:R-:W-:Y:S01]  /*2fe20*/  IMAD.MOV.U32 R12, RZ, RZ, R4 ;  /* 0x000000ffff0c7224 */ /* 0x000fe200078e0004 */
[----:B------:R-:W-:Y:S01]  /*2fe30*/  MOV R13, R5 ;  /* 0x00000005000d7202 */ /* 0x000fe20000000f00 */
[----:B------:R-:W-:Y:S01]  /*2fe40*/  IMAD.MOV.U32 R20, RZ, RZ, R5 ;  /* 0x000000ffff147224 */ /* 0x000fe200078e0005 */
[----:B0-----:R-:W-:-:S09]  /*2fe50*/  MOV R10, R4 ;  /* 0x00000004000a7202 */ /* 0x001fd20000000f00 */
[----:B------:R-:W-:Y:S01]  /*2fe60*/  @!P0 DMUL R12, R12, 1.80143985094819840000e+16 ;  /* 0x435000000c0c8828 */ /* 0x000fe20000000000 */
[----:B------:R-:W-:-:S09]  /*2fe70*/  @!P0 IMAD.MOV.U32 R21, RZ, RZ, -0x435 ;  /* 0xfffffbcbff158424 */ /* 0x000fd200078e00ff */
[----:B------:R-:W-:Y:S02]  /*2fe80*/  @!P0 MOV R20, R13 ;  /* 0x0000000d00148202 */ /* 0x000fe40000000f00 */
[----:B------:R-:W-:-:S03]  /*2fe90*/  @!P0 MOV R10, R12 ;  /* 0x0000000c000a8202 */ /* 0x000fc60000000f00 */
        /* <DEDUP_REMOVED lines=73> */
.L_x_3745:
[----:B------:R-:W-:Y:S05]  /*30330*/  BSYNC.RECONVERGENT B0 ;  /* 0x0000000000007941 */ /* 0x000fea0003800200 */
.L_x_3744:
[----:B------:R-:W-:Y:S01]  /*30340*/  DMUL R10, R4, UR20 ;  /* 0x00000014040a7c28 */ /* 0x000fe20008000000 */
[----:B------:R-:W-:-:S04]  /*30350*/  IADD3 R6, PT, PT, R6, 0x2, RZ ;  /* 0x0000000206067810 */ /* 0x000fc80007ffe0ff */
[----:B------:R-:W-:-:S03]  /*30360*/  ISETP.NE.AND P0, PT, R6, R3, PT ;  /* 0x000000030600720c */ /* 0x000fc60003f05270 */
[----:B------:R-:W-:-:S07]  /*30370*/  DFMA R10, R4, UR22, R10 ;  /* 0x00000016040a7c2b */ /* 0x000fce000800000a */
[----:B------:R1:W-:Y:S03]  /*30380*/  STG.E.64 desc[UR14][R8.64+0x8], R10 ;  /* 0x0000080a08007986 */ /* 0x0003e6000c101b0e */
[----:B------:R-:W-:Y:S05]  /*30390*/  @P0 BRA `(.L_x_3746) ;  /* 0xfffffff4000c0947 */ /* 0x000fea000383ffff */
.L_x_3740:
        /* <DEDUP_REMOVED lines=11> */
[----:B------:R-:W-:Y:S01]  /*30450*/  IMAD.MOV.U32 R10, RZ, RZ, R8 ;  /* 0x000000ffff0a7224 */ /* 0x000fe200078e0008 */
        /* <DEDUP_REMOVED lines=8> */
[----:B------:R-:W-:Y:S01]  /*304e0*/  @P1 MOV R12, 0x0 ;  /* 0x00000000000c1802 */ /* 0x000fe20000000f00 */
[----:B------:R-:W-:Y:S01]  /*304f0*/  @P1 IMAD.MOV.U32 R13, RZ, RZ, 0x7ff00000 ;  /* 0x7ff00000ff0d1424 */ /* 0x000fe200078e00ff */
[----:B------:R-:W-:-:S05]  /*30500*/  @P1 LOP3.LUT P2, RZ, R11, 0x7fffffff, RZ, 0xc0, !PT ;  /* 0x7fffffff0bff1812 */ /* 0x000fca000784c0ff */
[----:B------:R-:W-:Y:S01]  /*30510*/  @P1 DFMA R12, R10, R12, +INF ;  /* 0x7ff000000a0c142b */ /* 0x000fe2000000000c */
[----:B------:R-:W-:Y:S02]  /*30520*/  MOV R11, R8 ;  /* 0x00000008000b7202 */ /* 0x000fe40000000f00 */
[----:B------:R-:W-:-:S07]  /*30530*/  @!P0 MOV R11, R10 ;  /* 0x0000000a000b8202 */ /* 0x000fce0000000f00 */
        /* <DEDUP_REMOVED lines=14> */
[----:B------:R-:W-:-:S10]  /*30620*/  UMOV UR23, 0x43300000 ;  /* 0x4330000000177882 */ /* 0x000fd40000000000 */
[----:B------:R-:W-:Y:S01]  /*30630*/  @P0 VIADD R11, R9, 0xfff00000 ;  /* 0xfff00000090b0836 */ /* 0x000fe20000000000 */
[----:B------:R-:W-:-:S04]  /*30640*/  @P0 IADD3 R21, PT, PT, R21, 0x1, RZ ;  /* 0x0000000115150810 */ /* 0x000fc80007ffe0ff */
        /* <DEDUP_REMOVED lines=50> */
.L_x_3748:
[----:B------:R-:W-:Y:S05]  /*30970*/  BSYNC.RECONVERGENT B0 ;  /* 0x0000000000007941 */ /* 0x000fea0003800200 */
.L_x_3747:
        /* <DEDUP_REMOVED lines=8> */
.L_x_3739:
[----:B-----5:R-:W-:Y:S01]  /*30a00*/  ISETP.GT.AND P0, PT, R37, 0xfffff, PT ;  /* 0x000fffff2500780c */ /* 0x020fe20003f04270 */
[----:B0-2---:R-:W-:Y:S01]  /*30a10*/  IMAD.MOV.U32 R4, RZ, RZ, R36 ;  /* 0x000000ffff047224 */ /* 0x005fe200078e0024 */
[----:B------:R-:W-:Y:S01]  /*30a20*/  MOV R3, R37 ;  /* 0x0000002500037202 */ /* 0x000fe20000000f00 */
[----:B------:R-:W-:Y:S01]  /*30a30*/  BSSY.RECONVERGENT B0, `(.L_x_3749) ;  /* 0x000004f000007945 */ /* 0x000fe20003800200 */
[----:B------:R-:W-:-:S09]  /*30a40*/  MOV R6, 0xfffffc01 ;  /* 0xfffffc0100067802 */ /* 0x000fd20000000f00 */
[----:B------:R-:W-:Y:S01]  /*30a50*/  @!P0 DMUL R36, R36, 1.80143985094819840000e+16 ;  /* 0x4350000024248828 */ /* 0x000fe20000000000 */
[----:B------:R-:W-:-:S09]  /*30a60*/  @!P0 IMAD.MOV.U32 R6, RZ, RZ, -0x435 ;  /* 0xfffffbcbff068424 */ /* 0x000fd200078e00ff */
[----:B------:R-:W-:Y:S02]  /*30a70*/  @!P0 MOV R3, R37 ;  /* 0x0000002500038202 */ /* 0x000fe40000000f00 */
[----:B------:R-:W-:-:S03]  /*30a80*/  @!P0 MOV R4, R36 ;  /* 0x0000002400048202 */ /* 0x000fc60000000f00 */
[----:B------:R-:W-:-:S05]  /*30a90*/  VIADD R5, R3, 0xffffffff ;  /* 0xffffffff03057836 */ /* 0x000fca0000000000 */
[----:B------:R-:W-:-:S13]  /*30aa0*/  ISETP.GT.U32.AND P1, PT, R5, 0x7feffffe, PT ;  /* 0x7feffffe0500780c */ /* 0x000fda0003f24070 */
[----:B------:R-:W-:Y:S05]  /*30ab0*/  @P1 BRA `(.L_x_3750) ;  /* 0x0000000400001947 */ /* 0x000fea0003800000 */
[----:B------:R-:W-:Y:S01]  /*30ac0*/  LOP3.LUT R5, R3, 0xfffff, RZ, 0xc0, !PT ;  /* 0x000fffff03057812 */ /* 0x000fe200078ec0ff */
[----:B-1----:R-:W-:Y:S01]  /*30ad0*/  IMAD.MOV.U32 R10, RZ, RZ, RZ ;  /* 0x000000ffff0a7224 */ /* 0x002fe200078e00ff */
        /* <DEDUP_REMOVED lines=62> */
.L_x_3750:
[----:B------:R-:W-:Y:S01]  /*30ec0*/  MOV R4, 0x0 ;  /* 0x0000000000047802 */ /* 0x000fe20000000f00 */
[----:B------:R-:W-:Y:S01]  /*30ed0*/  IMAD.MOV.U32 R5, RZ, RZ, 0x7ff00000 ;  /* 0x7ff00000ff057424 */ /* 0x000fe200078e00ff */
[----:B------:R-:W-:-:S05]  /*30ee0*/  LOP3.LUT P0, RZ, R37, 0x7fffffff, RZ, 0xc0, !PT ;  /* 0x7fffffff25ff7812 */ /* 0x000fca000780c0ff */
[----:B------:R-:W-:-:S10]  /*30ef0*/  DFMA R4, R36, R4, +INF ;  /* 0x7ff000002404742b */ /* 0x000fd40000000004 */
[----:B------:R-:W-:Y:S02]  /*30f00*/  FSEL R4, R4, RZ, P0 ;  /* 0x000000ff04047208 */ /* 0x000fe40000000000 */
[----:B------:R-:W-:-:S07]  /*30f10*/  FSEL R5, R5, -QNAN , P0 ;  /* 0xfff0000005057808 */ /* 0x000fce0000000000 */
.L_x_3751:
[----:B------:R-:W-:Y:S05]  /*30f20*/  BSYNC.RECONVERGENT B0 ;  /* 0x0000000000007941 */ /* 0x000fea0003800200 */
.L_x_3749:
[----:B------:R0:W5:Y:S01]  /*30f30*/  LDG.E R34, desc[UR14][R34.64] ;  /* 0x0000000e22227981 */ /* 0x000162000c1e1900 */
[----:B-1----:R-:W1:Y:S01]  /*30f40*/  LDC.64 R10, c[0x0][0x410] ;  /* 0x00010400ff0a7b82 */ /* 0x002e620000000a00 */
        /* <DEDUP_REMOVED lines=8> */
.L_x_3754:
[----:B------:R-:W-:Y:S01]  /*30fd0*/  ISETP.NE.AND P0, PT, R3, UR18, PT ;  /* 0x0000001203007c0c */ /* 0x000fe2000bf05270 */
[----:B------:R-:W-:Y:S01]  /*30fe0*/  IMAD.MOV.U32 R6, RZ, RZ, R3 ;  /* 0x000000ffff067224 */ /* 0x000fe200078e0003 */
[----:B------:R-:W-:-:S11]  /*30ff0*/  MOV R8, RZ ;  /* 0x000000ff00087202 */ /* 0x000fd60000000f00 */
[----:B------:R-:W-:Y:S05]  /*31000*/  @!P0 BRA `(.L_x_3753) ;  /* 0x0000000000188947 */ /* 0x000fea0003800000 */
[----:B-1----:R-:W-:-:S06]  /*31010*/  IMAD.WIDE.U32 R4, R3, 0x8, R10 ;  /* 0x0000000803047825 */ /* 0x002fcc00078e000a */
[----:B------:R-:W2:Y:S01]  /*31020*/  LDG.E.64 R4, desc[UR14][R4.64+0x8] ;  /* 0x0000080e04047981 */ /* 0x000ea2000c1e1b00 */
[----:B------:R-:W-:Y:S01]  /*31030*/  VIADD R3, R3, 0x1 ;  /* 0x0000000103037836 */ /* 0x000fe20000000000 */
[----:B--2---:R-:W-:-:S14]  /*31040*/  DSETP.GEU.AND P0, PT, R56, R4, PT ;  /* 0x000000043800722a */ /* 0x004fdc0003f0e000 */
[----:B------:R-:W-:Y:S05]  /*31050*/  @P0 BRA `(.L_x_3754) ;  /* 0xfffffffc00dc0947 */ /* 0x000fea000383ffff */
[----:B------:R-:W-:-:S07]  /*31060*/  MOV R8, R6 ;  /* 0x0000000600087202 */ /* 0x000fce0000000f00 */
.L_x_3753:
[----:B------:R-:W-:Y:S05]  /*31070*/  BSYNC.RECONVERGENT B0 ;  /* 0x0000000000007941 */ /* 0x000fea0003800200 */
.L_x_3752:
[----:B------:R-:W2:Y:S01]  /*31080*/  LDG.E R3, desc[UR14][R32.64+0x1e8c] ;  /* 0x001e8c0e20037981 */ /* 0x000ea2000c1e1900 */
[----:B------:R-:W-:Y:S01]  /*31090*/  BSSY.RECONVERGENT B1, `(.L_x_3755) ;  /* 0x0000a43000017945 */ /* 0x000fe20003800200 */
[----:B--2---:R-:W-:-:S13]  /*310a0*/  ISETP.GE.AND P0, PT, R3, 0x1, PT ;  /* 0x000000010300780c */ /* 0x004fda0003f06270 */
[----:B------:R-:W-:Y:S05]  /*310b0*/  @!P0 BRA `(.L_x_3756) ;  /* 0x000000a400008947 */ /* 0x000fea0003800000 */
[----:B------:R-:W0:Y:S01]  /*310c0*/  LDC R19, c[0x0][0x470] ;  /* 0x00011c00ff137b82 */ /* 0x000e220000000800 */
[----:B------:R-:W-:Y:S01]  /*310d0*/  IMAD.U32 R9, RZ, RZ, UR10 ;  /* 0x0000000aff097e24 */ /* 0x000fe2000f8e00ff */
[----:B------:R-:W-:Y:S01]  /*310e0*/  BSSY.RECONVERGENT B2, `(.L_x_3757) ;  /* 0x0000a2f000027945 */ /* 0x000fe20003800200 */
[----:B-1---5:R-:W-:Y:S01]  /*310f0*/  IMAD R10, R7, 0xf6, R34 ;  /* 0x000000f6070a7824 */ /* 0x022fe200078e0222 */
[----:B------:R-:W-:Y:S02]  /*31100*/  MOV R7, RZ ;  /* 0x000000ff00077202 */ /* 0x000fe40000000f00 */
[----:B------:R-:W-:Y:S01]  /*31110*/  LOP3.LUT R9, R9, 0xfffffffc, RZ, 0xc0, !PT ;  /* 0xfffffffc09097812 */ /* 0x000fe200078ec0ff */
[----:B------:R-:W-:Y:S01]  /*31120*/  VIADD R10, R10, 0xcd ;  /* 0x000000cd0a0a7836 */ /* 0x000fe20000000000 */
[----:B------:R-:W1:Y:S08]  /*31130*/  LDC.64 R62, c[0x0][0x410] ;  /* 0x00010400ff3e7b82 */ /* 0x000e700000000a00 */
[----:B------:R-:W2:Y:S08]  /*31140*/  LDC.64 R60, c[0x0][0x478] ;  /* 0x00011e00ff3c7b82 */ /* 0x000eb00000000a00 */
[----:B------:R-:W3:Y:S01]  /*31150*/  LDC.64 R58, c[0x0][0x488] ;  /* 0x00012200ff3a7b82 */ /* 0x000ee20000000a00 */
[C---:B0-----:R-:W-:Y:S01]  /*31160*/  IADD3 R16, PT, PT, R19.reuse, 0xe, RZ ;  /* 0x0000000e13107810 */ /* 0x041fe20007ffe0ff */
[C---:B------:R-:W-:Y:S01]  /*31170*/  VIADD R11, R19.reuse, 0xfffffffd ;  /* 0xfffffffd130b7836 */ /* 0x040fe20000000000 */
[C---:B------:R-:W-:Y:S01]  /*31180*/  IADD3 R20, PT, PT, R19.reuse, 0x6, RZ ;  /* 0x0000000613147810 */ /* 0x040fe20007ffe0ff */
[C---:B------:R-:W-:Y:S01]  /*31190*/  VIADD R17, R19.reuse, 0x3 ;  /* 0x0000000313117836 */ /* 0x040fe20000000000 */
[C---:B------:R-:W-:Y:S01]  /*311a0*/  IADD3 R12, PT, PT, R19.reuse, -0x2, RZ ;  /* 0xfffffffe130c7810 */ /* 0x040fe20007ffe0ff */
[C---:B------:R-:W-:Y:S01]  /*311b0*/  VIADD R13, R19.reuse, 0xfffffffc ;  /* 0xfffffffc130d7836 */ /* 0x040fe20000000000 */
[----:B------:R-:W-:Y:S01]  /*311c0*/  LOP3.LUT R15, R19, 0x3, RZ, 0xc0, !PT ;  /* 0x00000003130f7812 */ /* 0x000fe200078ec0ff */
[----:B-1----:R-:W-:Y:S01]  /*311d0*/  IMAD.WIDE.U32 R62, R8, 0x8, R62 ;  /* 0x00000008083e7825 */ /* 0x002fe200078e003e */
[----:B------:R-:W-:-:S02]  /*311e0*/  LOP3.LUT R37, R16, 0xf, RZ, 0xc0, !PT ;  /* 0x0000000f10257812 */ /* 0x000fc400078ec0ff */
[----:B------:R-:W-:Y:S01]  /*311f0*/  LOP3.LUT R14, R19, 0x7, RZ, 0xc0, !PT ;  /* 0x00000007130e7812 */ /* 0x000fe200078ec0ff */
[----:B------:R-:W-:Y:S01]  /*31200*/  VIADD R22, R15, 0xffffffff ;  /* 0xffffffff0f167836 */ /* 0x000fe20000000000 */
[C---:B------:R-:W-:Y:S01]  /*31210*/  LOP3.LUT R36, R20.reuse, 0x7, RZ, 0xc0, !PT ;  /* 0x0000000714247812 */ /* 0x040fe200078ec0ff */
[----:B------:R-:W-:Y:S01]  /*31220*/  VIADD R37, R37, 0xffffffff ;  /* 0xffffffff25257836 */ /* 0x000fe20000000000 */
[----:B------:R-:W-:Y:S01]  /*31230*/  LOP3.LUT R18, R19, 0x7ffffff8, RZ, 0xc0, !PT ;  /* 0x7ffffff813127812 */ /* 0x000fe200078ec0ff */
[----:B--2---:R-:W-:Y:S01]  /*31240*/  IMAD.WIDE R60, R11, 0x8, R60 ;  /* 0x000000080b3c7825 */ /* 0x004fe200078e023c */
[----:B------:R-:W-:Y:S02]  /*31250*/  LOP3.LUT R19, R19, 0x1, RZ, 0xc0, !PT ;  /* 0x0000000113137812 */ /* 0x000fe400078ec0ff */
[----:B------:R-:W-:Y:S02]  /*31260*/  LOP3.LUT R20, R20, 0x3, RZ, 0xc0, !PT ;  /* 0x0000000314147812 */ /* 0x000fe400078ec0ff */
[----:B------:R-:W-:-:S02]  /*31270*/  IADD3 R21, PT, PT, R14, -0x1, RZ ;  /* 0xffffffff0e157810 */ /* 0x000fc40007ffe0ff */
[----:B------:R-:W-:Y:S01]  /*31280*/  LOP3.LUT R23, R17, 0x3, RZ, 0xc0, !PT ;  /* 0x0000000311177812 */ /* 0x000fe200078ec0ff */
[C---:B---3--:R-:W-:Y:S01]  /*31290*/  IMAD.WIDE R58, R12.reuse, 0x8, R58 ;  /* 0x000000080c3a7825 */ /* 0x048fe200078e023a */
[C---:B------:R-:W-:Y:S02]  /*312a0*/  LOP3.LUT R24, R12.reuse, 0xfffffffe, RZ, 0xc0, !PT ;  /* 0xfffffffe0c187812 */ /* 0x040fe400078ec0ff */
[C---:B------:R-:W-:Y:S02]  /*312b0*/  LOP3.LUT R25, R11.reuse, 0xfffffffe, RZ, 0xc0, !PT ;  /* 0xfffffffe0b197812 */ /* 0x040fe400078ec0ff */
[----:B------:R-:W-:Y:S02]  /*312c0*/  LOP3.LUT R34, R11, 0xfffffffc, RZ, 0xc0, !PT ;  /* 0xfffffffc0b227812 */ /* 0x000fe400078ec0ff */
[----:B------:R-:W-:Y:S02]  /*312d0*/  LOP3.LUT R35, R12, 0xfffffff0, RZ, 0xc0, !PT ;  /* 0xfffffff00c237812 */ /* 0x000fe400078ec0ff */
[----:B------:R-:W-:-:S07]  /*312e0*/  IADD3 R36, PT, PT, R36, -0x1, RZ ;  /* 0xffffffff24247810 */ /* 0x000fce0007ffe0ff */
.L_x_3876:
[----:B-1----:R-:W-:Y:S05]  /*312f0*/  BRA.U !UP0, `(.L_x_3758) ;  /* 0x0000000508d07547 */ /* 0x002fea000b800000 */
[----:B------:R-:W-:Y:S01]  /*31300*/  UISETP.GE.U32.AND UP1, UPT, UR10, 0x7, UPT ;  /* 0x000000070a00788c */ /* 0x000fe2000bf26070 */
[----:B------:R-:W-:Y:S02]  /*31310*/  HFMA2 R6, -RZ, RZ, 0, 0 ;  /* 0x00000000ff067431 */ /* 0x000fe400000001ff */
[----:B------:R-:W-:-:S06]  /*31320*/  IMAD R3, R7, 0x4344, R10 ;  /* 0x0000434407037824 */ /* 0x000fcc00078e020a */
[----:B------:R-:W-:Y:S05]  /*31330*/  BRA.U !UP1, `(.L_x_3759) ;  /* 0x0000000109c47547 */ /* 0x000fea000b800000 */
[----:B------:R-:W-:-:S07]  /*31340*/  IMAD.MOV.U32 R6, RZ, RZ, RZ ;  /* 0x000000ffff067224 */ /* 0x000fce00078e00ff */
.L_x_3760:
        /* <DEDUP_REMOVED lines=31> */
[----:B------:R-:W-:Y:S01]  /*31540*/  IMAD.WIDE.U32 R50, R51, 0x8, R38 ;  /* 0x0000000833327825 */ /* 0x000fe200078e0026 */
[----:B0-----:R-:W-:-:S02]  /*31550*/  IADD3 R53, PT, PT, R55, 0x1e, RZ ;  /* 0x0000001e37357810 */ /* 0x001fc40007ffe0ff */
        /* <DEDUP_REMOVED lines=15> */
.L_x_3759:
[----:B------:R-:W-:-:S13]  /*31650*/  ISETP.NE.AND P0, PT, R14, RZ, PT ;  /* 0x000000ff0e00720c */ /* 0x000fda0003f05270 */
[----:B------:R-:W-:Y:S05]  /*31660*/  @!P0 BRA `(.L_x_3758) ;  /* 0x0000000000f48947 */ /* 0x000fea0003800000 */
[----:B------:R-:W-:Y:S02]  /*31670*/  ISETP.GE.U32.AND P0, PT, R21, 0x3, PT ;  /* 0x000000031500780c */ /* 0x000fe40003f06070 */
[----:B------:R-:W-:-:S11]  /*31680*/  ISETP.NE.AND P1, PT, R15, RZ, PT ;  /* 0x000000ff0f00720c */ /* 0x000fd60003f25270 */
[----:B------:R-:W-:Y:S05]  /*31690*/  @!P0 BRA `(.L_x_3761) ;  /* 0x00000000006c8947 */ /* 0x000fea0003800000 */
[----:B0-----:R-:W0:Y:S01]  /*316a0*/  LDC.64 R44, c[0x0][0x428] ;  /* 0x00010a00ff2c7b82 */ /* 0x001e220000000a00 */
[----:B------:R-:W-:-:S07]  /*316b0*/  IMAD R5, R6, 0x10d10, R3 ;  /* 0x00010d1006057824 */ /* 0x000fce00078e0203 */
[----:B------:R-:W1:Y:S01]  /*316c0*/  LDC.64 R38, c[0x0][0x418] ;  /* 0x00010600ff267b82 */ /* 0x000e620000000a00 */
[----:B0-----:R-:W-:-:S07]  /*316d0*/  IMAD.WIDE R44, R5, 0x8, R44 ;  /* 0x00000008052c7825 */ /* 0x001fce00078e022c */
[----:B------:R-:W0:Y:S01]  /*316e0*/  LDC.64 R4, c[0x0][0x420] ;  /* 0x00010800ff047b82 */ /* 0x000e220000000a00 */
[----:B------:R-:W2:Y:S01]  /*316f0*/  LDG.E.64 R52, desc[UR14][R44.64] ;  /* 0x0000000e2c347981 */ /* 0x000ea2000c1e1b00 */
[C---:B------:R-:W-:Y:S02]  /*31700*/  IMAD R55, R6.reuse, 0x5, R7 ;  /* 0x0000000506377824 */ /* 0x040fe400078e0207 */
[----:B-1----:R-:W-:-:S04]  /*31710*/  IMAD.WIDE.U32 R38, R6, 0x8, R38 ;  /* 0x0000000806267825 */ /* 0x002fc800078e0026 */
[C---:B0-----:R-:W-:Y:S01]  /*31720*/  IMAD.WIDE.U32 R50, R55.reuse, 0x8, R4 ;  /* 0x0000000837327825 */ /* 0x041fe200078e0004 */
        /* <DEDUP_REMOVED lines=9> */
[--C-:B------:R-:W-:Y:S01]  /*317c0*/  IMAD.WIDE.U32 R42, R43, 0x8, R4.reuse ;  /* 0x000000082b2a7825 */ /* 0x100fe200078e0004 */
[----:B------:R-:W-:Y:S01]  /*317d0*/  IADD3 R55, PT, PT, R55, 0xf, RZ ;  /* 0x0000000f37377810 */ /* 0x000fe20007ffe0ff */
[----:B--2---:R1:W-:Y:S04]  /*317e0*/  STG.E.64 desc[UR14][R38.64+0x10], R40 ;  /* 0x0000102826007986 */ /* 0x0043e8000c101b0e */
[----:B------:R1:W-:Y:S04]  /*317f0*/  STG.E.64 desc[UR14][R42.64], R40 ;  /* 0x000000282a007986 */ /* 0x0003e8000c101b0e */
[----:B0-----:R-:W2:Y:S01]  /*31800*/  LDG.E.64 R50, desc[UR14][R44.64+0x193980] ;  /* 0x1939800e2c327981 */ /* 0x001ea2000c1e1b00 */
[----:B------:R-:W-:-:S04]  /*31810*/  IMAD.WIDE.U32 R4, R55, 0x8, R4 ;  /* 0x0000000837047825 */ /* 0x000fc800078e0004 */
[----:B------:R-:W-:Y:S01]  /*31820*/  VIADD R6, R6, 0x4 ;  /* 0x0000000406067836 */ /* 0x000fe20000000000 */
[----:B--2---:R1:W-:Y:S04]  /*31830*/  STG.E.64 desc[UR14][R38.64+0x18], R50 ;  /* 0x0000183226007986 */ /* 0x0043e8000c101b0e */
[----:B------:R1:W-:Y:S02]  /*31840*/  STG.E.64 desc[UR14][R4.64], R50 ;  /* 0x0000003204007986 */ /* 0x0003e4000c101b0e */
.L_x_3761:
[----:B------:R-:W-:Y:S05]  /*31850*/  @!P1 BRA `(.L_x_3758) ;  /* 0x0000000000789947 */ /* 0x000fea0003800000 */
[----:B01----:R-:W0:Y:S01]  /*31860*/  LDC.64 R4, c[0x0][0x428] ;  /* 0x00010a00ff047b82 */ /* 0x003e220000000a00 */
[----:B------:R-:W-:-:S07]  /*31870*/  ISETP.NE.AND P0, PT, R22, RZ, PT ;  /* 0x000000ff1600720c */ /* 0x000fce0003f05270 */
[----:B------:R-:W1:Y:S06]  /*31880*/  LDC.64 R46, c[0x0][0x428] ;  /* 0x00010a00ff2e7b82 */ /* 0x000e6c0000000a00 */
[----:B------:R-:W-:Y:S02]  /*31890*/  @P0 IMAD R39, R6, 0x10d10, R3 ;  /* 0x00010d1006270824 */ /* 0x000fe400078e0203 */
[----:B------:R-:W2:Y:S02]  /*318a0*/  @P0 LDC.64 R40, c[0x0][0x418] ;  /* 0x00010600ff280b82 */ /* 0x000ea40000000a00 */
[----:B0-----:R-:W-:-:S06]  /*318b0*/  @P0 IMAD.WIDE R4, R39, 0x8, R4 ;  /* 0x0000000827040825 */ /* 0x001fcc00078e0204 */
[----:B------:R-:W0:Y:S01]  /*318c0*/  LDC.64 R38, c[0x0][0x420] ;  /* 0x00010800ff267b82 */ /* 0x000e220000000a00 */
[----:B------:R-:W3:Y:S01]  /*318d0*/  @P0 LDG.E.64 R44, desc[UR14][R4.64] ;  /* 0x0000000e042c0981 */ /* 0x000ee2000c1e1b00 */
[C---:B------:R-:W-:Y:S02]  /*318e0*/  @P0 IMAD R51, R6.reuse, 0x5, R7 ;  /* 0x0000000506330824 */ /* 0x040fe400078e0207 */
[----:B--2---:R-:W-:-:S04]  /*318f0*/  @P0 IMAD.WIDE.U32 R40, R6, 0x8, R40 ;  /* 0x0000000806280825 */ /* 0x004fc800078e0028 */
[----:B0-----:R-:W-:Y:S01]  /*31900*/  @P0 IMAD.WIDE.U32 R42, R51, 0x8, R38 ;  /* 0x00000008332a0825 */ /* 0x001fe200078e0026 */
[----:B---3--:R-:W-:Y:S04]  /*31910*/  @P0 STG.E.64 desc[UR14][R40.64], R44 ;  /* 0x0000002c28000986 */ /* 0x008fe8000c101b0e */
[----:B------:R0:W-:Y:S04]  /*31920*/  @P0 STG.E.64 desc[UR14][R42.64], R44 ;  /* 0x0000002c2a000986 */ /* 0x0001e8000c101b0e */
[----:B------:R2:W3:Y:S01]  /*31930*/  @P0 LDG.E.64 R48, desc[UR14][R4.64+0x86880] ;  /* 0x0868800e04300981 */ /* 0x0004e2000c1e1b00 */
[----:B------:R-:W-:Y:S01]  /*31940*/  ISETP.NE.AND P1, PT, R19, RZ, PT ;  /* 0x000000ff1300720c */ /* 0x000fe20003f25270 */
[----:B------:R-:W-:Y:S01]  /*31950*/  @P0 VIADD R51, R51, 0x5 ;  /* 0x0000000533330836 */ /* 0x000fe20000000000 */
[----:B------:R-:W-:-:S03]  /*31960*/  @P0 IADD3 R6, PT, PT, R6, 0x2, RZ ;  /* 0x0000000206060810 */ /* 0x000fc60007ffe0ff */
[----:B------:R-:W-:Y:S01]  /*31970*/  @P0 IMAD.WIDE.U32 R38, R51, 0x8, R38 ;  /* 0x0000000833260825 */ /* 0x000fe200078e0026 */
[----:B--2---:R-:W2:Y:S07]  /*31980*/  LDC.64 R4, c[0x0][0x420] ;  /* 0x00010800ff047b82 */ /* 0x004eae0000000a00 */
[----:B------:R-:W-:-:S04]  /*31990*/  @P1 IMAD R3, R6, 0x10d10, R3 ;  /* 0x00010d1006031824 */ /* 0x000fc800078e0203 */
[----:B-1----:R-:W-:Y:S01]  /*319a0*/  @P1 IMAD.WIDE R46, R3, 0x8, R46 ;  /* 0x00000008032e1825 */ /* 0x002fe200078e022e */
[----:B0-----:R-:W0:Y:S01]  /*319b0*/  @P1 LDC.64 R44, c[0x0][0x418] ;  /* 0x00010600ff2c1b82 */ /* 0x001e220000000a00 */
[----:B---3--:R3:W-:Y:S04]  /*319c0*/  @P0 STG.E.64 desc[UR14][R40.64+0x8], R48 ;  /* 0x0000083028000986 */ /* 0x0087e8000c101b0e */
[----:B------:R3:W-:Y:S04]  /*319d0*/  @P0 STG.E.64 desc[UR14][R38.64], R48 ;  /* 0x0000003026000986 */ /* 0x0007e8000c101b0e */
[----:B------:R-:W4:Y:S01]  /*319e0*/  @P1 LDG.E.64 R42, desc[UR14][R46.64] ;  /* 0x0000000e2e2a1981 */ /* 0x000f22000c1e1b00 */
[----:B------:R-:W-:-:S02]  /*319f0*/  @P1 IMAD R3, R6, 0x5, R7 ;  /* 0x0000000506031824 */ /* 0x000fc400078e0207 */
[----:B0-----:R-:W-:-:S04]  /*31a00*/  @P1 IMAD.WIDE.U32 R44, R6, 0x8, R44 ;  /* 0x00000008062c1825 */ /* 0x001fc800078e002c */
[----:B--2---:R-:W-:Y:S01]  /*31a10*/  @P1 IMAD.WIDE.U32 R4, R3, 0x8, R4 ;  /* 0x0000000803041825 */ /* 0x004fe200078e0004 */
[----:B----4-:R3:W-:Y:S04]  /*31a20*/  @P1 STG.E.64 desc[UR14][R44.64], R42 ;  /* 0x0000002a2c001986 */ /* 0x0107e8000c101b0e */
[----:B------:R3:W-:Y:S02]  /*31a30*/  @P1 STG.E.64 desc[UR14][R4.64], R42 ;  /* 0x0000002a04001986 */ /* 0x0007e4000c101b0e */
.L_x_3758:
[----:B------:R-:W2:Y:S02]  /*31a40*/  LDC R3, c[0x0][0x470] ;  /* 0x00011c00ff037b82 */ /* 0x000ea40000000800 */
[----:B--2---:R-:W-:-:S13]  /*31a50*/  ISETP.GE.AND P4, PT, R3, 0x3, PT ;  /* 0x000000030300780c */ /* 0x004fda0003f86270 */
[----:B------:R-:W-:Y:S05]  /*31a60*/  @!P4 BRA `(.L_x_3762) ;  /* 0x000000140060c947 */ /* 0x000fea0003800000 */
[----:B------:R-:W-:Y:S02]  /*31a70*/  ISETP.NE.AND P0, PT, R11, RZ, PT ;  /* 0x000000ff0b00720c */ /* 0x000fe40003f05270 */
[----:B0-----:R-:W-:-:S11]  /*31a80*/  MOV R53, 0x1 ;  /* 0x0000000100357802 */ /* 0x001fd60000000f00 */
[----:B------:R-:W-:Y:S05]  /*31a90*/  @!P0 BRA `(.L_x_3763) ;  /* 0x0000000c00788947 */ /* 0x000fea0003800000 */
[----:B------:R-:W-:-:S07]  /*31aa0*/  IMAD.MOV.U32 R52, RZ, RZ, 0x1 ;  /* 0x00000001ff347424 */ /* 0x000fce00078e00ff */
.L_x_3772:
[----:B0-----:R-:W0:Y:S02]  /*31ab0*/  LDC.64 R54, c[0x0][0x410] ;  /* 0x00010400ff367b82 */ /* 0x001e240000000a00 */
[----:B0-----:R-:W-:-:S05]  /*31ac0*/  IMAD.WIDE.U32 R54, R52, 0x8, R54 ;  /* 0x0000000834367825 */ /* 0x001fca00078e0036 */
[----:B------:R-:W2:Y:S04]  /*31ad0*/  LDG.E.64 R76, desc[UR14][R54.64+0x8] ;  /* 0x0000080e364c7981 */ /* 0x000ea8000c1e1b00 */
[----:B------:R-:W2:Y:S01]  /*31ae0*/  LDG.E.64 R70, desc[UR14][R54.64] ;  /* 0x0000000e36467981 */ /* 0x000ea2000c1e1b00 */
[----:B-1-3--:R-:W0:Y:S01]  /*31af0*/  MUFU.RCP64H R41, 3 ;  /* 0x4008000000297908 */ /* 0x00ae220000001800 */
[----:B------:R-:W-:Y:S02]  /*31b00*/  HFMA2 R4, -RZ, RZ, 0, 0 ;  /* 0x00000000ff047431 */ /* 0x000fe400000001ff */
        /* <DEDUP_REMOVED lines=23> */
.L_x_3764:
        /* <DEDUP_REMOVED lines=26> */
.L_x_3765:
        /* <DEDUP_REMOVED lines=25> */
.L_x_3766:
        /* <DEDUP_REMOVED lines=20> */
.L_x_3767:
        /* <DEDUP_REMOVED lines=18> */
[----:B------:R-:W-:Y:S01]  /*32210*/  IMAD.MOV.U32 R40, RZ, RZ, 0x1 ;  /* 0x00000001ff287424 */ /* 0x000fe200078e00ff */
[----:B------:R-:W-:-:S05]  /*32220*/  IADD3 R53, PT, PT, R52, 0x2, RZ ;  /* 0x0000000234357810 */ /* 0x000fca0007ffe0ff */
        /* <DEDUP_REMOVED lines=21> */
.L_x_3768:
        /* <DEDUP_REMOVED lines=26> */
.L_x_3769:
        /* <DEDUP_REMOVED lines=23> */
.L_x_3770:
        /* <DEDUP_REMOVED lines=20> */
.L_x_3771:
[----:B------:R-:W-:Y:S01]  /*327d0*/  DADD R4, R76, R78 ;  /* 0x000000004c047229 */ /* 0x000fe2000000004e */
[----:B------:R0:W-:Y:S01]  /*327e0*/  STG.E.64 desc[UR14][R70.64+0x18], R76 ;  /* 0x0000184c46007986 */ /* 0x0001e2000c101b0e */
[----:B------:R-:W-:Y:S01]  /*327f0*/  DADD R48, -R48, R74 ;  /* 0x0000000030307229 */ /* 0x000fe2000000014a */
[----:B------:R-:W-:Y:S01]  /*32800*/  IADD3 R3, PT, PT, R52, 0x1, RZ ;  /* 0x0000000134037810 */ /* 0x000fe20007ffe0ff */
[----:B------:R-:W-:Y:S01]  /*32810*/  IMAD.MOV.U32 R52, RZ, RZ, R53 ;  /* 0x000000ffff347224 */ /* 0x000fe200078e0035 */
[----:B------:R0:W-:Y:S02]  /*32820*/  STG.E.64 desc[UR14][R70.64+0x28], R78 ;  /* 0x0000284e46007986 */ /* 0x0001e4000c101b0e */
[----:B------:R-:W-:Y:S01]  /*32830*/  ISETP.NE.AND P0, PT, R3, R24, PT ;  /* 0x000000180300720c */ /* 0x000fe20003f05270 */
[----:B------:R-:W-:-:S07]  /*32840*/  DADD R4, R4, R4 ;  /* 0x0000000004047229 */ /* 0x000fce0000000004 */
[----:B------:R0:W-:Y:S04]  /*32850*/  STG.E.64 desc[UR14][R70.64+0x20], R4 ;  /* 0x0000200446007986 */ /* 0x0001e8000c101b0e */
[----:B------:R0:W-:Y:S01]  /*32860*/  STG.E.64 desc[UR14][R68.64], R48 ;  /* 0x0000003044007986 */ /* 0x0001e2000c101b0e */
[----:B------:R-:W-:Y:S05]  /*32870*/  @P0 BRA `(.L_x_3772) ;  /* 0xfffffff0008c0947 */ /* 0x000fea000383ffff */
.L_x_3763:
[----:B------:R-:W-:-:S13]  /*32880*/  ISETP.NE.AND P0, PT, R19, RZ, PT ;  /* 0x000000ff1300720c */ /* 0x000fda0003f05270 */
[----:B------:R-:W-:Y:S05]  /*32890*/  @!P0 BRA `(.L_x_3762) ;  /* 0x0000000400d48947 */ /* 0x000fea0003800000 */
[----:B-1-3--:R-:W1:Y:S02]  /*328a0*/  LDC.64 R42, c[0x0][0x410] ;  /* 0x00010400ff2a7b82 */ /* 0x00ae640000000a00 */
[----:B-1----:R-:W-:-:S05]  /*328b0*/  IMAD.WIDE.U32 R42, R53, 0x8, R42 ;  /* 0x00000008352a7825 */ /* 0x002fca00078e002a */
        /* <DEDUP_REMOVED lines=27> */
.L_x_3773:
        /* <DEDUP_REMOVED lines=28> */
.L_x_3774:
        /* <DEDUP_REMOVED lines=25> */
.L_x_3775:
        /* <DEDUP_REMOVED lines=22> */
.L_x_3776:
        /* <DEDUP_REMOVED lines=13> */
.L_x_3762:
[----:B0--3--:R-:W0:Y:S01]  /*32ff0*/  LDC.64 R44, c[0x0][0x480] ;  /* 0x00012000ff2c7b82 */ /* 0x009e220000000a00 */
[----:B-1----:R-:W-:Y:S01]  /*33000*/  IMAD.U32 R50, RZ, RZ, UR12 ;  /* 0x0000000cff327e24 */ /* 0x002fe2000f8e00ff */
[----:B------:R-:W-:-:S06]  /*33010*/  MOV R51, UR13 ;  /* 0x0000000d00337c02 */ /* 0x000fcc0008000f00 */
[----:B--2---:R-:W1:Y:S08]  /*33020*/  LDC.64 R48, c[0x0][0x410] ;  /* 0x00010400ff307b82 */ /* 0x004e700000000a00 */
[----:B------:R-:W2:Y:S01]  /*33030*/  LDC.64 R46, c[0x0][0x418] ;  /* 0x00010600ff2e7b82 */ /* 0x000ea20000000a00 */
[----:B0-----:R0:W-:Y:S01]  /*33040*/  STG.E.64 desc[UR14][R44.64], RZ ;  /* 0x000000ff2c007986 */ /* 0x0011e2000c101b0e */
[----:B------:R-:W-:-:S06]  /*33050*/  IMAD.MOV.U32 R40, RZ, RZ, 0x1 ;  /* 0x00000001ff287424 */ /* 0x000fcc00078e00ff */
        /* <DEDUP_REMOVED lines=26> */
.L_x_3777:
        /* <DEDUP_REMOVED lines=24> */
.L_x_3778:
        /* <DEDUP_REMOVED lines=23> */
.L_x_3780:
[----:B------:R-:W-:Y:S05]  /*334f0*/  BSYNC.RECONVERGENT B3 ;  /* 0x0000000000037941 */ /* 0x000fea0003800200 */
.L_x_3779:
        /* <DEDUP_REMOVED lines=32> */
[----:B------:R-:W-:Y:S01]  /*33700*/  IMAD.MOV.U32 R54, RZ, RZ, R48 ;  /* 0x000000ffff367224 */ /* 0x000fe200078e0030 */
[----:B------:R-:W-:-:S07]  /*33710*/  MOV R55, R49 ;  /* 0x0000003100377202 */ /* 0x000fce0000000f00 */
.L_x_3781:
        /* <DEDUP_REMOVED lines=26> */
.L_x_3782:
        /* <DEDUP_REMOVED lines=23> */
.L_x_3784:
[----:B------:R-:W-:Y:S05]  /*33a30*/  BSYNC.RECONVERGENT B3 ;  /* 0x0000000000037941 */ /* 0x000fea0003800200 */
.L_x_3783:
        /* <DEDUP_REMOVED lines=19> */
[----:B------:R-:W-:Y:S02]  /*33b70*/  DMUL R48, R42, R38 ;  /* 0x000000262a307228 */ /* 0x000fe40000000000 */
[----:B------:R-:W-:-:S06]  /*33b80*/  FSETP.GEU.AND P1, PT, |R39|, 6.5827683646048100446e-37, PT ;  /* 0x036000002700780b */ /* 0x000fcc0003f2e200 */
[----:B------:R-:W-:-:S08]  /*33b90*/  DFMA R4, R48, -3, R38 ;  /* 0xc00800003004782b */ /* 0x000fd00000000026 */
[----:B------:R-:W-:-:S10]  /*33ba0*/  DFMA R48, R42, R4, R48 ;  /* 0x000000042a30722b */ /* 0x000fd40000000030 */
[----:B------:R-:W-:-:S05]  /*33bb0*/  FFMA R3, RZ, 2.125, R49 ;  /* 0x40080000ff037823 */ /* 0x000fca0000000031 */
[----:B------:R-:W-:-:S13]  /*33bc0*/  FSETP.GT.AND P0, PT, |R3|, 1.469367938527859385e-39, PT ;  /* 0x001000000300780b */ /* 0x000fda0003f04200 */
[----:B-1----:R-:W-:Y:S05]  /*33bd0*/  @P0 BRA P1, `(.L_x_3785) ;  /* 0x0000000000100947 */ /* 0x002fea0000800000 */
[----:B------:R-:W-:Y:S01]  /*33be0*/  MOV R42, RZ ;  /* 0x000000ff002a7202 */ /* 0x000fe20000000f00 */
[----:B------:R-:W-:Y:S01]  /*33bf0*/  IMAD.MOV.U32 R43, RZ, RZ, 0x40080000 ;  /* 0x40080000ff2b7424 */ /* 0x000fe200078e00ff */
[----:B------:R-:W-:-:S07]  /*33c00*/  MOV R4, 0x33c20 ;  /* 0x00033c2000047802 */ /* 0x000fce0000000f00 */
[----:B------:R-:W-:Y:S05]  /*33c10*/  CALL.REL.NOINC `($__internal_6_$__cuda_sm20_div_rn_f64_full) ;  /* 0x0000007800947944 */ /* 0x000fea0003c00000 */
.L_x_3785:
        /* <DEDUP_REMOVED lines=35> */
.L_x_3786:
        /* <DEDUP_REMOVED lines=24> */
.L_x_3787:
        /* <DEDUP_REMOVED lines=22> */
.L_x_3788:
        /* <DEDUP_REMOVED lines=8> */
[----:B------:R-:W-:-:S12]  /*341b0*/  IMAD.MOV.U32 R53, RZ, RZ, 0x1 ;  /* 0x00000001ff357424 */ /* 0x000fd800078e00ff */
[----:B------:R-:W-:Y:S05]  /*341c0*/  @!P0 BRA `(.L_x_3790) ;  /* 0x0000001000ac8947 */ /* 0x000fea0003800000 */
[----:B------:R-:W-:-:S07]  /*341d0*/  MOV R53, 0x1 ;  /* 0x0000000100357802 */ /* 0x000fce0000000f00 */
.L_x_3807:
[----:B-1----:R-:W1:Y:S01]  /*341e0*/  LDC.64 R54, c[0x0][0x480] ;  /* 0x00012000ff367b82 */ /* 0x002e620000000a00 */
[----:B------:R-:W-:-:S07]  /*341f0*/  IMAD R52, R53, 0x3, RZ ;  /* 0x0000000335347824 */ /* 0x000fce00078e02ff */
[----:B0-----:R-:W2:Y:S01]  /*34200*/  LDC.64 R64, c[0x0][0x478] ;  /* 0x00011e00ff407b82 */ /* 0x001ea20000000a00 */
[----:B-1----:R-:W-:-:S05]  /*34210*/  IMAD.WIDE.U32 R68, R52, 0x8, R54 ;  /* 0x0000000834447825 */ /* 0x002fca00078e0036 */
[----:B------:R-:W3:Y:S01]  /*34220*/  LDG.E.64 R66, desc[UR14][R68.64] ;  /* 0x0000000e44427981 */ /* 0x000ee2000c1e1b00 */
[----:B------:R-:W-:Y:S02]  /*34230*/  VIADD R3, R52, 0xffffffff ;  /* 0xffffffff34037836 */ /* 0x000fe40000000000 */
[----:B--2---:R-:W-:-:S04]  /*34240*/  IMAD.WIDE.U32 R64, R53, 0x8, R64 ;  /* 0x0000000835407825 */ /* 0x004fc800078e0040 */
[----:B------:R-:W-:Y:S01]  /*34250*/  IMAD.WIDE R54, R3, 0x8, R54 ;  /* 0x0000000803367825 */ /* 0x000fe200078e0236 */
[----:B---3--:R-:W-:-:S14]  /*34260*/  DSETP.NEU.AND P0, PT, R66, RZ, PT ;  /* 0x000000ff4200722a */ /* 0x008fdc0003f0d000 */
[----:B------:R-:W-:Y:S05]  /*34270*/  @P0 BRA `(.L_x_3791) ;  /* 0x0000000000080947 */ /* 0x000fea0003800000 */
[----:B0-----:R1:W5:Y:S01]  /*34280*/  LDG.E.64 R38, desc[UR14][R64.64] ;  /* 0x0000000e40267981 */ /* 0x001362000c1e1b00 */
[----:B------:R-:W-:Y:S05]  /*34290*/  BRA `(.L_x_3792) ;  /* 0x0000000400847947 */ /* 0x000fea0003800000 */
.L_x_3791:
[----:B0-----:R-:W0:Y:S01]  /*342a0*/  MUFU.RCP64H R39, R67 ;  /* 0x0000004300277308 */ /* 0x001e220000001800 */
        /* <DEDUP_REMOVED lines=21> */
.L_x_3793:
        /* <DEDUP_REMOVED lines=20> */
.L_x_3794:
        /* <DEDUP_REMOVED lines=22> */
.L_x_3795:
        /* <DEDUP_REMOVED lines=20> */
.L_x_3796:
        /* <DEDUP_REMOVED lines=13> */
.L_x_3792:
[----:B0-----:R-:W2:Y:S01]  /*348b0*/  LDG.E.64 R42, desc[UR14][R68.64+0x8] ;  /* 0x0000080e442a7981 */ /* 0x001ea2000c1e1b00 */
[----:B------:R-:W-:Y:S02]  /*348c0*/  MOV R40, 0x1 ;  /* 0x0000000100287802 */ /* 0x000fe40000000f00 */
        /* <DEDUP_REMOVED lines=15> */
.L_x_3797:
        /* <DEDUP_REMOVED lines=19> */
.L_x_3798:
        /* <DEDUP_REMOVED lines=12> */
.L_x_3799:
        /* <DEDUP_REMOVED lines=22> */
.L_x_3801:
        /* <DEDUP_REMOVED lines=20> */
.L_x_3802:
        /* <DEDUP_REMOVED lines=22> */
.L_x_3803:
        /* <DEDUP_REMOVED lines=20> */
.L_x_3804:
[----:B------:R2:W-:Y:S04]  /*350f0*/  STG.E.64 desc[UR14][R64.64+0x8], R48 ;  /* 0x0000083040007986 */ /* 0x0005e8000c101b0e */
[----:B------:R-:W3:Y:S04]  /*35100*/  LDG.E.64 R4, desc[UR14][R54.64+0x18] ;  /* 0x0000180e36047981 */ /* 0x000ee8000c1e1b00 */
[----:B------:R-:W3:Y:S02]  /*35110*/  LDG.E.64 R40, desc[UR14][R66.64+0x8] ;  /* 0x0000080e42287981 */ /* 0x000ee4000c1e1b00 */
[----:B---3--:R-:W-:-:S02]  /*35120*/  DADD R40, -R4, R40 ;  /* 0x0000000004287229 */ /* 0x008fc40000000128 */
[----:B------:R-:W3:Y:S05]  /*35130*/  LDG.E.64 R4, desc[UR14][R66.64] ;  /* 0x0000000e42047981 */ /* 0x000eea000c1e1b00 */
[----:B------:R2:W-:Y:S04]  /*35140*/  STG.E.64 desc[UR14][R66.64+0x8], R40 ;  /* 0x0000082842007986 */ /* 0x0005e8000c101b0e */
[----:B------:R-:W3:Y:S02]  /*35150*/  LDG.E.64 R38, desc[UR14][R54.64+0x10] ;  /* 0x0000100e36267981 */ /* 0x000ee4000c1e1b00 */
[----:B---3--:R-:W-:-:S07]  /*35160*/  DADD R4, -R38, R4 ;  /* 0x0000000026047229 */ /* 0x008fce0000000104 */
[----:B------:R2:W-:Y:S04]  /*35170*/  STG.E.64 desc[UR14][R66.64], R4 ;  /* 0x0000000442007986 */ /* 0x0005e8000c101b0e */
[----:B------:R-:W3:Y:S04]  /*35180*/  LDG.E.64 R38, desc[UR14][R64.64] ;  /* 0x0000000e40267981 */ /* 0x000ee8000c1e1b00 */
[----:B------:R-:W3:Y:S02]  /*35190*/  LDG.E.64 R42, desc[UR14][R64.64+0x8] ;  /* 0x0000080e402a7981 */ /* 0x000ee4000c1e1b00 */
[----:B---3--:R-:W-:-:S07]  /*351a0*/  DADD R38, -R38, R42 ;  /* 0x0000000026267229 */ /* 0x008fce000000012a */
[----:B------:R2:W-:Y:S04]  /*351b0*/  STG.E.64 desc[UR14][R64.64+0x8], R38 ;  /* 0x0000082640007986 */ /* 0x0005e8000c101b0e */
.L_x_3800:
        /* <DEDUP_REMOVED lines=17> */
.L_x_3805:
        /* <DEDUP_REMOVED lines=12> */
[----:B------:R-:W-:-:S08]  /*35390*/  DFMA R4, -R42, R40, R38 ;  /* 0x000000282a04722b */ /* 0x000fd00000000126 */
[----:B--2---:R-:W-:-:S10]  /*353a0*/  DFMA R48, R44, R4, R40 ;  /* 0x000000042c30722b */ /* 0x004fd40000000028 */
[----:B------:R-:W-:-:S05]  /*353b0*/  FFMA R3, RZ, R43, R49 ;  /* 0x0000002bff037223 */ /* 0x000fca0000000031 */
[----:B------:R-:W-:-:S13]  /*353c0*/  FSETP.GT.AND P0, PT, |R3|, 1.469367938527859385e-39, PT ;  /* 0x001000000300780b */ /* 0x000fda0003f04200 */
[----:B------:R-:W-:Y:S05]  /*353d0*/  @P0 BRA P1, `(.L_x_3806) ;  /* 0x0000000000080947 */ /* 0x000fea0000800000 */
[----:B------:R-:W-:-:S07]  /*353e0*/  MOV R4, 0x35400 ;  /* 0x0003540000047802 */ /* 0x000fce0000000f00 */
[----:B01----:R-:W-:Y:S05]  /*353f0*/  CALL.REL.NOINC `($__internal_6_$__cuda_sm20_div_rn_f64_full) ;  /* 0x00000060009c7944 */ /* 0x003fea0003c00000 */
.L_x_3806:
[----:B------:R-:W-:Y:S01]  /*35400*/  IMAD.MOV.U32 R4, RZ, RZ, 0x0 ;  /* 0x00000000ff047424 */ /* 0x000fe200078e00ff */
[----:B------:R-:W-:Y:S01]  /*35410*/  MOV R5, 0x3ff00000 ;  /* 0x3ff0000000057802 */ /* 0x000fe20000000f00 */
[----:B------:R2:W-:Y:S01]  /*35420*/  STG.E.64 desc[UR14][R66.64+0x10], R48 ;  /* 0x0000103042007986 */ /* 0x0005e2000c101b0e */
[C---:B------:R-:W-:Y:S01]  /*35430*/  VIADD R6, R53.reuse, 0x1 ;  /* 0x0000000135067836 */ /* 0x040fe20000000000 */
[----:B------:R-:W-:Y:S02]  /*35440*/  IADD3 R53, PT, PT, R53, 0x2, RZ ;  /* 0x0000000235357810 */ /* 0x000fe40007ffe0ff */
[----:B------:R2:W-:Y:S02]  /*35450*/  STG.E.64 desc[UR14][R66.64+0x8], R4 ;  /* 0x0000080442007986 */ /* 0x0005e4000c101b0e */
[----:B------:R-:W-:-:S13]  /*35460*/  ISETP.NE.AND P0, PT, R6, R25, PT ;  /* 0x000000190600720c */ /* 0x000fda0003f05270 */
[----:B--2---:R-:W-:Y:S05]  /*35470*/  @P0 BRA `(.L_x_3807) ;  /* 0xffffffec00580947 */ /* 0x004fea000383ffff */
.L_x_3790:
[----:B------:R-:W-:-:S13]  /*35480*/  LOP3.LUT P0, RZ, R11, 0x1, RZ, 0xc0, !PT ;  /* 0x000000010bff7812 */ /* 0x000fda000780c0ff */
[----:B------:R-:W-:Y:S05]  /*35490*/  @!P0 BRA `(.L_x_3808) ;  /* 0x0000000800608947 */ /* 0x000fea0003800000 */
        /* <DEDUP_REMOVED lines=10> */
.L_x_3809:
        /* <DEDUP_REMOVED lines=22> */
.L_x_3811:
        /* <DEDUP_REMOVED lines=20> */
.L_x_3812:
        /* <DEDUP_REMOVED lines=22> */
.L_x_3813:
        /* <DEDUP_REMOVED lines=20> */
.L_x_3814:
[----:B------:R-:W0:Y:S01]  /*35a80*/  LDC.64 R4, c[0x0][0x480] ;  /* 0x00012000ff047b82 */ /* 0x000e220000000a00 */
[----:B------:R-:W-:Y:S01]  /*35a90*/  VIADD R43, R52, 0xffffffff ;  /* 0xffffffff342b7836 */ /* 0x000fe20000000000 */
        /* <DEDUP_REMOVED lines=8> */
[----:B------:R-:W2:Y:S02]  /*35b20*/  LDG.E.64 R40, desc[UR14][R42.64+-0x8] ;  /* 0xfffff80e2a287981 */ /* 0x000ea4000c1e1b00 */
[----:B--2---:R-:W-:Y:S01]  /*35b30*/  DADD R4, -R40, R4 ;  /* 0x0000000028047229 */ /* 0x004fe20000000104 */
[----:B---3--:R-:W-:-:S06]  /*35b40*/  IMAD.WIDE R40, R53, 0x8, R38 ;  /* 0x0000000835287825 */ /* 0x008fcc00078e0226 */
[----:B------:R1:W-:Y:S04]  /*35b50*/  STG.E.64 desc[UR14][R66.64], R4 ;  /* 0x0000000442007986 */ /* 0x0003e8000c101b0e */
[----:B------:R-:W2:Y:S04]  /*35b60*/  LDG.E.64 R38, desc[UR14][R54.64] ;  /* 0x0000000e36267981 */ /* 0x000ea8000c1e1b00 */
[----:B------:R-:W2:Y:S02]  /*35b70*/  LDG.E.64 R40, desc[UR14][R40.64+-0x8] ;  /* 0xfffff80e28287981 */ /* 0x000ea4000c1e1b00 */
[----:B--2---:R-:W-:-:S07]  /*35b80*/  DADD R38, -R40, R38 ;  /* 0x0000000028267229 */ /* 0x004fce0000000126 */
[----:B------:R1:W-:Y:S04]  /*35b90*/  STG.E.64 desc[UR14][R54.64], R38 ;  /* 0x0000002636007986 */ /* 0x0003e8000c101b0e */
.L_x_3810:
[----:B------:R-:W2:Y:S01]  /*35ba0*/  LDG.E.64 R42, desc[UR14][R66.64+0x8] ;  /* 0x0000080e422a7981 */ /* 0x000ea2000c1e1b00 */
        /* <DEDUP_REMOVED lines=16> */
.L_x_3815:
        /* <DEDUP_REMOVED lines=19> */
.L_x_3816:
[----:B------:R-:W-:Y:S01]  /*35de0*/  MOV R4, 0x0 ;  /* 0x0000000000047802 */ /* 0x000fe20000000f00 */
[----:B------:R-:W-:Y:S01]  /*35df0*/  IMAD.MOV.U32 R5, RZ, RZ, 0x3ff00000 ;  /* 0x3ff00000ff057424 */ /* 0x000fe200078e00ff */
[----:B------:R2:W-:Y:S04]  /*35e00*/  STG.E.64 desc[UR14][R66.64+0x10], R48 ;  /* 0x0000103042007986 */ /* 0x0005e8000c101b0e */
[----:B------:R2:W-:Y:S02]  /*35e10*/  STG.E.64 desc[UR14][R66.64+0x8], R4 ;  /* 0x0000080442007986 */ /* 0x0005e4000c101b0e */
.L_x_3808:
[----:B------:R-:W-:Y:S02]  /*35e20*/  ISETP.GE.U32.AND P0, PT, R13, 0x3, PT ;  /* 0x000000030d00780c */ /* 0x000fe40003f06070 */
[----:B------:R-:W-:-:S11]  /*35e30*/  MOV R52, R13 ;  /* 0x0000000d00347202 */ /* 0x000fd60000000f00 */
[----:B------:R-:W-:Y:S05]  /*35e40*/  @!P0 BRA `(.L_x_3817) ;  /* 0x0000000800308947 */ /* 0x000fea0003800000 */
[----:B------:R-:W-:Y:S01]  /*35e50*/  IMAD.MOV.U32 R53, RZ, RZ, RZ ;  /* 0x000000ffff357224 */ /* 0x000fe200078e00ff */
[----:B------:R-:W-:-:S07]  /*35e60*/  MOV R52, R13 ;  /* 0x0000000d00347202 */ /* 0x000fce0000000f00 */
.L_x_3822:
[----:B--2---:R-:W2:Y:S01]  /*35e70*/  LDC.64 R66, c[0x0][0x480] ;  /* 0x00012000ff427b82 */ /* 0x004ea20000000a00 */
[----:B0--3--:R-:W-:-:S07]  /*35e80*/  IMAD R54, R52, 0x3, RZ ;  /* 0x0000000334367824 */ /* 0x009fce00078e02ff */
[----:B-1----:R-:W0:Y:S01]  /*35e90*/  LDC.64 R64, c[0x0][0x478] ;  /* 0x00011e00ff407b82 */ /* 0x002e220000000a00 */
[----:B--2---:R-:W-:-:S05]  /*35ea0*/  IMAD.WIDE.U32 R66, R54, 0x8, R66 ;  /* 0x0000000836427825 */ /* 0x004fca00078e0042 */
        /* <DEDUP_REMOVED lines=9> */
[----:B------:R-:W-:Y:S02]  /*35f40*/  FSETP.GEU.AND P1, PT, |R39|, 6.5827683646048100446e-37, PT ;  /* 0x036000002700780b */ /* 0x000fe40003f2e200 */
[----:B------:R-:W-:-:S04]  /*35f50*/  IADD3 R53, PT, PT, R53, 0x4, RZ ;  /* 0x0000000435357810 */ /* 0x000fc80007ffe0ff */
[----:B------:R-:W-:Y:S01]  /*35f60*/  ISETP.NE.AND P5, PT, R53, R34, PT ;  /* 0x000000223500720c */ /* 0x000fe20003fa5270 */
[----:B--2---:R-:W1:Y:S02]  /*35f70*/  MUFU.RCP64H R41, R43 ;  /* 0x0000002b00297308 */ /* 0x004e640000001800 */
        /* <DEDUP_REMOVED lines=13> */
.L_x_3818:
        /* <DEDUP_REMOVED lines=34> */
.L_x_3819:
        /* <DEDUP_REMOVED lines=34> */
.L_x_3820:
        /* <DEDUP_REMOVED lines=34> */
.L_x_3821:
[----:B------:R-:W-:Y:S01]  /*366b0*/  MOV R4, 0x0 ;  /* 0x0000000000047802 */ /* 0x000fe20000000f00 */
[----:B------:R-:W-:Y:S01]  /*366c0*/  IMAD.MOV.U32 R5, RZ, RZ, 0x3ff00000 ;  /* 0x3ff00000ff057424 */ /* 0x000fe200078e00ff */
[----:B------:R3:W-:Y:S01]  /*366d0*/  STG.E.64 desc[UR14][R68.64], R48 ;  /* 0x0000003044007986 */ /* 0x0007e2000c101b0e */
[----:B------:R-:W-:-:S03]  /*366e0*/  IADD3 R52, PT, PT, R52, -0x4, RZ ;  /* 0xfffffffc34347810 */ /* 0x000fc60007ffe0ff */
[----:B------:R3:W-:Y:S01]  /*366f0*/  STG.E.64 desc[UR14][R54.64+0x8], R4 ;  /* 0x0000080436007986 */ /* 0x0007e2000c101b0e */
[----:B------:R-:W-:Y:S05]  /*36700*/  @P5 BRA `(.L_x_3822) ;  /* 0xfffffff400d85947 */ /* 0x000fea000383ffff */
.L_x_3817:
[----:B------:R-:W-:-:S13]  /*36710*/  LOP3.LUT P0, RZ, R11, 0x3, RZ, 0xc0, !PT ;  /* 0x000000030bff7812 */ /* 0x000fda000780c0ff */
[----:B------:R-:W-:Y:S05]  /*36720*/  @!P0 BRA `(.L_x_3789) ;  /* 0x00000004009c8947 */ /* 0x000fea0003800000 */
[----:B------:R-:W-:-:S13]  /*36730*/  ISETP.NE.AND P0, PT, R15, RZ, PT ;  /* 0x000000ff0f00720c */ /* 0x000fda0003f05270 */
[----:B------:R-:W-:Y:S05]  /*36740*/  @!P0 BRA `(.L_x_3823) ;  /* 0x00000004000c8947 */ /* 0x000fea0003800000 */
[----:B01----:R-:W0:Y:S01]  /*36750*/  LDC.64 R64, c[0x0][0x480] ;  /* 0x00012000ff407b82 */ /* 0x003e220000000a00 */
[----:B------:R-:W-:-:S07]  /*36760*/  IMAD R53, R52, 0x3, RZ ;  /* 0x0000000334357824 */ /* 0x000fce00078e02ff */
[----:B---3--:R-:W1:Y:S01]  /*36770*/  LDC.64 R54, c[0x0][0x478] ;  /* 0x00011e00ff367b82 */ /* 0x008e620000000a00 */
[----:B0-----:R-:W-:-:S05]  /*36780*/  IMAD.WIDE.U32 R64, R53, 0x8, R64 ;  /* 0x0000000835407825 */ /* 0x001fca00078e0040 */
[----:B--2---:R-:W2:Y:S01]  /*36790*/  LDG.E.64 R4, desc[UR14][R64.64+0x10] ;  /* 0x0000100e40047981 */ /* 0x004ea2000c1e1b00 */
[----:B-1----:R-:W-:-:S05]  /*367a0*/  IMAD.WIDE.U32 R54, R52, 0x8, R54 ;  /* 0x0000000834367825 */ /* 0x002fca00078e0036 */
        /* <DEDUP_REMOVED lines=22> */
.L_x_3824:
        /* <DEDUP_REMOVED lines=34> */
.L_x_3825:
[----:B------:R-:W-:Y:S01]  /*36b30*/  IMAD.MOV.U32 R4, RZ, RZ, 0x0 ;  /* 0x00000000ff047424 */ /* 0x000fe200078e00ff */
[----:B------:R-:W-:Y:S01]  /*36b40*/  MOV R5, 0x3ff00000 ;  /* 0x3ff0000000057802 */ /* 0x000fe20000000f00 */
[----:B------:R4:W-:Y:S01]  /*36b50*/  STG.E.64 desc[UR14][R68.64], R48 ;  /* 0x0000003044007986 */ /* 0x0009e2000c101b0e */
[----:B------:R-:W-:-:S03]  /*36b60*/  VIADD R52, R52, 0xfffffffe ;  /* 0xfffffffe34347836 */ /* 0x000fc60000000000 */
[----:B------:R4:W-:Y:S04]  /*36b70*/  STG.E.64 desc[UR14][R66.64+0x8], R4 ;  /* 0x0000080442007986 */ /* 0x0009e8000c101b0e */
.L_x_3823:
[----:B------:R-:W-:-:S13]  /*36b80*/  ISETP.NE.AND P0, PT, R19, RZ, PT ;  /* 0x000000ff1300720c */ /* 0x000fda0003f05270 */
[----:B------:R-:W-:Y:S05]  /*36b90*/  @P0 BRA `(.L_x_3789) ;  /* 0x0000000000800947 */ /* 0x000fea0003800000 */
[----:B0--3--:R-:W0:Y:S01]  /*36ba0*/  LDC.64 R54, c[0x0][0x480] ;  /* 0x00012000ff367b82 */ /* 0x009e220000000a00 */
[----:B------:R-:W-:-:S07]  /*36bb0*/  IMAD R3, R52, 0x3, RZ ;  /* 0x0000000334037824 */ /* 0x000fce00078e02ff */
[----:B------:R-:W3:Y:S01]  /*36bc0*/  LDC.64 R38, c[0x0][0x478] ;  /* 0x00011e00ff267b82 */ /* 0x000ee20000000a00 */
[----:B0-----:R-:W-:-:S05]  /*36bd0*/  IMAD.WIDE.U32 R54, R3, 0x8, R54 ;  /* 0x0000000803367825 */ /* 0x001fca00078e0036 */
[----:B--2-4-:R-:W2:Y:S01]  /*36be0*/  LDG.E.64 R4, desc[UR14][R54.64+0x10] ;  /* 0x0000100e36047981 */ /* 0x014ea2000c1e1b00 */
[----:B---3--:R-:W-:-:S05]  /*36bf0*/  IMAD.WIDE.U32 R52, R52, 0x8, R38 ;  /* 0x0000000834347825 */ /* 0x008fca00078e0026 */
        /* <DEDUP_REMOVED lines=22> */
.L_x_3826:
[----:B------:R-:W-:Y:S01]  /*36d60*/  IMAD.MOV.U32 R4, RZ, RZ, 0x0 ;  /* 0x00000000ff047424 */ /* 0x000fe200078e00ff */
[----:B------:R-:W-:Y:S01]  /*36d70*/  MOV R5, 0x3ff00000 ;  /* 0x3ff0000000057802 */ /* 0x000fe20000000f00 */
[----:B------:R0:W-:Y:S04]  /*36d80*/  STG.E.64 desc[UR14][R52.64], R48 ;  /* 0x0000003034007986 */ /* 0x0001e8000c101b0e */
[----:B------:R0:W-:Y:S02]  /*36d90*/  STG.E.64 desc[UR14][R54.64+0x8], R4 ;  /* 0x0000080436007986 */ /* 0x0001e4000c101b0e */
.L_x_3789:
[----:B------:R-:W-:Y:S05]  /*36da0*/  @!P4 BRA `(.L_x_3827) ;  /* 0x000000040098c947 */ /* 0x000fea0003800000 */
[----:B------:R-:W-:Y:S01]  /*36db0*/  ISETP.GE.U32.AND P0, PT, R11, 0xf, PT ;  /* 0x0000000f0b00780c */ /* 0x000fe20003f06070 */
[----:B------:R-:W-:-:S12]  /*36dc0*/  IMAD.MOV.U32 R3, RZ, RZ, RZ ;  /* 0x000000ffff037224 */ /* 0x000fd800078e00ff */
[----:B------:R-:W-:Y:S05]  /*36dd0*/  @!P0 BRA `(.L_x_3828) ;  /* 0x0000000000a48947 */ /* 0x000fea0003800000 */
[----:B------:R-:W-:-:S07]  /*36de0*/  MOV R6, RZ ;  /* 0x000000ff00067202 */ /* 0x000fce0000000f00 */
.L_x_3829:
[----:B0-----:R-:W0:Y:S08]  /*36df0*/  LDC.64 R38, c[0x0][0x478] ;  /* 0x00011e00ff267b82 */ /* 0x001e300000000a00 */
[----:B--234-:R-:W2:Y:S01]  /*36e00*/  LDC.64 R4, c[0x0][0x490] ;  /* 0x00012400ff047b82 */ /* 0x01cea20000000a00 */
        /* <DEDUP_REMOVED lines=33> */
[----:B------:R-:W-:-:S05]  /*37020*/  VIADD R6, R6, 0x10 ;  /* 0x0000001006067836 */ /* 0x000fca0000000000 */
[----:B------:R-:W-:Y:S01]  /*37030*/  ISETP.NE.AND P0, PT, R6, R35, PT ;  /* 0x000000230600720c */ /* 0x000fe20003f05270 */
[----:B---3--:R2:W-:-:S12]  /*37040*/  STG.E.64 desc[UR14][R4.64+0x80], R46 ;  /* 0x0000802e04007986 */ /* 0x0085d8000c101b0e */
[----:B------:R-:W-:Y:S05]  /*37050*/  @P0 BRA `(.L_x_3829) ;  /* 0xfffffffc00640947 */ /* 0x000fea000383ffff */
[----:B------:R-:W-:-:S07]  /*37060*/  MOV R3, R35 ;  /* 0x0000002300037202 */ /* 0x000fce0000000f00 */
.L_x_3828:
[----:B------:R-:W-:-:S13]  /*37070*/  LOP3.LUT P0, RZ, R12, 0xf, RZ, 0xc0, !PT ;  /* 0x0000000f0cff7812 */ /* 0x000fda000780c0ff */
[----:B------:R-:W-:Y:S05]  /*37080*/  @!P0 BRA `(.L_x_3827) ;  /* 0x0000000000e08947 */ /* 0x000fea0003800000 */
[----:B------:R-:W-:Y:S02]  /*37090*/  ISETP.GE.U32.AND P0, PT, R37, 0x7, PT ;  /* 0x000000072500780c */ /* 0x000fe40003f06070 */
[----:B------:R-:W-:-:S11]  /*370a0*/  LOP3.LUT P1, RZ, R16, 0x7, RZ, 0xc0, !PT ;  /* 0x0000000710ff7812 */ /* 0x000fd6000782c0ff */
[----:B------:R-:W-:Y:S05]  /*370b0*/  @!P0 BRA `(.L_x_3830) ;  /* 0x0000000000548947 */ /* 0x000fea0003800000 */
        /* <DEDUP_REMOVED lines=21> */
.L_x_3830:
[----:B------:R-:W-:Y:S05]  /*37210*/  @!P1 BRA `(.L_x_3827) ;  /* 0x00000000007c9947 */ /* 0x000fea0003800000 */
[----:B------:R-:W-:Y:S02]  /*37220*/  ISETP.GE.U32.AND P0, PT, R36, 0x3, PT ;  /* 0x000000032400780c */ /* 0x000fe40003f06070 */
[----:B------:R-:W-:-:S11]  /*37230*/  ISETP.NE.AND P1, PT, R20, RZ, PT ;  /* 0x000000ff1400720c */ /* 0x000fd60003f25270 */
        /* <DEDUP_REMOVED lines=12> */
[----:B------:R-:W-:-:S03]  /*37300*/  IADD3 R3, PT, PT, R3, 0x4, RZ ;  /* 0x0000000403037810 */ /* 0x000fc60007ffe0ff */
[----:B--2---:R0:W-:Y:S04]  /*37310*/  STG.E.64 desc[UR14][R4.64+0x20], R46 ;  /* 0x0000202e04007986 */ /* 0x0041e8000c101b0e */
.L_x_3831:
[----:B------:R-:W-:Y:S05]  /*37320*/  @!P1 BRA `(.L_x_3827) ;  /* 0x0000000000389947 */ /* 0x000fea0003800000 */
[----:B0-234-:R-:W0:Y:S08]  /*37330*/  LDC.64 R4, c[0x0][0x478] ;  /* 0x00011e00ff047b82 */ /* 0x01de300000000a00 */
[----:B------:R-:W2:Y:S01]  /*37340*/  LDC.64 R40, c[0x0][0x490] ;  /* 0x00012400ff287b82 */ /* 0x000ea20000000a00 */
        /* <DEDUP_REMOVED lines=10> */
[----:B------:R-:W2:Y:S04]  /*373f0*/  LDG.E.64 R4, desc[UR14][R4.64+0x10] ;  /* 0x0000100e04047981 */ /* 0x000ea8000c1e1b00 */
[----:B--2---:R2:W-:Y:S02]  /*37400*/  STG.E.64 desc[UR14][R40.64+0x18], R4 ;  /* 0x0000180428007986 */ /* 0x0045e4000c101b0e */
.L_x_3827:
[----:B------:R-:W5:Y:S02]  /*37410*/  LDCU UR11, c[0x0][0x470] ;  /* 0x00008e00ff0b77ac */ /* 0x000f640008000800 */
[----:B-----5:R-:W-:-:S09]  /*37420*/  UISETP.GE.AND UP1, UPT, UR11, 0x2, UPT ;  /* 0x000000020b00788c */ /* 0x020fd2000bf26270 */
[----:B------:R-:W-:Y:S05]  /*37430*/  BRA.U !UP1, `(.L_x_3832) ;  /* 0x0000002d09f87547 */ /* 0x000fea000b800000 */
[----:B------:R-:W-:Y:S01]  /*37440*/  ISETP.GE.U32.AND P0, PT, R12, 0x3, PT ;  /* 0x000000030c00780c */ /* 0x000fe20003f06070 */
[----:B0-----:R-:W-:-:S12]  /*37450*/  IMAD.MOV.U32 R52, RZ, RZ, RZ ;  /* 0x000000ffff347224 */ /* 0x001fd800078e00ff */
[----:B------:R-:W-:Y:S05]  /*37460*/  @!P0 BRA `(.L_x_3833) ;  /* 0x0000001800ac8947 */ /* 0x000fea0003800000 */
[----:B------:R-:W-:-:S07]  /*37470*/  HFMA2 R52, -RZ, RZ, 0, 0 ;  /* 0x00000000ff347431 */ /* 0x000fce00000001ff */
.L_x_3854:
[----:B0-----:R-:W0:Y:S08]  /*37480*/  LDC.64 R70, c[0x0][0x410] ;  /* 0x00010400ff467b82 */ /* 0x001e300000000a00 */
[----:B------:R-:W5:Y:S01]  /*37490*/  LDC.64 R72, c[0x0][0x490] ;  /* 0x00012400ff487b82 */ /* 0x000f620000000a00 */
[----:B0-----:R-:W-:-:S05]  /*374a0*/  IMAD.WIDE.U32 R70, R52, 0x8, R70 ;  /* 0x0000000834467825 */ /* 0x001fca00078e0046 */
[----:B--234-:R-:W2:Y:S04]  /*374b0*/  LDG.E.64 R4, desc[UR14][R70.64+0x8] ;  /* 0x0000080e46047981 */ /* 0x01cea8000c1e1b00 */
[----:B------:R-:W2:Y:S01]  /*374c0*/  LDG.E.64 R42, desc[UR14][R70.64] ;  /* 0x0000000e462a7981 */ /* 0x000ea2000c1e1b00 */
[----:B-----5:R-:W-:-:S05]  /*374d0*/  IMAD.WIDE.U32 R72, R52, 0x8, R72 ;  /* 0x0000000834487825 */ /* 0x020fca00078e0048 */
[----:B------:R-:W3:Y:S04]  /*374e0*/  LDG.E.64 R40, desc[UR14][R72.64+0x8] ;  /* 0x0000080e48287981 */ /* 0x000ee8000c1e1b00 */
[----:B------:R-:W3:Y:S01]  /*374f0*/  LDG.E.64 R38, desc[UR14][R72.64] ;  /* 0x0000000e48267981 */ /* 0x000ee2000c1e1b00 */
[----:B------:R-:W-:Y:S01]  /*37500*/  IMAD.MOV.U32 R44, RZ, RZ, 0x1 ;  /* 0x00000001ff2c7424 */ /* 0x000fe200078e00ff */
[----:B--2---:R-:W-:-:S06]  /*37510*/  DADD R42, R4, -R42 ;  /* 0x00000000042a7229 */ /* 0x004fcc000000082a */
        /* <DEDUP_REMOVED lines=16> */
.L_x_3834:
        /* <DEDUP_REMOVED lines=25> */
.L_x_3836:
[----:B------:R-:W-:Y:S05]  /*377b0*/  BSYNC.RECONVERGENT B3 ;  /* 0x0000000000037941 */ /* 0x000fea0003800200 */
.L_x_3835:
[----:B------:R-:W0:Y:S08]  /*377c0*/  LDC.64 R68, c[0x0][0x498] ;  /* 0x00012600ff447b82 */ /* 0x000e300000000a00 */
[----:B------:R-:W2:Y:S01]  /*377d0*/  LDC.64 R66, c[0x0][0x418] ;  /* 0x00010600ff427b82 */ /* 0x000ea20000000a00 */
[----:B0-----:R-:W-:-:S05]  /*377e0*/  IMAD.WIDE.U32 R68, R52, 0x8, R68 ;  /* 0x0000000834447825 */ /* 0x001fca00078e0044 */
[----:B------:R0:W-:Y:S04]  /*377f0*/  STG.E.64 desc[UR14][R68.64], R44 ;  /* 0x0000002c44007986 */ /* 0x0001e8000c101b0e */
[----:B------:R-:W3:Y:S04]  /*37800*/  LDG.E.64 R4, desc[UR14][R70.64+0x8] ;  /* 0x0000080e46047981 */ /* 0x000ee8000c1e1b00 */
[----:B------:R-:W3:Y:S01]  /*37810*/  LDG.E.64 R54, desc[UR14][R70.64] ;  /* 0x0000000e46367981 */ /* 0x000ee2000c1e1b00 */
[----:B--2---:R-:W-:-:S05]  /*37820*/  IMAD.WIDE.U32 R66, R52, 0x8, R66 ;  /* 0x0000000834427825 */ /* 0x004fca00078e0042 */
[----:B------:R-:W2:Y:S04]  /*37830*/  LDG.E.64 R42, desc[UR14][R66.64+0x8] ;  /* 0x0000080e422a7981 */ /* 0x000ea8000c1e1b00 */
[----:B------:R-:W2:Y:S01]  /*37840*/  LDG.E.64 R38, desc[UR14][R66.64] ;  /* 0x0000000e42267981 */ /* 0x000ea2000c1e1b00 */
[----:B------:R-:W-:Y:S01]  /*37850*/  IMAD.MOV.U32 R40, RZ, RZ, 0x1 ;  /* 0x00000001ff287424 */ /* 0x000fe200078e00ff */
[----:B---3--:R-:W-:-:S06]  /*37860*/  DADD R54, R4, -R54 ;  /* 0x0000000004367229 */ /* 0x008fcc0000000836 */
[----:B------:R-:W3:Y:S01]  /*37870*/  MUFU.RCP64H R41, R55 ;  /* 0x0000003700297308 */ /* 0x000ee20000001800 */
[----:B--2---:R-:W-:-:S10]  /*37880*/  DADD R38, R42, -R38 ;  /* 0x000000002a267229 */ /* 0x004fd40000000826 */
[----:B------:R-:W-:Y:S01]  /*37890*/  FSETP.GEU.AND P1, PT, |R39|, 6.5827683646048100446e-37, PT ;  /* 0x036000002700780b */ /* 0x000fe20003f2e200 */
        /* <DEDUP_REMOVED lines=17> */
.L_x_3837:
        /* <DEDUP_REMOVED lines=26> */
.L_x_3838:
        /* <DEDUP_REMOVED lines=26> */
.L_x_3839:
        /* <DEDUP_REMOVED lines=25> */
.L_x_3841:
[----:B------:R-:W-:Y:S05]  /*37e80*/  BSYNC.RECONVERGENT B3 ;  /* 0x0000000000037941 */ /* 0x000fea0003800200 */
.L_x_3840:
        /* <DEDUP_REMOVED lines=27> */
.L_x_3842:
        /* <DEDUP_REMOVED lines=26> */
.L_x_3843:
        /* <DEDUP_REMOVED lines=24> */
.L_x_3844:
        /* <DEDUP_REMOVED lines=25> */
.L_x_3846:
[----:B------:R-:W-:Y:S05]  /*384f0*/  BSYNC.RECONVERGENT B3 ;  /* 0x0000000000037941 */ /* 0x000fea0003800200 */
.L_x_3845:
        /* <DEDUP_REMOVED lines=27> */
.L_x_3847:
        /* <DEDUP_REMOVED lines=26> */
.L_x_3848:
        /* <DEDUP_REMOVED lines=25> */
.L_x_3849:
        /* <DEDUP_REMOVED lines=25> */
.L_x_3851:
[----:B------:R-:W-:Y:S05]  /*38b70*/  BSYNC.RECONVERGENT B3 ;  /* 0x0000000000037941 */ /* 0x000fea0003800200 */
.L_x_3850:
        /* <DEDUP_REMOVED lines=27> */
.L_x_3852:
        /* <DEDUP_REMOVED lines=26> */
.L_x_3853:
[----:B------:R-:W-:Y:S01]  /*38ed0*/  DADD R48, -R48, R66 ;  /* 0x0000000030307229 */ /* 0x000fe20000000142 */
[----:B------:R-:W-:-:S06]  /*38ee0*/  ISETP.NE.AND P0, PT, R52, R9, PT ;  /* 0x000000093400720c */ /* 0x000fcc0003f05270 */
[----:B------:R0:W-:Y:S07]  /*38ef0*/  STG.E.64 desc[UR14][R64.64+0x18], R48 ;  /* 0x0000183040007986 */ /* 0x0001ee000c101b0e */
[----:B------:R-:W-:Y:S05]  /*38f00*/  @P0 BRA `(.L_x_3854) ;  /* 0xffffffe4005c0947 */ /* 0x000fea000383ffff */
[----:B------:R-:W-:-:S07]  /*38f10*/  MOV R52, R9 ;  /* 0x0000000900347202 */ /* 0x000fce0000000f00 */
.L_x_3833:
[----:B------:R-:W-:-:S09]  /*38f20*/  ULOP3.LUT UP1, URZ, UR10, 0x3, URZ, 0xc0, !UPT ;  /* 0x000000030aff7892 */ /* 0x000fd2000f82c0ff */
[----:B------:R-:W-:Y:S05]  /*38f30*/  BRA.U !UP1, `(.L_x_3832) ;  /* 0x0000001509387547 */ /* 0x000fea000b800000 */
[----:B------:R-:W-:-:S13]  /*38f40*/  ISETP.NE.AND P0, PT, R23, 0x1, PT ;  /* 0x000000011700780c */ /* 0x000fda0003f05270 */
[----:B------:R-:W-:Y:S05]  /*38f50*/  @!P0 BRA `(.L_x_3855) ;  /* 0x0000000c00648947 */ /* 0x000fea0003800000 */
[----:B---34-:R-:W3:Y:S08]  /*38f60*/  LDC.64 R68, c[0x0][0x410] ;  /* 0x00010400ff447b82 */ /* 0x018ef00000000a00 */
[----:B------:R-:W4:Y:S01]  /*38f70*/  LDC.64 R70, c[0x0][0x490] ;  /* 0x00012400ff467b82 */ /* 0x000f220000000a00 */
[----:B---3--:R-:W-:-:S05]  /*38f80*/  IMAD.WIDE.U32 R68, R52, 0x8, R68 ;  /* 0x0000000834447825 */ /* 0x008fca00078e0044 */
[----:B--2---:R-:W2:Y:S04]  /*38f90*/  LDG.E.64 R4, desc[UR14][R68.64+0x8] ;  /* 0x0000080e44047981 */ /* 0x004ea8000c1e1b00 */
[----:B------:R-:W2:Y:S01]  /*38fa0*/  LDG.E.64 R42, desc[UR14][R68.64] ;  /* 0x0000000e442a7981 */ /* 0x000ea2000c1e1b00 */
[----:B----4-:R-:W-:-:S05]  /*38fb0*/  IMAD.WIDE.U32 R70, R52, 0x8, R70 ;  /* 0x0000000834467825 */ /* 0x010fca00078e0046 */
[----:B------:R-:W3:Y:S04]  /*38fc0*/  LDG.E.64 R40, desc[UR14][R70.64+0x8] ;  /* 0x0000080e46287981 */ /* 0x000ee8000c1e1b00 */
[----:B------:R-:W3:Y:S01]  /*38fd0*/  LDG.E.64 R38, desc[UR14][R70.64] ;  /* 0x0000000e46267981 */ /* 0x000ee2000c1e1b00 */
[----:B------:R-:W-:Y:S01]  /*38fe0*/  IMAD.MOV.U32 R44, RZ, RZ, 0x1 ;  /* 0x00000001ff2c7424 */ /* 0x000fe200078e00ff */
[----:B--2---:R-:W-:-:S06]  /*38ff0*/  DADD R42, R4, -R42 ;  /* 0x00000000042a7229 */ /* 0x004fcc000000082a */
[----:B------:R-:W2:Y:S01]  /*39000*/  MUFU.RCP64H R45, R43 ;  /* 0x0000002b002d7308 */ /* 0x000ea20000001800 */
[----:B---3--:R-:W-:-:S10]  /*39010*/  DADD R38, R40, -R38 ;  /* 0x0000000028267229 */ /* 0x008fd40000000826 */
[----:B------:R-:W-:Y:S01]  /*39020*/  FSETP.GEU.AND P1, PT, |R39|, 6.5827683646048100446e-37, PT ;  /* 0x036000002700780b */ /* 0x000fe20003f2e200 */
        /* <DEDUP_REMOVED lines=13> */
.L_x_3856:
        /* <DEDUP_REMOVED lines=25> */
.L_x_3858:
[----:B------:R-:W-:Y:S05]  /*39290*/  BSYNC.RECONVERGENT B3 ;  /* 0x0000000000037941 */ /* 0x000fea0003800200 */
.L_x_3857:
        /* <DEDUP_REMOVED lines=31> */
.L_x_3859:
        /* <DEDUP_REMOVED lines=26> */
.L_x_3860:
        /* <DEDUP_REMOVED lines=27> */
.L_x_3861:
        /* <DEDUP_REMOVED lines=25> */
.L_x_3863:
[----:B------:R-:W-:Y:S05]  /*39970*/  BSYNC.RECONVERGENT B3 ;  /* 0x0000000000037941 */ /* 0x000fea0003800200 */
.L_x_3862:
        /* <DEDUP_REMOVED lines=27> */
.L_x_3864:
        /* <DEDUP_REMOVED lines=26> */
.L_x_3865:
[----:B------:R-:W-:-:S07]  /*39cd0*/  DADD R48, -R48, R64 ;  /* 0x0000000030307229 */ /* 0x000fce0000000140 */
[----:B------:R0:W-:Y:S04]  /*39ce0*/  STG.E.64 desc[UR14][R54.64+0x8], R48 ;  /* 0x0000083036007986 */ /* 0x0001e8000c101b0e */
.L_x_3855:
[----:B------:R-:W-:-:S13]  /*39cf0*/  LOP3.LUT P0, RZ, R17, 0x1, RZ, 0xc0, !PT ;  /* 0x0000000111ff7812 */ /* 0x000fda000780c0ff */
[----:B------:R-:W-:Y:S05]  /*39d00*/  @!P0 BRA `(.L_x_3832) ;  /* 0x0000000400c48947 */ /* 0x000fea0003800000 */
[----:B--2-4-:R-:W2:Y:S08]  /*39d10*/  LDC.64 R66, c[0x0][0x410] ;  /* 0x00010400ff427b82 */ /* 0x014eb00000000a00 */
[----:B01----:R-:W0:Y:S01]  /*39d20*/  LDC.64 R64, c[0x0][0x490] ;  /* 0x00012400ff407b82 */ /* 0x003e220000000a00 */
[----:B--2---:R-:W-:-:S05]  /*39d30*/  IMAD.WIDE.U32 R66, R52, 0x8, R66 ;  /* 0x0000000834427825 */ /* 0x004fca00078e0042 */
[----:B---3--:R-:W2:Y:S04]  /*39d40*/  LDG.E.64 R4, desc[UR14][R66.64+0x8] ;  /* 0x0000080e42047981 */ /* 0x008ea8000c1e1b00 */
[----:B------:R-:W2:Y:S01]  /*39d50*/  LDG.E.64 R42, desc[UR14][R66.64] ;  /* 0x0000000e422a7981 */ /* 0x000ea2000c1e1b00 */
[----:B0-----:R-:W-:-:S05]  /*39d60*/  IMAD.WIDE.U32 R64, R52, 0x8, R64 ;  /* 0x0000000834407825 */ /* 0x001fca00078e0040 */
[----:B------:R-:W3:Y:S04]  /*39d70*/  LDG.E.64 R40, desc[UR14][R64.64+0x8] ;  /* 0x0000080e40287981 */ /* 0x000ee8000c1e1b00 */
[----:B------:R-:W3:Y:S01]  /*39d80*/  LDG.E.64 R38, desc[UR14][R64.64] ;  /* 0x0000000e40267981 */ /* 0x000ee2000c1e1b00 */
[----:B------:R-:W-:Y:S01]  /*39d90*/  MOV R44, 0x1 ;  /* 0x00000001002c7802 */ /* 0x000fe20000000f00 */
        /* <DEDUP_REMOVED lines=17> */
.L_x_3866:
        /* <DEDUP_REMOVED lines=25> */
.L_x_3868:
[----:B------:R-:W-:Y:S05]  /*3a040*/  BSYNC.RECONVERGENT B3 ;  /* 0x0000000000037941 */ /* 0x000fea0003800200 */
.L_x_3867:
        /* <DEDUP_REMOVED lines=31> */
.L_x_3869:
        /* <DEDUP_REMOVED lines=26> */
.L_x_3870:
[----:B------:R-:W0:Y:S01]  /*3a3e0*/  LDC.64 R4, c[0x0][0x488] ;  /* 0x00012200ff047b82 */ /* 0x000e220000000a00 */
[----:B------:R-:W-:Y:S01]  /*3a3f0*/  DADD R48, -R48, R66 ;  /* 0x0000000030307229 */ /* 0x000fe20000000142 */
[----:B0-----:R-:W-:-:S06]  /*3a400*/  IMAD.WIDE.U32 R4, R52, 0x8, R4 ;  /* 0x0000000834047825 */ /* 0x001fcc00078e0004 */
[----:B------:R0:W-:Y:S04]  /*3a410*/  STG.E.64 desc[UR14][R4.64], R48 ;  /* 0x0000003004007986 */ /* 0x0001e8000c101b0e */
.L_x_3832:
[----:B0-23--:R-:W-:Y:S01]  /*3a420*/  MOV R46, UR4 ;  /* 0x00000004002e7c02 */ /* 0x00dfe20008000f00 */
[----:B------:R-:W-:Y:S01]  /*3a430*/  IMAD.U32 R47, RZ, RZ, UR5 ;  /* 0x00000005ff2f7e24 */ /* 0x000fe2000f8e00ff */
[----:B----4-:R-:W-:Y:S01]  /*3a440*/  MOV R48, UR4 ;  /* 0x0000000400307c02 */ /* 0x010fe20008000f00 */
[----:B------:R-:W-:Y:S01]  /*3a450*/  IMAD.U32 R49, RZ, RZ, UR5 ;  /* 0x00000005ff317e24 */ /* 0x000fe2000f8e00ff */
[----:B------:R-:W-:Y:S01]  /*3a460*/  MOV R40, UR16 ;  /* 0x0000001000287c02 */ /* 0x000fe20008000f00 */
[----:B------:R-:W-:Y:S01]  /*3a470*/  IMAD.U32 R41, RZ, RZ, UR17 ;  /* 0x00000011ff297e24 */ /* 0x000fe2000f8e00ff */
[----:B------:R-:W-:Y:S01]  /*3a480*/  MOV R44, UR16 ;  /* 0x00000010002c7c02 */ /* 0x000fe20008000f00 */
[----:B------:R-:W-:Y:S01]  /*3a490*/  IMAD.U32 R45, RZ, RZ, UR17 ;  /* 0x00000011ff2d7e24 */ /* 0x000fe2000f8e00ff */
        /* <DEDUP_REMOVED lines=17> */
.L_x_3873:
[----:B------:R-:W2:Y:S08]  /*3a5b0*/  LDC.64 R54, c[0x0][0x488] ;  /* 0x00012200ff367b82 */ /* 0x000eb00000000a00 */
[----:B0--3--:R-:W0:Y:S08]  /*3a5c0*/  LDC.64 R4, c[0x0][0x430] ;  /* 0x00010c00ff047b82 */ /* 0x009e300000000a00 */
[----:B------:R-:W3:Y:S01]  /*3a5d0*/  LDC.64 R50, c[0x0][0x490] ;  /* 0x00012400ff327b82 */ /* 0x000ee20000000a00 */
[----:B--2---:R-:W-:-:S07]  /*3a5e0*/  IMAD.WIDE.U32 R54, R3, 0x8, R54 ;  /* 0x0000000803367825 */ /* 0x004fce00078e0036 */
[----:B------:R-:W2:Y:S01]  /*3a5f0*/  LDC.64 R38, c[0x0][0x438] ;  /* 0x00010e00ff267b82 */ /* 0x000ea20000000a00 */
[----:B------:R-:W4:Y:S01]  /*3a600*/  LDG.E.64 R44, desc[UR14][R54.64] ;  /* 0x0000000e362c7981 */ /* 0x000f22000c1e1b00 */
[----:B------:R-:W-:-:S06]  /*3a610*/  IMAD R71, R3, 0x5, R7 ;  /* 0x0000000503477824 */ /* 0x000fcc00078e0207 */
[----:B------:R-:W5:Y:S01]  /*3a620*/  LDC.64 R46, c[0x0][0x498] ;  /* 0x00012600ff2e7b82 */ /* 0x000f620000000a00 */
[----:B0-----:R-:W-:-:S04]  /*3a630*/  IMAD.WIDE.U32 R52, R71, 0x8, R4 ;  /* 0x0000000847347825 */ /* 0x001fc800078e0004 */
[----:B---3--:R-:W-:-:S03]  /*3a640*/  IMAD.WIDE.U32 R50, R3, 0x8, R50 ;  /* 0x0000000803327825 */ /* 0x008fc600078e0032 */
[----:B------:R-:W0:Y:S01]  /*3a650*/  LDC.64 R40, c[0x0][0x440] ;  /* 0x00011000ff287b82 */ /* 0x000e220000000a00 */
[----:B----4-:R3:W-:Y:S04]  /*3a660*/  STG.E.64 desc[UR14][R52.64], R44 ;  /* 0x0000002c34007986 */ /* 0x0107e8000c101b0e */
[----:B------:R-:W4:Y:S01]  /*3a670*/  LDG.E.64 R68, desc[UR14][R50.64] ;  /* 0x0000000e32447981 */ /* 0x000f22000c1e1b00 */
[----:B--2---:R-:W-:-:S04]  /*3a680*/  IMAD.WIDE.U32 R48, R71, 0x8, R38 ;  /* 0x0000000847307825 */ /* 0x004fc800078e0026 */
[----:B-----5:R-:W-:Y:S01]  /*3a690*/  IMAD.WIDE.U32 R46, R3, 0x8, R46 ;  /* 0x00000008032e7825 */ /* 0x020fe200078e002e */
[----:B----4-:R2:W-:Y:S04]  /*3a6a0*/  STG.E.64 desc[UR14][R48.64], R68 ;  /* 0x0000004430007986 */ /* 0x0105e8000c101b0e */
[----:B-1----:R-:W4:Y:S01]  /*3a6b0*/  LDG.E.64 R64, desc[UR14][R46.64] ;  /* 0x0000000e2e407981 */ /* 0x002f22000c1e1b00 */
[----:B0-----:R-:W-:-:S05]  /*3a6c0*/  IMAD.WIDE.U32 R42, R71, 0x8, R40 ;  /* 0x00000008472a7825 */ /* 0x001fca00078e0028 */
[----:B----4-:R-:W-:Y:S04]  /*3a6d0*/  STG.E.64 desc[UR14][R42.64], R64 ;  /* 0x000000402a007986 */ /* 0x010fe8000c101b0e */
[----:B---3--:R-:W3:Y:S04]  /*3a6e0*/  LDG.E.64 R44, desc[UR14][R54.64+0x8] ;  /* 0x0000080e362c7981 */ /* 0x008ee8000c1e1b00 */
[----:B---3--:R0:W-:Y:S04]  /*3a6f0*/  STG.E.64 desc[UR14][R52.64+0x28], R44 ;  /* 0x0000282c34007986 */ /* 0x0081e8000c101b0e */
[----:B------:R-:W3:Y:S04]  /*3a700*/  LDG.E.64 R66, desc[UR14][R50.64+0x8] ;  /* 0x0000080e32427981 */ /* 0x000ee8000c1e1b00 */
[----:B---3--:R1:W-:Y:S04]  /*3a710*/  STG.E.64 desc[UR14][R48.64+0x28], R66 ;  /* 0x0000284230007986 */ /* 0x0083e8000c101b0e */
[----:B------:R-:W3:Y:S01]  /*3a720*/  LDG.E.64 R72, desc[UR14][R46.64+0x8] ;  /* 0x0000080e2e487981 */ /* 0x000ee2000c1e1b00 */
[----:B--2---:R-:W-:-:S03]  /*3a730*/  IADD3 R69, PT, PT, R71, 0xa, RZ ;  /* 0x0000000a47457810 */ /* 0x004fc60007ffe0ff */
[----:B---3--:R2:W-:Y:S04]  /*3a740*/  STG.E.64 desc[UR14][R42.64+0x28], R72 ;  /* 0x000028482a007986 */ /* 0x0085e8000c101b0e */
[----:B------:R-:W3:Y:S01]  /*3a750*/  LDG.E.64 R82, desc[UR14][R54.64+0x10] ;  /* 0x0000100e36527981 */ /* 0x000ee2000c1e1b00 */
[----:B------:R-:W-:-:S05]  /*3a760*/  IMAD.WIDE.U32 R80, R69, 0x8, R4 ;  /* 0x0000000845507825 */ /* 0x000fca00078e0004 */
[----:B---3--:R-:W-:Y:S04]  /*3a770*/  STG.E.64 desc[UR14][R80.64], R82 ;  /* 0x0000005250007986 */ /* 0x008fe8000c101b0e */
[----:B------:R-:W3:Y:S01]  /*3a780*/  LDG.E.64 R78, desc[UR14][R50.64+0x10] ;  /* 0x0000100e324e7981 */ /* 0x000ee2000c1e1b00 */
[----:B------:R-:W-:-:S05]  /*3a790*/  IMAD.WIDE.U32 R76, R69, 0x8, R38 ;  /* 0x00000008454c7825 */ /* 0x000fca00078e0026 */
[----:B---3--:R-:W-:Y:S04]  /*3a7a0*/  STG.E.64 desc[UR14][R76.64], R78 ;  /* 0x0000004e4c007986 */ /* 0x008fe8000c101b0e */
[----:B------:R-:W3:Y:S01]  /*3a7b0*/  LDG.E.64 R74, desc[UR14][R46.64+0x10] ;  /* 0x0000100e2e4a7981 */ /* 0x000ee2000c1e1b00 */
[----:B0-----:R-:W-:-:S04]  /*3a7c0*/  IMAD.WIDE.U32 R44, R69, 0x8, R40 ;  /* 0x00000008452c7825 */ /* 0x001fc800078e0028 */
[----:B-1----:R-:W-:Y:S01]  /*3a7d0*/  VIADD R49, R71, 0xf ;  /* 0x0000000f47317836 */ /* 0x002fe20000000000 */
[----:B---3--:R0:W-:Y:S04]  /*3a7e0*/  STG.E.64 desc[UR14][R44.64], R74 ;  /* 0x0000004a2c007986 */ /* 0x0081e8000c101b0e */
[----:B--2---:R-:W2:Y:S01]  /*3a7f0*/  LDG.E.64 R72, desc[UR14][R54.64+0x18] ;  /* 0x0000180e36487981 */ /* 0x004ea2000c1e1b00 */
[----:B------:R-:W-:-:S05]  /*3a800*/  IMAD.WIDE.U32 R68, R49, 0x8, R4 ;  /* 0x0000000831447825 */ /* 0x000fca00078e0004 */
[----:B--2---:R1:W-:Y:S04]  /*3a810*/  STG.E.64 desc[UR14][R68.64], R72 ;  /* 0x0000004844007986 */ /* 0x0043e8000c101b0e */
[----:B------:R-:W2:Y:S01]  /*3a820*/  LDG.E.64 R66, desc[UR14][R50.64+0x18] ;  /* 0x0000180e32427981 */ /* 0x000ea2000c1e1b00 */
[----:B------:R-:W-:-:S05]  /*3a830*/  IMAD.WIDE.U32 R64, R49, 0x8, R38 ;  /* 0x0000000831407825 */ /* 0x000fca00078e0026 */
[----:B--2---:R2:W-:Y:S04]  /*3a840*/  STG.E.64 desc[UR14][R64.64], R66 ;  /* 0x0000004240007986 */ /* 0x0045e8000c101b0e */
[----:B------:R-:W3:Y:S01]  /*3a850*/  LDG.E.64 R52, desc[UR14][R46.64+0x18] ;  /* 0x0000180e2e347981 */ /* 0x000ee2000c1e1b00 */
[----:B------:R-:W-:Y:S01]  /*3a860*/  IMAD.WIDE.U32 R48, R49, 0x8, R40 ;  /* 0x0000000831307825 */ /* 0x000fe200078e0028 */
[----:B0-----:R-:W-:-:S04]  /*3a870*/  IADD3 R75, PT, PT, R71, 0x14, RZ ;  /* 0x00000014474b7810 */ /* 0x001fc80007ffe0ff */
        /* <DEDUP_REMOVED lines=9> */
[----:B------:R-:W-:Y:S01]  /*3a910*/  VIADD R75, R71, 0x19 ;  /* 0x00000019474b7836 */ /* 0x000fe20000000000 */
        /* <DEDUP_REMOVED lines=8> */
[----:B------:R-:W-:Y:S01]  /*3a9a0*/  IMAD.WIDE.U32 R68, R75, 0x8, R40 ;  /* 0x000000084b447825 */ /* 0x000fe200078e0028 */
[----:B------:R-:W-:-:S04]  /*3a9b0*/  IADD3 R75, PT, PT, R71, 0x1e, RZ ;  /* 0x0000001e474b7810 */ /* 0x000fc80007ffe0ff */
        /* <DEDUP_REMOVED lines=8> */
[----:B------:R-:W-:-:S04]  /*3aa40*/  IMAD.WIDE.U32 R42, R75, 0x8, R40 ;  /* 0x000000084b2a7825 */ /* 0x000fc800078e0028 */
[----:B------:R-:W-:Y:S01]  /*3aa50*/  VIADD R71, R71, 0x23 ;  /* 0x0000002347477836 */ /* 0x000fe20000000000 */
        /* <DEDUP_REMOVED lines=8> */
[----:B------:R-:W-:Y:S01]  /*3aae0*/  IMAD.WIDE.U32 R40, R71, 0x8, R40 ;  /* 0x0000000847287825 */ /* 0x000fe200078e0028 */
[----:B------:R-:W-:-:S04]  /*3aaf0*/  IADD3 R3, PT, PT, R3, 0x8, RZ ;  /* 0x0000000803037810 */ /* 0x000fc80007ffe0ff */
[----:B------:R-:W-:Y:S01]  /*3ab00*/  ISETP.NE.AND P0, PT, R3, R18, PT ;  /* 0x000000120300720c */ /* 0x000fe20003f05270 */
[----:B--2---:R3:W-:-:S12]  /*3ab10*/  STG.E.64 desc[UR14][R40.64], R48 ;  /* 0x0000003028007986 */ /* 0x0047d8000c101b0e */
[----:B------:R-:W-:Y:S05]  /*3ab20*/  @P0 BRA `(.L_x_3873) ;  /* 0xfffffff800a00947 */ /* 0x000fea000383ffff */
[----:B------:R-:W-:-:S07]  /*3ab30*/  IMAD.MOV.U32 R6, RZ, RZ, R18 ;  /* 0x000000ffff067224 */ /* 0x000fce00078e0012 */
.L_x_3872:
[----:B------:R-:W-:-:S13]  /*3ab40*/  ISETP.NE.AND P0, PT, R14, RZ, PT ;  /* 0x000000ff0e00720c */ /* 0x000fda0003f05270 */
[----:B------:R-:W-:Y:S05]  /*3ab50*/  @!P0 BRA `(.L_x_3871) ;  /* 0x0000000400ac8947 */ /* 0x000fea0003800000 */
[----:B------:R-:W-:Y:S02]  /*3ab60*/  ISETP.GE.U32.AND P0, PT, R21, 0x3, PT ;  /* 0x000000031500780c */ /* 0x000fe40003f06070 */
[----:B------:R-:W-:-:S11]  /*3ab70*/  ISETP.NE.AND P1, PT, R15, RZ, PT ;  /* 0x000000ff0f00720c */ /* 0x000fd60003f25270 */
[----:B------:R-:W-:Y:S05]  /*3ab80*/  @!P0 BRA `(.L_x_3874) ;  /* 0x0000000000c88947 */ /* 0x000fea0003800000 */
        /* <DEDUP_REMOVED lines=10> */
[----:B------:R-:W1:Y:S01]  /*3ac30*/  LDC.64 R40, c[0x0][0x440] ;  /* 0x00011000ff287b82 */ /* 0x000e620000000a00 */
[----:B----4-:R0:W-:Y:S04]  /*3ac40*/  STG.E.64 desc[UR14][R42.64], R44 ;  /* 0x0000002c2a007986 */ /* 0x0101e8000c101b0e */
[----:B------:R-:W3:Y:S01]  /*3ac50*/  LDG.E.64 R70, desc[UR14][R48.64] ;  /* 0x0000000e30467981 */ /* 0x000ee2000c1e1b00 */
[----:B--2---:R-:W-:-:S04]  /*3ac60*/  IMAD.WIDE.U32 R68, R3, 0x8, R38 ;  /* 0x0000000803447825 */ /* 0x004fc800078e0026 */
[----:B-----5:R-:W-:Y:S01]  /*3ac70*/  IMAD.WIDE.U32 R46, R6, 0x8, R46 ;  /* 0x00000008062e7825 */ /* 0x020fe200078e002e */
[----:B---3--:R2:W-:Y:S04]  /*3ac80*/  STG.E.64 desc[UR14][R68.64], R70 ;  /* 0x0000004644007986 */ /* 0x0085e8000c101b0e */
[----:B------:R-:W3:Y:S01]  /*3ac90*/  LDG.E.64 R66, desc[UR14][R46.64] ;  /* 0x0000000e2e427981 */ /* 0x000ee2000c1e1b00 */
[C---:B-1----:R-:W-:Y:S01]  /*3aca0*/  IMAD.WIDE.U32 R64, R3.reuse, 0x8, R40 ;  /* 0x0000000803407825 */ /* 0x042fe200078e0028 */
[----:B------:R-:W-:-:S04]  /*3acb0*/  IADD3 R73, PT, PT, R3, 0x5, RZ ;  /* 0x0000000503497810 */ /* 0x000fc80007ffe0ff */
[----:B---3--:R1:W-:Y:S04]  /*3acc0*/  STG.E.64 desc[UR14][R64.64], R66 ;  /* 0x0000004240007986 */ /* 0x0083e8000c101b0e */
[----:B------:R-:W3:Y:S01]  /*3acd0*/  LDG.E.64 R54, desc[UR14][R50.64+0x8] ;  /* 0x0000080e32367981 */ /* 0x000ee2000c1e1b00 */
[----:B------:R-:W-:-:S05]  /*3ace0*/  IMAD.WIDE.U32 R52, R73, 0x8, R4 ;  /* 0x0000000849347825 */ /* 0x000fca00078e0004 */
[----:B---3--:R3:W-:Y:S04]  /*3acf0*/  STG.E.64 desc[UR14][R52.64], R54 ;  /* 0x0000003634007986 */ /* 0x0087e8000c101b0e */
[----:B0-----:R-:W4:Y:S01]  /*3ad00*/  LDG.E.64 R44, desc[UR14][R48.64+0x8] ;  /* 0x0000080e302c7981 */ /* 0x001f22000c1e1b00 */
[----:B------:R-:W-:-:S05]  /*3ad10*/  IMAD.WIDE.U32 R42, R73, 0x8, R38 ;  /* 0x00000008492a7825 */ /* 0x000fca00078e0026 */
[----:B----4-:R0:W-:Y:S04]  /*3ad20*/  STG.E.64 desc[UR14][R42.64], R44 ;  /* 0x0000002c2a007986 */ /* 0x0101e8000c101b0e */
[----:B--2---:R-:W2:Y:S01]  /*3ad30*/  LDG.E.64 R70, desc[UR14][R46.64+0x8] ;  /* 0x0000080e2e467981 */ /* 0x004ea2000c1e1b00 */
[----:B------:R-:W-:-:S04]  /*3ad40*/  IMAD.WIDE.U32 R68, R73, 0x8, R40 ;  /* 0x0000000849447825 */ /* 0x000fc800078e0028 */
[----:B------:R-:W-:Y:S01]  /*3ad50*/  VIADD R73, R3, 0xa ;  /* 0x0000000a03497836 */ /* 0x000fe20000000000 */
[----:B--2---:R2:W-:Y:S04]  /*3ad60*/  STG.E.64 desc[UR14][R68.64], R70 ;  /* 0x0000004644007986 */ /* 0x0045e8000c101b0e */
[----:B-1----:R-:W4:Y:S01]  /*3ad70*/  LDG.E.64 R66, desc[UR14][R50.64+0x10] ;  /* 0x0000100e32427981 */ /* 0x002f22000c1e1b00 */
[----:B------:R-:W-:-:S05]  /*3ad80*/  IMAD.WIDE.U32 R64, R73, 0x8, R4 ;  /* 0x0000000849407825 */ /* 0x000fca00078e0004 */
[----:B----4-:R1:W-:Y:S04]  /*3ad90*/  STG.E.64 desc[UR14][R64.64], R66 ;  /* 0x0000004240007986 */ /* 0x0103e8000c101b0e */
[----:B---3--:R-:W3:Y:S01]  /*3ada0*/  LDG.E.64 R54, desc[UR14][R48.64+0x10] ;  /* 0x0000100e30367981 */ /* 0x008ee2000c1e1b00 */
[----:B------:R-:W-:-:S05]  /*3adb0*/  IMAD.WIDE.U32 R52, R73, 0x8, R38 ;  /* 0x0000000849347825 */ /* 0x000fca00078e0026 */
[----:B---3--:R3:W-:Y:S04]  /*3adc0*/  STG.E.64 desc[UR14][R52.64], R54 ;  /* 0x0000003634007986 */ /* 0x0087e8000c101b0e */
[----:B0-----:R-:W4:Y:S01]  /*3add0*/  LDG.E.64 R42, desc[UR14][R46.64+0x10] ;  /* 0x0000100e2e2a7981 */ /* 0x001f22000c1e1b00 */
[----:B------:R-:W-:Y:S01]  /*3ade0*/  IMAD.WIDE.U32 R44, R73, 0x8, R40 ;  /* 0x00000008492c7825 */ /* 0x000fe200078e0028 */
[----:B------:R-:W-:-:S04]  /*3adf0*/  IADD3 R3, PT, PT, R3, 0xf, RZ ;  /* 0x0000000f03037810 */ /* 0x000fc80007ffe0ff */
[----:B----4-:R4:W-:Y:S04]  /*3ae00*/  STG.E.64 desc[UR14][R44.64], R42 ;  /* 0x0000002a2c007986 */ /* 0x0109e8000c101b0e */
[----:B--2---:R-:W2:Y:S01]  /*3ae10*/  LDG.E.64 R68, desc[UR14][R50.64+0x18] ;  /* 0x0000180e32447981 */ /* 0x004ea2000c1e1b00 */
[----:B------:R-:W-:-:S05]  /*3ae20*/  IMAD.WIDE.U32 R4, R3, 0x8, R4 ;  /* 0x0000000803047825 */ /* 0x000fca00078e0004 */
[----:B--2---:R4:W-:Y:S04]  /*3ae30*/  STG.E.64 desc[UR14][R4.64], R68 ;  /* 0x0000004404007986 */ /* 0x0049e8000c101b0e */
[----:B-1----:R-:W2:Y:S01]  /*3ae40*/  LDG.E.64 R64, desc[UR14][R48.64+0x18] ;  /* 0x0000180e30407981 */ /* 0x002ea2000c1e1b00 */
[----:B------:R-:W-:-:S05]  /*3ae50*/  IMAD.WIDE.U32 R38, R3, 0x8, R38 ;  /* 0x0000000803267825 */ /* 0x000fca00078e0026 */
[----:B--2---:R4:W-:Y:S04]  /*3ae60*/  STG.E.64 desc[UR14][R38.64], R64 ;  /* 0x0000004026007986 */ /* 0x0049e8000c101b0e */
[----:B---3--:R-:W2:Y:S01]  /*3ae70*/  LDG.E.64 R52, desc[UR14][R46.64+0x18] ;  /* 0x0000180e2e347981 */ /* 0x008ea2000c1e1b00 */
[----:B------:R-:W-:-:S04]  /*3ae80*/  IMAD.WIDE.U32 R40, R3, 0x8, R40 ;  /* 0x0000000803287825 */ /* 0x000fc800078e0028 */
[----:B------:R-:W-:Y:S01]  /*3ae90*/  VIADD R6, R6, 0x4 ;  /* 0x0000000406067836 */ /* 0x000fe20000000000 */
[----:B--2---:R4:W-:Y:S06]  /*3aea0*/  STG.E.64 desc[UR14][R40.64], R52 ;  /* 0x0000003428007986 */ /* 0x0049ec000c101b0e */
.L_x_3874:
[----:B------:R-:W-:Y:S05]  /*3aeb0*/  @!P1 BRA `(.L_x_3871) ;  /* 0x0000000000d49947 */ /* 0x000fea0003800000 */
[----:B------:R-:W-:Y:S02]  /*3aec0*/  ISETP.NE.AND P0, PT, R22, RZ, PT ;  /* 0x000000ff1600720c */ /* 0x000fe40003f05270 */
[----:B------:R-:W-:-:S11]  /*3aed0*/  ISETP.NE.AND P1, PT, R19, RZ, PT ;  /* 0x000000ff1300720c */ /* 0x000fd60003f25270 */
[----:B------:R-:W-:Y:S05]  /*3aee0*/  @!P0 BRA `(.L_x_3875) ;  /* 0x0000000000788947 */ /* 0x000fea0003800000 */
[----:B---3--:R-:W2:Y:S08]  /*3aef0*/  LDC.64 R48, c[0x0][0x488] ;  /* 0x00012200ff307b82 */ /* 0x008eb00000000a00 */
[----:B------:R-:W1:Y:S08]  /*3af00*/  LDC.64 R46, c[0x0][0x430] ;  /* 0x00010c00ff2e7b82 */ /* 0x000e700000000a00 */
[----:B----4-:R-:W3:Y:S01]  /*3af10*/  LDC.64 R44, c[0x0][0x490] ;  /* 0x00012400ff2c7b82 */ /* 0x010ee20000000a00 */
[----:B--2---:R-:W-:-:S07]  /*3af20*/  IMAD.WIDE.U32 R48, R6, 0x8, R48 ;  /* 0x0000000806307825 */ /* 0x004fce00078e0030 */
[----:B0-----:R-:W0:Y:S01]  /*3af30*/  LDC.64 R4, c[0x0][0x438] ;  /* 0x00010e00ff047b82 */ /* 0x001e220000000a00 */
[----:B------:R-:W2:Y:S01]  /*3af40*/  LDG.E.64 R66, desc[UR14][R48.64] ;  /* 0x0000000e30427981 */ /* 0x000ea2000c1e1b00 */
[----:B------:R-:W-:-:S06]  /*3af50*/  IMAD R3, R6, 0x5, R7 ;  /* 0x0000000506037824 */ /* 0x000fcc00078e0207 */
[----:B------:R-:W4:Y:S01]  /*3af60*/  LDC.64 R38, c[0x0][0x498] ;  /* 0x00012600ff267b82 */ /* 0x000f220000000a00 */
[----:B-1----:R-:W-:-:S04]  /*3af70*/  IMAD.WIDE.U32 R64, R3, 0x8, R46 ;  /* 0x0000000803407825 */ /* 0x002fc800078e002e */
[----:B---3--:R-:W-:-:S03]  /*3af80*/  IMAD.WIDE.U32 R44, R6, 0x8, R44 ;  /* 0x00000008062c7825 */ /* 0x008fc600078e002c */
[----:B------:R-:W1:Y:S01]  /*3af90*/  LDC.64 R40, c[0x0][0x440] ;  /* 0x00011000ff287b82 */ /* 0x000e620000000a00 */
[----:B--2---:R2:W-:Y:S04]  /*3afa0*/  STG.E.64 desc[UR14][R64.64], R66 ;  /* 0x0000004240007986 */ /* 0x0045e8000c101b0e */
[----:B------:R-:W3:Y:S01]  /*3afb0*/  LDG.E.64 R54, desc[UR14][R44.64] ;  /* 0x0000000e2c367981 */ /* 0x000ee2000c1e1b00 */
[----:B0-----:R-:W-:-:S04]  /*3afc0*/  IMAD.WIDE.U32 R52, R3, 0x8, R4 ;  /* 0x0000000803347825 */ /* 0x001fc800078e0004 */
[----:B----4-:R-:W-:Y:S01]  /*3afd0*/  IMAD.WIDE.U32 R38, R6, 0x8, R38 ;  /* 0x0000000806267825 */ /* 0x010fe200078e0026 */
        /* <DEDUP_REMOVED lines=15> */
.L_x_3875:
        /* <DEDUP_REMOVED lines=20> */
.L_x_3871:
[----:B0-234-:R-:W0:Y:S01]  /*3b210*/  LDC.64 R4, c[0x0][0x420] ;  /* 0x00010800ff047b82 */ /* 0x01de220000000a00 */
[----:B------:R-:W-:Y:S01]  /*3b220*/  IMAD R3, R8, 0x5, R7 ;  /* 0x0000000508037824 */ /* 0x000fe200078e0207 */
[----:B------:R-:W2:Y:S06]  /*3b230*/  LDG.E.64 R46, desc[UR14][R62.64] ;  /* 0x0000000e3e2e7981 */ /* 0x000eac000c1e1b00 */
[----:B------:R-:W3:Y:S08]  /*3b240*/  LDC.64 R42, c[0x0][0x430] ;  /* 0x00010c00ff2a7b82 */ /* 0x000ef00000000a00 */
[----:B------:R-:W4:Y:S08]  /*3b250*/  LDC.64 R38, c[0x0][0x438] ;  /* 0x00010e00ff267b82 */ /* 0x000f300000000a00 */
[----:B------:R-:W5:Y:S01]  /*3b260*/  LDC.64 R40, c[0x0][0x440] ;  /* 0x00011000ff287b82 */ /* 0x000f620000000a00 */
[----:B0-----:R-:W-:-:S06]  /*3b270*/  IMAD.WIDE.U32 R4, R3, 0x8, R4 ;  /* 0x0000000803047825 */ /* 0x001fcc00078e0004 */
[----:B------:R-:W2:Y:S01]  /*3b280*/  LDG.E.64 R4, desc[UR14][R4.64] ;  /* 0x0000000e04047981 */ /* 0x000ea2000c1e1b00 */
[C---:B---3--:R-:W-:Y:S01]  /*3b290*/  IMAD.WIDE.U32 R42, R3.reuse, 0x8, R42 ;  /* 0x00000008032a7825 */ /* 0x048fe200078e002a */
[----:B------:R-:W0:Y:S05]  /*3b2a0*/  LDC.64 R44, c[0x0][0x448] ;  /* 0x00011200ff2c7b82 */ /* 0x000e2a0000000a00 */
[----:B------:R-:W3:Y:S01]  /*3b2b0*/  LDG.E.64 R42, desc[UR14][R42.64] ;  /* 0x0000000e2a2a7981 */ /* 0x000ee2000c1e1b00 */
[----:B----4-:R-:W-:-:S06]  /*3b2c0*/  IMAD.WIDE.U32 R38, R3, 0x8, R38 ;  /* 0x0000000803267825 */ /* 0x010fcc00078e0026 */
[----:B------:R-:W4:Y:S01]  /*3b2d0*/  LDG.E.64 R38, desc[UR14][R38.64] ;  /* 0x0000000e26267981 */ /* 0x000f22000c1e1b00 */
[----:B-----5:R-:W-:-:S06]  /*3b2e0*/  IMAD.WIDE.U32 R40, R3, 0x8, R40 ;  /* 0x0000000803287825 */ /* 0x020fcc00078e0028 */
[----:B------:R-:W5:Y:S01]  /*3b2f0*/  LDG.E.64 R40, desc[UR14][R40.64] ;  /* 0x0000000e28287981 */ /* 0x000f62000c1e1b00 */
[----:B0-----:R-:W-:Y:S01]  /*3b300*/  IMAD.WIDE.U32 R44, R7, 0x8, R44 ;  /* 0x00000008072c7825 */ /* 0x001fe200078e002c */
[----:B--2---:R-:W-:-:S08]  /*3b310*/  DADD R46, R56, -R46 ;  /* 0x00000000382e7229 */ /* 0x004fd0000000082e */
[C---:B---3--:R-:W-:Y:S02]  /*3b320*/  DFMA R48, R46.reuse, R42, R4 ;  /* 0x0000002a2e30722b */ /* 0x048fe40000000004 */
        /* <DEDUP_REMOVED lines=11> */
.L_x_3757:
[----:B------:R-:W-:-:S13]  /*3b3e0*/  ISETP.GE.AND P0, PT, R4, 0x1, PT ;  /* 0x000000010400780c */ /* 0x000fda0003f06270 */
[----:B------:R-:W-:Y:S05]  /*3b3f0*/  @!P0 BRA `(.L_x_3756) ;  /* 0x0000000000308947 */ /* 0x000fea0003800000 */
[----:B------:R-:W0:Y:S01]  /*3b400*/  LDC.64 R10, c[0x0][0x450] ;  /* 0x00011400ff0a7b82 */ /* 0x000e220000000a00 */
[----:B------:R-:W-:-:S07]  /*3b410*/  IMAD.MOV.U32 R3, RZ, RZ, RZ ;  /* 0x000000ffff037224 */ /* 0x000fce00078e00ff */
[----:B------:R-:W2:Y:S02]  /*3b420*/  LDC.64 R8, c[0x0][0x458] ;  /* 0x00011600ff087b82 */ /* 0x000ea40000000a00 */
.L_x_3877:
        /* <DEDUP_REMOVED lines=8> */
[----:B---3--:R-:W-:Y:S05]  /*3b4b0*/  @!P0 BRA `(.L_x_3877) ;  /* 0xfffffffc00dc8947 */ /* 0x008fea000383ffff */
.L_x_3756:
[----:B------:R-:W-:Y:S05]  /*3b4c0*/  BSYNC.RECONVERGENT B1 ;  /* 0x0000000000017941 */ /* 0x000fea0003800200 */
.L_x_3755:
[----:B------:R-:W0:Y:S01]  /*3b4d0*/  LDC.64 R16, c[0x0][0x448] ;  /* 0x00011200ff107b82 */ /* 0x000e220000000a00 */
[----:B------:R-:W2:Y:S07]  /*3b4e0*/  LDG.E.64 R6, desc[UR14][R30.64+0x690] ;  /* 0x0006900e1e067981 */ /* 0x000eae000c1e1b00 */
[----:B------:R-:W3:Y:S08]  /*3b4f0*/  LDC.64 R8, c[0x0][0x3c8] ;  /* 0x0000f200ff087b82 */ /* 0x000ef00000000a00 */
[----:B-1----:R-:W1:Y:S01]  /*3b500*/  LDC.64 R10, c[0x0][0x3d0] ;  /* 0x0000f400ff0a7b82 */ /* 0x002e620000000a00 */
[----:B0-----:R-:W2:Y:S07]  /*3b510*/  LDG.E.64 R4, desc[UR14][R16.64] ;  /* 0x0000000e10047981 */ /* 0x001eae000c1e1b00 */
[----:B------:R-:W0:Y:S08]  /*3b520*/  LDC.64 R14, c[0x0][0x3d8] ;  /* 0x0000f600ff0e7b82 */ /* 0x000e300000000a00 */
[----:B------:R-:W4:Y:S01]  /*3b530*/  LDC.64 R18, c[0x0][0x3e0] ;  /* 0x0000f800ff127b82 */ /* 0x000f220000000a00 */
[----:B--2---:R-:W-:Y:S01]  /*3b540*/  DMUL R4, R4, R6 ;  /* 0x0000000604047228 */ /* 0x004fe20000000000 */
[----:B---3--:R-:W-:-:S06]  /*3b550*/  IMAD.WIDE R6, R2, 0x8, R8 ;  /* 0x0000000802067825 */ /* 0x008fcc00078e0208 */
[----:B------:R4:W-:Y:S04]  /*3b560*/  STG.E.64 desc[UR14][R6.64], R4 ;  /* 0x0000000406007986 */ /* 0x0009e8000c101b0e */
[----:B------:R-:W2:Y:S01]  /*3b570*/  LDG.E.64 R8, desc[UR14][R30.64+0xf50] ;  /* 0x000f500e1e087981 */ /* 0x000ea2000c1e1b00 */
[----:B-1----:R-:W-:-:S05]  /*3b580*/  IMAD.WIDE R10, R2, 0x8, R10 ;  /* 0x00000008020a7825 */ /* 0x002fca00078e020a */
[----:B--2---:R1:W-:Y:S04]  /*3b590*/  STG.E.64 desc[UR14][R10.64], R8 ;  /* 0x000000080a007986 */ /* 0x0043e8000c101b0e */
[----:B------:R-:W2:Y:S01]  /*3b5a0*/  LDG.E.64 R12, desc[UR14][R30.64+0x230] ;  /* 0x0002300e1e0c7981 */ /* 0x000ea2000c1e1b00 */
[----:B0-----:R-:W-:-:S04]  /*3b5b0*/  IMAD.WIDE R14, R2, 0x8, R14 ;  /* 0x00000008020e7825 */ /* 0x001fc800078e020e */
[C---:B----4-:R-:W-:Y:S01]  /*3b5c0*/  IMAD.WIDE R4, R2.reuse, 0x8, R18 ;  /* 0x0000000802047825 */ /* 0x050fe200078e0212 */
[----:B-1----:R-:W0:Y:S01]  /*3b5d0*/  LDC.64 R8, c[0x0][0x3e8] ;  /* 0x0000fa00ff087b82 */ /* 0x002e220000000a00 */
[----:B--2---:R-:W-:Y:S04]  /*3b5e0*/  STG.E.64 desc[UR14][R14.64], R12 ;  /* 0x0000000c0e007986 */ /* 0x004fe8000c101b0e */
[----:B------:R-:W2:Y:S04]  /*3b5f0*/  LDG.E.64 R16, desc[UR14][R30.64+0xaf0] ;  /* 0x000af00e1e107981 */ /* 0x000ea8000c1e1b00 */
[----:B--2---:R-:W-:Y:S04]  /*3b600*/  STG.E.64 desc[UR14][R4.64], R16 ;  /* 0x0000001004007986 */ /* 0x004fe8000c101b0e */
[----:B------:R-:W2:Y:S04]  /*3b610*/  LDG.E.64 R26, desc[UR14][R26.64] ;  /* 0x0000000e1a1a7981 */ /* 0x000ea8000c1e1b00 */
[----:B------:R-:W2:Y:S01]  /*3b620*/  LDG.E.64 R28, desc[UR14][R28.64] ;  /* 0x0000000e1c1c7981 */ /* 0x000ea2000c1e1b00 */
[----:B0-----:R-:W-:Y:S01]  /*3b630*/  IMAD.WIDE R2, R2, 0x8, R8 ;  /* 0x0000000802027825 */ /* 0x001fe200078e0208 */
[----:B--2---:R-:W-:-:S07]  /*3b640*/  DADD R6, R26, R28 ;  /* 0x000000001a067229 */ /* 0x004fce000000001c */
[----:B------:R-:W-:Y:S01]  /*3b650*/  STG.E.64 desc[UR14][R2.64], R6 ;  /* 0x0000000602007986 */ /* 0x000fe2000c101b0e */
[----:B------:R-:W-:Y:S05]  /*3b660*/  EXIT ;  /* 0x000000000000794d */ /* 0x000fea0003800000 */
        .weak           $__internal_6_$__cuda_sm20_div_rn_f64_full
        .type           $__internal_6_$__cuda_sm20_div_rn_f64_full,@function
        .size           $__internal_6_$__cuda_sm20_div_rn_f64_full,(.L_x_4457 - $__internal_6_$__cuda_sm20_div_rn_f64_full)
$__internal_6_$__cuda_sm20_div_rn_f64_full:
[----:B------:R-:W-:Y:S01]  /*3b670*/  FSETP.GEU.AND P0, PT, |R39|, 1.469367938527859385e-39, PT ;  /* 0x001000002700780b */ /* 0x000fe20003f0e200 */
[----:B------:R-:W-:Y:S01]  /*3b680*/  IMAD.MOV.U32 R46, RZ, RZ, 0x1 ;  /* 0x00000001ff2e7424 */ /* 0x000fe200078e00ff */
[C---:B------:R-:W-:Y:S01]  /*3b690*/  FSETP.GEU.AND P1, PT, |R43|.reuse, 1.469367938527859385e-39, PT ;  /* 0x001000002b00780b */ /* 0x040fe20003f2e200 */
[----:B------:R-:W-:Y:S01]  /*3b6a0*/  BSSY.RECONVERGENT B0, `(.L_x_3878) ;  /* 0x0000054000007945 */ /* 0x000fe20003800200 */
[----:B------:R-:W-:Y:S02]  /*3b6b0*/  LOP3.LUT R40, R43, 0x800fffff, RZ, 0xc0, !PT ;  /* 0x800fffff2b287812 */ /* 0x000fe400078ec0ff */
[----:B------:R-:W-:Y:S02]  /*3b6c0*/  LOP3.LUT R3, R39, 0x7ff00000, RZ, 0xc0, !PT ;  /* 0x7ff0000027037812 */ /* 0x000fe400078ec0ff */
[----:B------:R-:W-:Y:S01]  /*3b6d0*/  LOP3.LUT R41, R40, 0x3ff00000, RZ, 0xfc, !PT ;  /* 0x3ff0000028297812 */ /* 0x000fe200078efcff */
[----:B------:R-:W-:Y:S01]  /*3b6e0*/  IMAD.MOV.U32 R40, RZ, RZ, R42 ;  /* 0x000000ffff287224 */ /* 0x000fe200078e002a */
[----:B------:R-:W-:-:S02]  /*3b6f0*/  MOV R5, 0x1ca00000 ;  /* 0x1ca0000000057802 */ /* 0x000fc40000000f00 */
[C---:B------:R-:W-:Y:S02]  /*3b700*/  LOP3.LUT R6, R43.reuse, 0x7ff00000, RZ, 0xc0, !PT ;  /* 0x7ff000002b067812 */ /* 0x040fe400078ec0ff */
[----:B------:R-:W-:Y:S01]  /*3b710*/  @!P0 LOP3.LUT R44, R43, 0x7ff00000, RZ, 0xc0, !PT ;  /* 0x7ff000002b2c8812 */ /* 0x000fe200078ec0ff */
[----:B------:R-:W-:Y:S01]  /*3b720*/  @!P1 DMUL R40, R42, 8.98846567431157953865e+307 ;  /* 0x7fe000002a289828 */ /* 0x000fe20000000000 */
[C---:B------:R-:W-:Y:S02]  /*3b730*/  ISETP.GE.U32.AND P3, PT, R3.reuse, R6, PT ;  /* 0x000000060300720c */ /* 0x040fe40003f66070 */
[----:B------:R-:W-:Y:S02]  /*3b740*/  @!P0 ISETP.GE.U32.AND P2, PT, R3, R44, PT ;  /* 0x0000002c0300820c */ /* 0x000fe40003f46070 */
[C---:B------:R-:W-:Y:S01]  /*3b750*/  SEL R45, R5.reuse, 0x63400000, !P3 ;  /* 0x63400000052d7807 */ /* 0x040fe20005800000 */
[----:B------:R-:W0:Y:S01]  /*3b760*/  MUFU.RCP64H R47, R41 ;  /* 0x00000029002f7308 */ /* 0x000e220000001800 */
[----:B------:R-:W-:-:S02]  /*3b770*/  @!P0 SEL R49, R5, 0x63400000, !P2 ;  /* 0x6340000005318807 */ /* 0x000fc40005000000 */
[--C-:B------:R-:W-:Y:S02]  /*3b780*/  LOP3.LUT R45, R45, 0x800fffff, R39.reuse, 0xf8, !PT ;  /* 0x800fffff2d2d7812 */ /* 0x100fe400078ef827 */
[----:B------:R-:W-:Y:S02]  /*3b790*/  @!P0 LOP3.LUT R44, R49, 0x80000000, R39, 0xf8, !PT ;  /* 0x80000000312c8812 */ /* 0x000fe400078ef827 */
[----:B------:R-:W-:Y:S02]  /*3b7a0*/  @!P0 MOV R48, RZ ;  /* 0x000000ff00308202 */ /* 0x000fe40000000f00 */
[----:B------:R-:W-:Y:S01]  /*3b7b0*/  @!P0 LOP3.LUT R49, R44, 0x100000, RZ, 0xfc, !PT ;  /* 0x001000002c318812 */ /* 0x000fe200078efcff */
[----:B------:R-:W-:Y:S01]  /*3b7c0*/  IMAD.MOV.U32 R44, RZ, RZ, R38 ;  /* 0x000000ffff2c7224 */ /* 0x000fe200078e0026 */
[----:B------:R-:W-:-:S05]  /*3b7d0*/  @!P1 LOP3.LUT R6, R41, 0x7ff00000, RZ, 0xc0, !PT ;  /* 0x7ff0000029069812 */ /* 0x000fca00078ec0ff */
[----:B------:R-:W-:Y:S02]  /*3b7e0*/  @!P0 DFMA R44, R44, 2, -R48 ;  /* 0x400000002c2c882b */ /* 0x000fe40000000830 */
        /* <DEDUP_REMOVED lines=8> */
[----:B------:R-:W-:Y:S02]  /*3b870*/  MOV R46, R3 ;  /* 0x00000003002e7202 */ /* 0x000fe40000000f00 */
[----:B------:R-:W-:-:S05]  /*3b880*/  @!P0 LOP3.LUT R46, R45, 0x7ff00000, RZ, 0xc0, !PT ;  /* 0x7ff000002d2e8812 */ /* 0x000fca00078ec0ff */
[----:B------:R-:W-:-:S05]  /*3b890*/  VIADD R47, R46, 0xffffffff ;  /* 0xffffffff2e2f7836 */ /* 0x000fca0000000000 */
[----:B------:R-:W-:Y:S02]  /*3b8a0*/  ISETP.GT.U32.AND P0, PT, R47, 0x7feffffe, PT ;  /* 0x7feffffe2f00780c */ /* 0x000fe40003f04070 */
[----:B------:R-:W-:-:S04]  /*3b8b0*/  IADD3 R47, PT, PT, R6, -0x1, RZ ;  /* 0xffffffff062f7810 */ /* 0x000fc80007ffe0ff */
[----:B------:R-:W-:-:S13]  /*3b8c0*/  ISETP.GT.U32.OR P0, PT, R47, 0x7feffffe, P0 ;  /* 0x7feffffe2f00780c */ /* 0x000fda0000704470 */
[----:B------:R-:W-:Y:S05]  /*3b8d0*/  @P0 BRA `(.L_x_3879) ;  /* 0x00000000006c0947 */ /* 0x000fea0003800000 */
[----:B------:R-:W-:Y:S01]  /*3b8e0*/  LOP3.LUT R6, R43, 0x7ff00000, RZ, 0xc0, !PT ;  /* 0x7ff000002b067812 */ /* 0x000fe200078ec0ff */
[----:B------:R-:W-:-:S03]  /*3b8f0*/  IMAD.MOV.U32 R38, RZ, RZ, RZ ;  /* 0x000000ffff267224 */ /* 0x000fc600078e00ff */
[CC--:B------:R-:W-:Y:S02]  /*3b900*/  ISETP.GE.U32.AND P0, PT, R3.reuse, R6.reuse, PT ;  /* 0x000000060300720c */ /* 0x0c0fe40003f06070 */
[----:B------:R-:W-:Y:S02]  /*3b910*/  VIADDMNMX R3, R3, -R6, 0xb9600000, !PT ;  /* 0xb960000003037446 */ /* 0x000fe40007800906 */
[----:B------:R-:W-:Y:S02]  /*3b920*/  SEL R6, R5, 0x63400000, !P0 ;  /* 0x6340000005067807 */ /* 0x000fe40004000000 */
[----:B------:R-:W-:-:S05]  /*3b930*/  VIMNMX R3, PT, PT, R3, 0x46a00000, PT ;  /* 0x46a0000003037848 */ /* 0x000fca0003fe0100 */
[----:B------:R-:W-:-:S05]  /*3b940*/  IMAD.IADD R3, R3, 0x1, -R6 ;  /* 0x0000000103037824 */ /* 0x000fca00078e0a06 */
[----:B------:R-:W-:-:S06]  /*3b950*/  IADD3 R39, PT, PT, R3, 0x7fe00000, RZ ;  /* 0x7fe0000003277810 */ /* 0x000fcc0007ffe0ff */
[----:B------:R-:W-:-:S10]  /*3b960*/  DMUL R48, R50, R38 ;  /* 0x0000002632307228 */ /* 0x000fd40000000000 */
[----:B------:R-:W-:-:S13]  /*3b970*/  FSETP.GTU.AND P0, PT, |R49|, 1.469367938527859385e-39, PT ;  /* 0x001000003100780b */ /* 0x000fda0003f0c200 */
[----:B------:R-:W-:Y:S05]  /*3b980*/  @P0 BRA `(.L_x_3880) ;  /* 0x0000000000940947 */ /* 0x000fea0003800000 */
[----:B------:R-:W-:-:S06]  /*3b990*/  DFMA R40, R50, -R40, R44 ;  /* 0x800000283228722b */ /* 0x000fcc000000002c */
[----:B------:R-:W-:-:S04]  /*3b9a0*/  MOV R40, RZ ;  /* 0x000000ff00287202 */ /* 0x000fc80000000f00 */
[C---:B------:R-:W-:Y:S02]  /*3b9b0*/  FSETP.NEU.AND P0, PT, R41.reuse, RZ, PT ;  /* 0x000000ff2900720b */ /* 0x040fe40003f0d000 */
[----:B------:R-:W-:-:S04]  /*3b9c0*/  LOP3.LUT R42, R41, 0x80000000, R43, 0x48, !PT ;  /* 0x80000000292a7812 */ /* 0x000fc800078e482b */
[----:B------:R-:W-:-:S07]  /*3b9d0*/  LOP3.LUT R41, R42, R39, RZ, 0xfc, !PT ;  /* 0x000000272a297212 */ /* 0x000fce00078efcff */
[----:B------:R-:W-:Y:S05]  /*3b9e0*/  @!P0 BRA `(.L_x_3880) ;  /* 0x00000000007c8947 */ /* 0x000fea0003800000 */
[----:B------:R-:W-:Y:S01]  /*3b9f0*/  IMAD.MOV R39, RZ, RZ, -R3 ;  /* 0x000000ffff277224 */ /* 0x000fe200078e0a03 */
[----:B------:R-:W-:Y:S02]  /*3ba00*/  MOV R38, RZ ;  /* 0x000000ff00267202 */ /* 0x000fe40000000f00 */
[----:B------:R-:W-:-:S04]  /*3ba10*/  IADD3 R3, PT, PT, -R3, -0x43300000, RZ ;  /* 0xbcd0000003037810 */ /* 0x000fc80007ffe1ff */
[----:B------:R-:W-:Y:S02]  /*3ba20*/  DFMA R38, R48, -R38, R50 ;  /* 0x800000263026722b */ /* 0x000fe40000000032 */
[----:B------:R-:W-:-:S08]  /*3ba30*/  DMUL.RP R50, R50, R40 ;  /* 0x0000002832327228 */ /* 0x000fd00000008000 */
[----:B------:R-:W-:Y:S02]  /*3ba40*/  FSETP.NEU.AND P0, PT, |R39|, R3, PT ;  /* 0x000000032700720b */ /* 0x000fe40003f0d200 */
[----:B------:R-:W-:Y:S02]  /*3ba50*/  LOP3.LUT R3, R51, R42, RZ, 0x3c, !PT ;  /* 0x0000002a33037212 */ /* 0x000fe400078e3cff */
[----:B------:R-:W-:Y:S02]  /*3ba60*/  FSEL R48, R50, R48, !P0 ;  /* 0x0000003032307208 */ /* 0x000fe40004000000 */
[----:B------:R-:W-:Y:S01]  /*3ba70*/  FSEL R49, R3, R49, !P0 ;  /* 0x0000003103317208 */ /* 0x000fe20004000000 */
[----:B------:R-:W-:Y:S06]  /*3ba80*/  BRA `(.L_x_3880) ;  /* 0x0000000000547947 */ /* 0x000fec0003800000 */
.L_x_3879:
[----:B------:R-:W-:-:S14]  /*3ba90*/  DSETP.NAN.AND P0, PT, R38, R38, PT ;  /* 0x000000262600722a */ /* 0x000fdc0003f08000 */
[----:B------:R-:W-:Y:S05]  /*3baa0*/  @P0 BRA `(.L_x_3881) ;  /* 0x0000000000440947 */ /* 0x000fea0003800000 */
[----:B------:R-:W-:-:S14]  /*3bab0*/  DSETP.NAN.AND P0, PT, R42, R42, PT ;  /* 0x0000002a2a00722a */ /* 0x000fdc0003f08000 */
[----:B------:R-:W-:Y:S05]  /*3bac0*/  @P0 BRA `(.L_x_3882) ;  /* 0x0000000000300947 */ /* 0x000fea0003800000 */
[----:B------:R-:W-:Y:S01]  /*3bad0*/  ISETP.NE.AND P0, PT, R46, R6, PT ;  /* 0x000000062e00720c */ /* 0x000fe20003f05270 */
[----:B------:R-:W-:Y:S01]  /*3bae0*/  IMAD.MOV.U32 R48, RZ, RZ, 0x0 ;  /* 0x00000000ff307424 */ /* 0x000fe200078e00ff */
[----:B------:R-:W-:-:S11]  /*3baf0*/  MOV R49, 0xfff80000 ;  /* 0xfff8000000317802 */ /* 0x000fd60000000f00 */
[----:B------:R-:W-:Y:S05]  /*3bb00*/  @!P0 BRA `(.L_x_3880) ;  /* 0x0000000000348947 */ /* 0x000fea0003800000 */
[----:B------:R-:W-:Y:S02]  /*3bb10*/  ISETP.NE.AND P0, PT, R46, 0x7ff00000, PT ;  /* 0x7ff000002e00780c */ /* 0x000fe40003f05270 */
[----:B------:R-:W-:Y:S02]  /*3bb20*/  LOP3.LUT R49, R39, 0x80000000, R43, 0x48, !PT ;  /* 0x8000000027317812 */ /* 0x000fe400078e482b */
[----:B------:R-:W-:-:S13]  /*3bb30*/  ISETP.EQ.OR P0, PT, R6, RZ, !P0 ;  /* 0x000000ff0600720c */ /* 0x000fda0004702670 */
[----:B------:R-:W-:Y:S01]  /*3bb40*/  @P0 LOP3.LUT R3, R49, 0x7ff00000, RZ, 0xfc, !PT ;  /* 0x7ff0000031030812 */ /* 0x000fe200078efcff */
[----:B------:R-:W-:Y:S01]  /*3bb50*/  @!P0 IMAD.MOV.U32 R48, RZ, RZ, RZ ;  /* 0x000000ffff308224 */ /* 0x000fe200078e00ff */
[----:B------:R-:W-:-:S03]  /*3bb60*/  @P0 MOV R48, RZ ;  /* 0x000000ff00300202 */ /* 0x000fc60000000f00 */
[----:B------:R-:W-:Y:S01]  /*3bb70*/  @P0 IMAD.MOV.U32 R49, RZ, RZ, R3 ;  /* 0x000000ffff310224 */ /* 0x000fe200078e0003 */
[----:B------:R-:W-:Y:S06]  /*3bb80*/  BRA `(.L_x_3880) ;  /* 0x0000000000147947 */ /* 0x000fec0003800000 */
.L_x_3882:
[----:B------:R-:W-:Y:S02]  /*3bb90*/  LOP3.LUT R49, R43, 0x80000, RZ, 0xfc, !PT ;  /* 0x000800002b317812 */ /* 0x000fe400078efcff */
[----:B------:R-:W-:Y:S01]  /*3bba0*/  MOV R48, R42 ;  /* 0x0000002a00307202 */ /* 0x000fe20000000f00 */
[----:B------:R-:W-:Y:S06]  /*3bbb0*/  BRA `(.L_x_3880) ;  /* 0x0000000000087947 */ /* 0x000fec0003800000 */
.L_x_3881:
[----:B------:R-:W-:Y:S01]  /*3bbc0*/  LOP3.LUT R49, R39, 0x80000, RZ, 0xfc, !PT ;  /* 0x0008000027317812 */ /* 0x000fe200078efcff */
[----:B------:R-:W-:-:S07]  /*3bbd0*/  IMAD.MOV.U32 R48, RZ, RZ, R38 ;  /* 0x000000ffff307224 */ /* 0x000fce00078e0026 */
.L_x_3880:
[----:B------:R-:W-:Y:S05]  /*3bbe0*/  BSYNC.RECONVERGENT B0 ;  /* 0x0000000000007941 */ /* 0x000fea0003800200 */
.L_x_3878:
[----:B------:R-:W-:-:S04]  /*3bbf0*/  HFMA2 R5, -RZ, RZ, 0, 0 ;  /* 0x00000000ff057431 */ /* 0x000fc800000001ff */
[----:B------:R-:W-:Y:S05]  /*3bc00*/  RET.REL.NODEC R4 `(homog_kernel) ;  /* 0xfffffc4004fc7950 */ /* 0x000fea0003c3ffff */
.L_x_3883:
        /* <DEDUP_REMOVED lines=15> */
.L_x_4457:


//--------------------- .text.calsg1_kernel       --------------------------
	.section	.text.calsg1_kernel,"ax",@progbits
	.align	128
        .global         calsg1_kernel
        .type           calsg1_kernel,@function
        .size           calsg1_kernel,(.L_x_4460 - calsg1_kernel)
        .other          calsg1_kernel,@"STO_CUDA_ENTRY STV_DEFAULT"
calsg1_kernel:
.text.calsg1_kernel:
        /* <DEDUP_REMOVED lines=14> */
[----:B------:R-:W1:Y:S01]  /*00e0*/  LDCU UR9, c[0x0][0x468] ;  /* 0x00008d00ff0977ac */ /* 0x000e620008000800 */
[----:B------:R-:W-:Y:S01]  /*00f0*/  CS2R R12, SRZ ;  /* 0x00000000000c7805 */ /* 0x000fe2000001ff00 */
[----:B------:R-:W2:Y:S05]  /*0100*/  LDCU.64 UR24, c[0x0][0x358] ;  /* 0x00006b00ff1877ac */ /* 0x000eaa0008000a00 */
[----:B------:R-:W3:Y:S01]  /*0110*/  LDC.64 R34, c[0x0][0x488] ;  /* 0x00012200ff227b82 */ /* 0x000ee20000000a00 */
[----:B------:R-:W4:Y:S01]  /*0120*/  LDCU.64 UR10, c[0x0][0x490] ;  /* 0x00009200ff0a77ac */ /* 0x000f220008000a00 */
[----:B------:R-:W5:Y:S06]  /*0130*/  LDCU.64 UR12, c[0x0][0x478] ;  /* 0x00008f00ff0c77ac */ /* 0x000f6c0008000a00 */
[----:B------:R-:W4:Y:S01]  /*0140*/  LDC.64 R36, c[0x0][0x408] ;  /* 0x00010200ff247b82 */ /* 0x000f220000000a00 */
[----:B------:R-:W-:Y:S01]  /*0150*/  UMOV UR4, 0x3 ;  /* 0x0000000300047882 */ /* 0x000fe20000000000 */
[----:B-1----:R-:W-:-:S02]  /*0160*/  UIADD3 UR6, UPT, UPT, UR9, -0x1, URZ ;  /* 0xffffffff09067890 */ /* 0x002fc4000fffe0ff */
[----:B------:R-:W-:Y:S02]  /*0170*/  UIADD3 UR27, UPT, UPT, UR9, -0x2, URZ ;  /* 0xfffffffe091b7890 */ /* 0x000fe4000fffe0ff */
[----:B------:R-:W-:Y:S01]  /*0180*/  UIADD3 UR28, UPT, UPT, UR9, -0x3, URZ ;  /* 0xfffffffd091c7890 */ /* 0x000fe2000fffe0ff */
[----:B0-----:R-:W-:Y:S01]  /*0190*/  IMAD.WIDE.U32 R38, R28, 0x8, R38 ;  /* 0x000000081c267825 */ /* 0x001fe200078e0026 */
[----:B------:R-:W-:Y:S02]  /*01a0*/  ULOP3.LUT UR7, UR9, 0x1, URZ, 0xc0, !UPT ;  /* 0x0000000109077892 */ /* 0x000fe4000f8ec0ff */
[----:B------:R-:W-:Y:S01]  /*01b0*/  MOV R5, UR27 ;  /* 0x0000001b00057c02 */ /* 0x000fe20008000f00 */
[----:B------:R-:W-:Y:S01]  /*01c0*/  IMAD.U32 R4, RZ, RZ, UR6 ;  /* 0x00000006ff047e24 */ /* 0x000fe2000f8e00ff */
[----:B--2---:R0:W-:Y:S01]  /*01d0*/  STG.E.64 desc[UR24][R38.64], RZ ;  /* 0x000000ff26007986 */ /* 0x0041e2000c101b18 */
[----:B------:R-:W-:Y:S01]  /*01e0*/  IMAD.U32 R6, RZ, RZ, UR27 ;  /* 0x0000001bff067e24 */ /* 0x000fe2000f8e00ff */
[----:B------:R-:W-:Y:S01]  /*01f0*/  UIMAD UR4, UR9, UR4, -0x7 ;  /* 0xfffffff9090474a4 */ /* 0x000fe2000f8e0204 */
[----:B------:R-:W-:Y:S01]  /*0200*/  IMAD.U32 R7, RZ, RZ, UR28 ;  /* 0x0000001cff077e24 */ /* 0x000fe2000f8e00ff */
[----:B------:R-:W-:Y:S01]  /*0210*/  R2UR UR14, R4 ;  /* 0x00000000040e72ca */ /* 0x000fe200000e0000 */
[----:B------:R-:W-:Y:S01]  /*0220*/  IMAD.U32 R9, RZ, RZ, UR27 ;  /* 0x0000001bff097e24 */ /* 0x000fe2000f8e00ff */
[----:B------:R-:W-:Y:S01]  /*0230*/  MOV R8, UR28 ;  /* 0x0000001c00087c02 */ /* 0x000fe20008000f00 */
[----:B------:R-:W-:Y:S01]  /*0240*/  IMAD.U32 R3, RZ, RZ, UR28 ;  /* 0x0000001cff037e24 */ /* 0x000fe2000f8e00ff */
[----:B------:R-:W-:Y:S01]  /*0250*/  UIADD3 UR5, UPT, UPT, UR9, 0x6, URZ ;  /* 0x0000000609057890 */ /* 0x000fe2000fffe0ff */
[----:B---3--:R-:W-:Y:S01]  /*0260*/  IMAD.WIDE R34, R5, 0x8, R34 ;  /* 0x0000000805227825 */ /* 0x008fe200078e0222 */
[----:B------:R-:W-:Y:S01]  /*0270*/  LOP3.LUT R6, R6, 0xfffffffe, RZ, 0xc0, !PT ;  /* 0xfffffffe06067812 */ /* 0x000fe200078ec0ff */
[----:B------:R-:W-:Y:S01]  /*0280*/  UIADD3 UR26, UPT, UPT, UR9, -0x4, URZ ;  /* 0xfffffffc091a7890 */ /* 0x000fe2000fffe0ff */
[----:B------:R-:W-:Y:S01]  /*0290*/  LOP3.LUT R7, R7, 0xfffffffe, RZ, 0xc0, !PT ;  /* 0xfffffffe07077812 */ /* 0x000fe200078ec0ff */
[----:B----4-:R-:W-:Y:S01]  /*02a0*/  IMAD.WIDE R36, R3, 0x8, R36 ;  /* 0x0000000803247825 */ /* 0x010fe200078e0224 */
[----:B------:R-:W-:Y:S01]  /*02b0*/  LOP3.LUT R8, R8, 0xfffffffc, RZ, 0xc0, !PT ;  /* 0xfffffffc08087812 */ /* 0x000fe200078ec0ff */
[----:B------:R-:W-:Y:S01]  /*02c0*/  UIMAD.WIDE UR10, UR9, 0x8, UR10 ;  /* 0x00000008090a78a5 */ /* 0x000fe2000f8e020a */
[----:B------:R-:W-:Y:S01]  /*02d0*/  LOP3.LUT R9, R9, 0xfffffff0, RZ, 0xc0, !PT ;  /* 0xfffffff009097812 */ /* 0x000fe200078ec0ff */
[----:B------:R-:W-:Y:S01]  /*02e0*/  IMAD.U32 R5, RZ, RZ, UR7 ;  /* 0x00000007ff057e24 */ /* 0x000fe2000f8e00ff */
[----:B------:R-:W-:Y:S01]  /*02f0*/  VIMNMX R10, PT, PT, RZ, R4, !PT ;  /* 0x00000004ff0a7248 */ /* 0x000fe20007fe0100 */
[----:B------:R-:W-:-:S02]  /*0300*/  ULOP3.LUT UR29, UR9, 0x7, URZ, 0xc0, !UPT ;  /* 0x00000007091d7892 */ /* 0x000fc4000f8ec0ff */
[----:B------:R-:W-:Y:S02]  /*0310*/  ULOP3.LUT UR30, UR9, 0x3, URZ, 0xc0, !UPT ;  /* 0x00000003091e7892 */ /* 0x000fe4000f8ec0ff */
[----:B------:R-:W-:Y:S02]  /*0320*/  ULOP3.LUT UR31, UR9, 0x7ffffffe, URZ, 0xc0, !UPT ;  /* 0x7ffffffe091f7892 */ /* 0x000fe4000f8ec0ff */
[----:B-----5:R-:W-:Y:S02]  /*0330*/  UIMAD.WIDE UR12, UR4, 0x8, UR12 ;  /* 0x00000008040c78a5 */ /* 0x020fe4000f8e020c */
[----:B------:R-:W-:Y:S02]  /*0340*/  ULOP3.LUT UR9, UR9, 0x7ffffff8, URZ, 0xc0, !UPT ;  /* 0x7ffffff809097892 */ /* 0x000fe4000f8ec0ff */
[----:B------:R-:W-:Y:S02]  /*0350*/  ULOP3.LUT UR5, UR5, 0x3, URZ, 0xc0, !UPT ;  /* 0x0000000305057892 */ /* 0x000fe4000f8ec0ff */
[----:B------:R-:W-:Y:S01]  /*0360*/  ULOP3.LUT UR14, UR14, 0xfffffffc, URZ, 0xc0, !UPT ;  /* 0xfffffffc0e0e7892 */ /* 0x000fe2000f8ec0ff */
[----:B0-----:R-:W-:-:S11]  /*0370*/  UMOV UR4, URZ ;  /* 0x000000ff00047c82 */ /* 0x001fd60008000000 */
.L_x_4042:
[----:B------:R-:W-:Y:S01]  /*0380*/  ISETP.NE.AND P0, PT, R28, UR4, PT ;  /* 0x000000041c007c0c */ /* 0x000fe2000bf05270 */
[----:B------:R-:W-:-:S12]  /*0390*/  BSSY.RECONVERGENT B1, `(.L_x_3884) ;  /* 0x0000be0000017945 */ /* 0x000fd80003800200 */
[----:B01----:R-:W-:Y:S05]  /*03a0*/  @!P0 BRA `(.L_x_3885) ;  /* 0x000000bc00788947 */ /* 0x003fea0003800000 */
[----:B------:R-:W0:Y:S01]  /*03b0*/  LDCU.64 UR6, c[0x0][0x380] ;  /* 0x00007000ff0677ac */ /* 0x000e220008000a00 */
[----:B------:R-:W1:Y:S08]  /*03c0*/  LDC.64 R2, c[0x0][0x3e8] ;  /* 0x0000fa00ff027b82 */ /* 0x000e700000000a00 */
[----:B------:R-:W2:Y:S01]  /*03d0*/  LDC R0, c[0x0][0x468] ;  /* 0x00011a00ff007b82 */ /* 0x000ea20000000800 */
[----:B0-----:R-:W-:-:S06]  /*03e0*/  UIMAD.WIDE.U32 UR6, UR4, 0x4, UR6 ;  /* 0x00000004040678a5 */ /* 0x001fcc000f8e0006 */
[----:B------:R-:W-:Y:S01]  /*03f0*/  MOV R22, UR6 ;  /* 0x0000000600167c02 */ /* 0x000fe20008000f00 */
[----:B------:R-:W-:-:S05]  /*0400*/  IMAD.U32 R23, RZ, RZ, UR7 ;  /* 0x00000007ff177e24 */ /* 0x000fca000f8e00ff */
[----:B------:R-:W3:Y:S02]  /*0410*/  LDG.E R11, desc[UR24][R22.64] ;  /* 0x00000018160b7981 */ /* 0x000ee4000c1e1900 */
[----:B---3--:R-:W-:-:S04]  /*0420*/  IMAD R13, R11, 0x230, R20 ;  /* 0x000002300b0d7824 */ /* 0x008fc800078e0214 */
[----:B-1----:R-:W-:-:S05]  /*0430*/  IMAD.WIDE R2, R13, 0x8, R2 ;  /* 0x000000080d027825 */ /* 0x002fca00078e0202 */
[----:B------:R-:W3:Y:S04]  /*0440*/  LDG.E.64 R12, desc[UR24][R2.64] ;  /* 0x00000018020c7981 */ /* 0x000ee8000c1e1b00 */
[----:B------:R-:W3:Y:S04]  /*0450*/  LDG.E.64 R14, desc[UR24][R2.64+0x460] ;  /* 0x00046018020e7981 */ /* 0x000ee8000c1e1b00 */
[----:B------:R-:W4:Y:S04]  /*0460*/  LDG.E.64 R16, desc[UR24][R2.64+0x690] ;  /* 0x0006901802107981 */ /* 0x000f28000c1e1b00 */
[----:B------:R-:W5:Y:S04]  /*0470*/  LDG.E.64 R18, desc[UR24][R2.64+0x8c0] ;  /* 0x0008c01802127981 */ /* 0x000f68000c1e1b00 */
[----:B------:R-:W5:Y:S01]  /*0480*/  LDG.E.64 R26, desc[UR24][R2.64+0xf50] ;  /* 0x000f5018021a7981 */ /* 0x000f62000c1e1b00 */
[----:B--2---:R-:W-:Y:S01]  /*0490*/  ISETP.GE.AND P6, PT, R0, 0x1, PT ;  /* 0x000000010000780c */ /* 0x004fe20003fc6270 */
[----:B---3--:R-:W-:-:S08]  /*04a0*/  DADD R12, R12, R14 ;  /* 0x000000000c0c7229 */ /* 0x008fd0000000000e */
[----:B----4-:R-:W-:-:S08]  /*04b0*/  DADD R12, R12, R16 ;  /* 0x000000000c0c7229 */ /* 0x010fd00000000010 */
[----:B-----5:R-:W-:-:S08]  /*04c0*/  DADD R12, R12, R18 ;  /* 0x000000000c0c7229 */ /* 0x020fd00000000012 */
[----:B------:R-:W-:Y:S01]  /*04d0*/  DADD R26, R12, R26 ;  /* 0x000000000c1a7229 */ /* 0x000fe2000000001a */
[----:B------:R-:W-:Y:S10]  /*04e0*/  @!P6 BRA `(.L_x_3886) ;  /* 0x000000100098e947 */ /* 0x000ff40003800000 */
[----:B------:R-:W-:Y:S01]  /*04f0*/  ISETP.NE.AND P0, PT, R4, RZ, PT ;  /* 0x000000ff0400720c */ /* 0x000fe20003f05270 */
[----:B------:R-:W-:Y:S01]  /*0500*/  BSSY.RECONVERGENT B0, `(.L_x_3887) ;  /* 0x00000bf000007945 */ /* 0x000fe20003800200 */
[----:B------:R-:W-:-:S11]  /*0510*/  IMAD.MOV.U32 R0, RZ, RZ, RZ ;  /* 0x000000ffff007224 */ /* 0x000fd600078e00ff */
[----:B------:R-:W-:Y:S05]  /*0520*/  @!P0 BRA `(.L_x_3888) ;  /* 0x0000000800f08947 */ /* 0x000fea0003800000 */
[----:B------:R-:W-:-:S07]  /*0530*/  MOV R0, RZ ;  /* 0x000000ff00007202 */ /* 0x000fce0000000f00 */
.L_x_3893:
[----:B0-----:R-:W0:Y:S01]  /*0540*/  LDC.64 R2, c[0x0][0x400] ;  /* 0x00010000ff027b82 */ /* 0x001e220000000a00 */
[----:B------:R-:W-:-:S04]  /*0550*/  IMAD R13, R0, 0x187, R11 ;  /* 0x00000187000d7824 */ /* 0x000fc800078e020b */
[----:B0-----:R-:W-:-:S05]  /*0560*/  IMAD.WIDE R2, R13, 0x8, R2 ;  /* 0x000000080d027825 */ /* 0x001fca00078e0202 */
[----:B------:R-:W2:Y:S01]  /*0570*/  LDG.E.64 R12, desc[UR24][R2.64] ;  /* 0x00000018020c7981 */ /* 0x000ea2000c1e1b00 */
        /* <DEDUP_REMOVED lines=12> */
[----:B------:R-:W-:Y:S01]  /*0640*/  LOP3.LUT R13, R21, 0xfffff, RZ, 0xc0, !PT ;  /* 0x000fffff150d7812 */ /* 0x000fe200078ec0ff */
[----:B------:R-:W-:Y:S01]  /*0650*/  IMAD.MOV.U32 R24, RZ, RZ, -0x748574fc ;  /* 0x8b7a8b04ff187424 */ /* 0x000fe200078e00ff */
[----:B------:R-:W-:Y:S01]  /*0660*/  MOV R18, R12 ;  /* 0x0000000c00127202 */ /* 0x000fe20000000f00 */
[----:B------:R-:W-:Y:S01]  /*0670*/  IMAD.MOV.U32 R25, RZ, RZ, 0x3ed0ee25 ;  /* 0x3ed0ee25ff197424 */ /* 0x000fe200078e00ff */
[----:B------:R-:W-:Y:S01]  /*0680*/  LOP3.LUT R19, R13, 0x3ff00000, RZ, 0xfc, !PT ;  /* 0x3ff000000d137812 */ /* 0x000fe200078efcff */
[----:B------:R-:W-:Y:S01]  /*0690*/  UMOV UR6, 0x3ae80f1e ;  /* 0x3ae80f1e00067882 */ /* 0x000fe20000000000 */
[----:B------:R-:W-:Y:S01]  /*06a0*/  MOV R16, RZ ;  /* 0x000000ff00107202 */ /* 0x000fe20000000f00 */
[----:B------:R-:W-:Y:S01]  /*06b0*/  UMOV UR7, 0x3eb1380b ;  /* 0x3eb1380b00077882 */ /* 0x000fe20000000000 */
[----:B------:R-:W-:Y:S01]  /*06c0*/  ISETP.GE.U32.AND P0, PT, R19, 0x3ff6a09f, PT ;  /* 0x3ff6a09f1300780c */ /* 0x000fe20003f06070 */
[----:B------:R-:W-:Y:S01]  /*06d0*/  IMAD.MOV.U32 R31, RZ, RZ, 0x43300000 ;  /* 0x43300000ff1f7424 */ /* 0x000fe200078e00ff */
[----:B------:R-:W-:Y:S01]  /*06e0*/  LEA.HI R30, R21, R30, RZ, 0xc ;  /* 0x0000001e151e7211 */ /* 0x000fe200078f60ff */
[----:B------:R-:W-:Y:S01]  /*06f0*/  UMOV UR16, 0x80000000 ;  /* 0x8000000000107882 */ /* 0x000fe20000000000 */
        /* <DEDUP_REMOVED lines=53> */
.L_x_3889:
[----:B------:R-:W-:Y:S01]  /*0a50*/  IMAD.MOV.U32 R12, RZ, RZ, 0x0 ;  /* 0x00000000ff0c7424 */ /* 0x000fe200078e00ff */
[----:B------:R-:W-:Y:S02]  /*0a60*/  MOV R13, 0x7ff00000 ;  /* 0x7ff00000000d7802 */ /* 0x000fe40000000f00 */
[----:B------:R-:W-:-:S04]  /*0a70*/  LOP3.LUT P0, RZ, R15, 0x7fffffff, RZ, 0xc0, !PT ;  /* 0x7fffffff0fff7812 */ /* 0x000fc8000780c0ff */
[----:B------:R-:W-:-:S10]  /*0a80*/  DFMA R12, R14, R12, +INF ;  /* 0x7ff000000e0c742b */ /* 0x000fd4000000000c */
[----:B------:R-:W-:Y:S02]  /*0a90*/  FSEL R18, R12, RZ, P0 ;  /* 0x000000ff0c127208 */ /* 0x000fe40000000000 */
[----:B------:R-:W-:-:S07]  /*0aa0*/  FSEL R19, R13, -QNAN , P0 ;  /* 0xfff000000d137808 */ /* 0x000fce0000000000 */
.L_x_3890:
        /* <DEDUP_REMOVED lines=20> */
[----:B------:R-:W-:-:S13]  /*0bf0*/  ISETP.GE.U32.AND P1, PT, R16, 0x7fefffff, PT ;  /* 0x7fefffff1000780c */ /* 0x000fda0003f26070 */
[----:B0-----:R-:W-:Y:S05]  /*0c00*/  @!P1 BRA `(.L_x_3891) ;  /* 0x00000000001c9947 */ /* 0x001fea0003800000 */
[----:B------:R-:W-:Y:S01]  /*0c10*/  MOV R2, 0x0 ;  /* 0x0000000000027802 */ /* 0x000fe20000000f00 */
[----:B------:R-:W-:Y:S01]  /*0c20*/  IMAD.MOV.U32 R3, RZ, RZ, 0x7ff00000 ;  /* 0x7ff00000ff037424 */ /* 0x000fe200078e00ff */
[----:B------:R-:W-:-:S05]  /*0c30*/  LOP3.LUT P0, RZ, R15, 0x7fffffff, RZ, 0xc0, !PT ;  /* 0x7fffffff0fff7812 */ /* 0x000fca000780c0ff */
[----:B------:R-:W-:-:S10]  /*0c40*/  DFMA R2, R14, R2, +INF ;  /* 0x7ff000000e02742b */ /* 0x000fd40000000002 */
[----:B------:R-:W-:Y:S02]  /*0c50*/  FSEL R2, R2, RZ, P0 ;  /* 0x000000ff02027208 */ /* 0x000fe40000000000 */
[----:B------:R-:W-:Y:S01]  /*0c60*/  FSEL R3, R3, -QNAN , P0 ;  /* 0xfff0000003037808 */ /* 0x000fe20000000000 */
[----:B------:R-:W-:Y:S06]  /*0c70*/  BRA `(.L_x_3892) ;  /* 0x0000000400007947 */ /* 0x000fec0003800000 */
.L_x_3891:
        /* <DEDUP_REMOVED lines=64> */
.L_x_3892:
[----:B------:R-:W-:Y:S01]  /*1080*/  DMUL R14, R2, UR6 ;  /* 0x00000006020e7c28 */ /* 0x000fe20008000000 */
[----:B------:R-:W-:-:S05]  /*1090*/  VIADD R0, R0, 0x2 ;  /* 0x0000000200007836 */ /* 0x000fca0000000000 */
[----:B------:R-:W-:Y:S02]  /*10a0*/  ISETP.NE.AND P0, PT, R0, UR31, PT ;  /* 0x0000001f00007c0c */ /* 0x000fe4000bf05270 */
[----:B------:R-:W-:-:S07]  /*10b0*/  DFMA R14, R2, UR16, R14 ;  /* 0x00000010020e7c2b */ /* 0x000fce000800000e */
[----:B------:R0:W-:Y:S04]  /*10c0*/  STG.E.64 desc[UR24][R12.64+0x8], R14 ;  /* 0x0000080e0c007986 */ /* 0x0001e8000c101b18 */
[----:B------:R-:W-:Y:S05]  /*10d0*/  @P0 BRA `(.L_x_3893) ;  /* 0xfffffff400180947 */ /* 0x000fea000383ffff */
[----:B------:R-:W-:-:S07]  /*10e0*/  IMAD.U32 R0, RZ, RZ, UR31 ;  /* 0x0000001fff007e24 */ /* 0x000fce000f8e00ff */
.L_x_3888:
[----:B------:R-:W-:Y:S05]  /*10f0*/  BSYNC.RECONVERGENT B0 ;  /* 0x0000000000007941 */ /* 0x000fea0003800200 */
.L_x_3887:
[----:B------:R-:W-:Y:S01]  /*1100*/  ISETP.NE.AND P0, PT, R5, RZ, PT ;  /* 0x000000ff0500720c */ /* 0x000fe20003f05270 */
[----:B------:R-:W-:-:S12]  /*1110*/  BSSY.RECONVERGENT B0, `(.L_x_3886) ;  /* 0x0000063000007945 */ /* 0x000fd80003800200 */
[----:B------:R-:W-:Y:S05]  /*1120*/  @!P0 BRA `(.L_x_3894) ;  /* 0x0000000400848947 */ /* 0x000fea0003800000 */
[----:B0-----:R-:W0:Y:S01]  /*1130*/  LDC.64 R12, c[0x0][0x400] ;  /* 0x00010000ff0c7b82 */ /* 0x001e220000000a00 */
        /* <DEDUP_REMOVED lines=8> */
[----:B------:R-:W-:Y:S02]  /*11c0*/  IMAD.MOV.U32 R21, RZ, RZ, R13 ;  /* 0x000000ffff157224 */ /* 0x000fe400078e000d */
[----:B------:R-:W-:-:S08]  /*11d0*/  IMAD.MOV.U32 R18, RZ, RZ, R12 ;  /* 0x000000ffff127224 */ /* 0x000fd000078e000c */
[----:B------:R-:W-:Y:S01]  /*11e0*/  @!P0 DMUL R14, R14, 1.80143985094819840000e+16 ;  /* 0x435000000e0e8828 */ /* 0x000fe20000000000 */
[----:B------:R-:W-:-:S09]  /*11f0*/  @!P0 IMAD.MOV.U32 R30, RZ, RZ, -0x435 ;  /* 0xfffffbcbff1e8424 */ /* 0x000fd200078e00ff */
[----:B------:R-:W-:Y:S02]  /*1200*/  @!P0 MOV R21, R15 ;  /* 0x0000000f00158202 */ /* 0x000fe40000000f00 */
[----:B------:R-:W-:-:S03]  /*1210*/  @!P0 MOV R18, R14 ;  /* 0x0000000e00128202 */ /* 0x000fc60000000f00 */
[----:B------:R-:W-:-:S05]  /*1220*/  VIADD R2, R21, 0xffffffff ;  /* 0xffffffff15027836 */ /* 0x000fca0000000000 */
[----:B------:R-:W-:Y:S02]  /*1230*/  ISETP.GE.U32.AND P1, PT, R2, 0x7fefffff, PT ;  /* 0x7fefffff0200780c */ /* 0x000fe40003f26070 */
[----:B------:R-:W0:Y:S11]  /*1240*/  LDC.64 R2, c[0x0][0x408] ;  /* 0x00010200ff027b82 */ /* 0x000e360000000a00 */
[----:B------:R-:W-:Y:S01]  /*1250*/  @P1 IMAD.MOV.U32 R16, RZ, RZ, 0x0 ;  /* 0x00000000ff101424 */ /* 0x000fe200078e00ff */
[----:B------:R-:W-:-:S02]  /*1260*/  @P1 MOV R17, 0x7ff00000 ;  /* 0x7ff0000000111802 */ /* 0x000fc40000000f00 */
[----:B------:R-:W-:-:S04]  /*1270*/  @P1 LOP3.LUT P2, RZ, R15, 0x7fffffff, RZ, 0xc0, !PT ;  /* 0x7fffffff0fff1812 */ /* 0x000fc8000784c0ff */
[----:B------:R-:W-:-:S10]  /*1280*/  @P1 DFMA R16, R14, R16, +INF ;  /* 0x7ff000000e10142b */ /* 0x000fd40000000010 */
[----:B------:R-:W-:Y:S02]  /*1290*/  @P1 FSEL R12, R16, RZ, P2 ;  /* 0x000000ff100c1208 */ /* 0x000fe40001000000 */
[----:B------:R-:W-:Y:S01]  /*12a0*/  @P1 FSEL R13, R17, -QNAN , P2 ;  /* 0xfff00000110d1808 */ /* 0x000fe20001000000 */
[----:B------:R-:W-:Y:S06]  /*12b0*/  @P1 BRA `(.L_x_3896) ;  /* 0x0000000000fc1947 */ /* 0x000fec0003800000 */
        /* <DEDUP_REMOVED lines=63> */
.L_x_3896:
[----:B------:R-:W-:Y:S05]  /*16b0*/  BSYNC.RECONVERGENT B2 ;  /* 0x0000000000027941 */ /* 0x000fea0003800200 */
.L_x_3895:
        /* <DEDUP_REMOVED lines=8> */
.L_x_3894:
[----:B------:R-:W-:Y:S05]  /*1740*/  BSYNC.RECONVERGENT B0 ;  /* 0x0000000000007941 */ /* 0x000fea0003800200 */
.L_x_3886:
[----:B-1----:R-:W1:Y:S02]  /*1750*/  LDC.64 R2, c[0x0][0x460] ;  /* 0x00011800ff027b82 */ /* 0x002e640000000a00 */
[----:B-1----:R-:W-:-:S06]  /*1760*/  IMAD.WIDE R2, R11, 0x4, R2 ;  /* 0x000000040b027825 */ /* 0x002fcc00078e0202 */
[----:B------:R1:W5:Y:S01]  /*1770*/  LDG.E R3, desc[UR24][R2.64] ;  /* 0x0000001802037981 */ /* 0x000362000c1e1900 */
[----:B0-----:R-:W0:Y:S01]  /*1780*/  MUFU.RCP64H R13, 1.762939453125 ;  /* 0x3ffc3500000d7908 */ /* 0x001e220000001800 */
[----:B------:R-:W-:Y:S01]  /*1790*/  MOV R14, 0x0 ;  /* 0x00000000000e7802 */ /* 0x000fe20000000f00 */
[----:B------:R-:W-:Y:S01]  /*17a0*/  IMAD.MOV.U32 R15, RZ, RZ, 0x3ffc3500 ;  /* 0x3ffc3500ff0f7424 */ /* 0x000fe200078e00ff */
[----:B------:R-:W-:Y:S01]  /*17b0*/  MOV R18, 0x8b7a8b04 ;  /* 0x8b7a8b0400127802 */ /* 0x000fe20000000f00 */
[----:B------:R-:W-:Y:S01]  /*17c0*/  IMAD.MOV.U32 R12, RZ, RZ, RZ ;  /* 0x000000ffff0c7224 */ /* 0x000fe200078e00ff */
[----:B------:R-:W-:Y:S01]  /*17d0*/  UMOV UR6, 0x3ae80f1e ;  /* 0x3ae80f1e00067882 */ /* 0x000fe20000000000 */
[----:B------:R-:W-:Y:S01]  /*17e0*/  IMAD.MOV.U32 R19, RZ, RZ, 0x3ed0ee25 ;  /* 0x3ed0ee25ff137424 */ /* 0x000fe200078e00ff */
[----:B------:R-:W-:Y:S01]  /*17f0*/  UMOV UR7, 0x3eb1380b ;  /* 0x3eb1380b00077882 */ /* 0x000fe20000000000 */
[----:B------:R-:W-:Y:S01]  /*1800*/  IMAD.MOV.U32 R24, RZ, RZ, -0x105c611 ;  /* 0xfefa39efff187424 */ /* 0x000fe200078e00ff */
[----:B------:R-:W-:Y:S01]  /*1810*/  MOV R25, 0x3fe62e42 ;  /* 0x3fe62e4200197802 */ /* 0x000fe20000000f00 */
[----:B------:R-:W-:Y:S01]  /*1820*/  UMOV UR16, 0x55555554 ;  /* 0x5555555400107882 */ /* 0x000fe20000000000 */
[----:B------:R-:W-:Y:S01]  /*1830*/  UMOV UR17, 0x3fb55555 ;  /* 0x3fb5555500117882 */ /* 0x000fe20000000000 */
[----:B------:R-:W-:-:S02]  /*1840*/  IMAD.MOV.U32 R30, RZ, RZ, -0x105c611 ;  /* 0xfefa39efff1e7424 */ /* 0x000fc400078e00ff */
[----:B------:R-:W-:Y:S01]  /*1850*/  IMAD.MOV.U32 R31, RZ, RZ, 0x3fe62e42 ;  /* 0x3fe62e42ff1f7424 */ /* 0x000fe200078e00ff */
[----:B0-----:R-:W-:-:S08]  /*1860*/  DFMA R14, R12, -R14, 1 ;  /* 0x3ff000000c0e742b */ /* 0x001fd0000000080e */
[----:B------:R-:W-:-:S08]  /*1870*/  DFMA R14, R14, R14, R14 ;  /* 0x0000000e0e0e722b */ /* 0x000fd0000000000e */
[----:B------:R-:W-:-:S08]  /*1880*/  DFMA R14, R12, R14, R12 ;  /* 0x0000000e0c0e722b */ /* 0x000fd0000000000c */
[----:B------:R-:W-:-:S08]  /*1890*/  DMUL R12, R14, -0.237060546875 ;  /* 0xbfce58000e0c7828 */ /* 0x000fd00000000000 */
[----:B------:R-:W-:-:S08]  /*18a0*/  DFMA R12, R14, -0.237060546875, R12 ;  /* 0xbfce58000e0c782b */ /* 0x000fd0000000000c */
[C---:B------:R-:W-:Y:S02]  /*18b0*/  DMUL R16, R12.reuse, R12 ;  /* 0x0000000c0c107228 */ /* 0x040fe40000000000 */
[----:B------:R-:W-:-:S06]  /*18c0*/  DADD R22, -R12, -0.237060546875 ;  /* 0xbfce58000c167429 */ /* 0x000fcc0000000100 */
[----:B------:R-:W-:Y:S01]  /*18d0*/  DFMA R18, R16, UR6, R18 ;  /* 0x0000000610127c2b */ /* 0x000fe20008000012 */
[----:B------:R-:W-:Y:S01]  /*18e0*/  UMOV UR6, 0x9f02676f ;  /* 0x9f02676f00067882 */ /* 0x000fe20000000000 */
[----:B------:R-:W-:Y:S01]  /*18f0*/  UMOV UR7, 0x3ef3b266 ;  /* 0x3ef3b26600077882 */ /* 0x000fe20000000000 */
[----:B------:R-:W-:-:S05]  /*1900*/  DADD R22, R22, R22 ;  /* 0x0000000016167229 */ /* 0x000fca0000000016 */
[----:B------:R-:W-:Y:S01]  /*1910*/  DFMA R18, R16, R18, UR6 ;  /* 0x0000000610127e2b */ /* 0x000fe20008000012 */
[----:B------:R-:W-:Y:S01]  /*1920*/  UMOV UR6, 0xa9ab0956 ;  /* 0xa9ab095600067882 */ /* 0x000fe20000000000 */
[----:B------:R-:W-:Y:S01]  /*1930*/  UMOV UR7, 0x3f1745cb ;  /* 0x3f1745cb00077882 */ /* 0x000fe20000000000 */
[----:B------:R-:W-:-:S05]  /*1940*/  DFMA R22, -R12, -0.237060546875, R22 ;  /* 0xbfce58000c16782b */ /* 0x000fca0000000116 */
        /* <DEDUP_REMOVED lines=13> */
[----:B------:R-:W-:-:S04]  /*1a20*/  DFMA R24, R24, UR6, R12 ;  /* 0x0000000618187c2b */ /* 0x000fc8000800000c */
[----:B------:R-:W-:-:S04]  /*1a30*/  DFMA R18, R16, R18, UR16 ;  /* 0x0000001010127e2b */ /* 0x000fc80008000012 */
[----:B------:R-:W-:-:S04]  /*1a40*/  DFMA R14, -R30, 17, R24 ;  /* 0x403100001e0e782b */ /* 0x000fc80000000118 */
[----:B------:R-:W-:-:S04]  /*1a50*/  DMUL R18, R16, R18 ;  /* 0x0000001210127228 */ /* 0x000fc80000000000 */
[----:B------:R-:W-:-:S04]  /*1a60*/  DADD R14, -R12, R14 ;  /* 0x000000000c0e7229 */ /* 0x000fc8000000010e */
[----:B------:R-:W-:Y:S01]  /*1a70*/  DFMA R18, R12, R18, R22 ;  /* 0x000000120c12722b */ /* 0x000fe20000000016 */
[----:B------:R-:W-:Y:S01]  /*1a80*/  MOV R12, 0x3b39803f ;  /* 0x3b39803f000c7802 */ /* 0x000fe20000000f00 */
[----:B------:R-:W-:-:S06]  /*1a90*/  IMAD.MOV.U32 R13, RZ, RZ, 0x3c7abc9e ;  /* 0x3c7abc9eff0d7424 */ /* 0x000fcc00078e00ff */
[----:B------:R-:W-:-:S08]  /*1aa0*/  DADD R14, R18, -R14 ;  /* 0x00000000120e7229 */ /* 0x000fd0000000080e */
[----:B------:R-:W-:Y:S01]  /*1ab0*/  DFMA R14, R12, UR6, R14 ;  /* 0x000000060c0e7c2b */ /* 0x000fe2000800000e */
[----:B------:R-:W-:Y:S01]  /*1ac0*/  UMOV UR6, 0xbaaafad3 ;  /* 0xbaaafad300067882 */ /* 0x000fe20000000000 */
[----:B------:R-:W-:-:S06]  /*1ad0*/  UMOV UR7, 0x3c695355 ;  /* 0x3c69535500077882 */ /* 0x000fcc0000000000 */
[----:B------:R-:W-:-:S08]  /*1ae0*/  DADD R14, R24, R14 ;  /* 0x00000000180e7229 */ /* 0x000fd0000000000e */
[----:B------:R-:W-:Y:S01]  /*1af0*/  DMUL R30, R14, UR6 ;  /* 0x000000060e1e7c28 */ /* 0x000fe20008000000 */
[----:B------:R-:W-:Y:S01]  /*1b00*/  UMOV UR6, 0x1526e50e ;  /* 0x1526e50e00067882 */ /* 0x000fe20000000000 */
[----:B------:R-:W-:-:S06]  /*1b10*/  UMOV UR7, 0x3fdbcb7b ;  /* 0x3fdbcb7b00077882 */ /* 0x000fcc0000000000 */
[----:B------:R-:W-:Y:S01]  /*1b20*/  DFMA R30, R14, UR6, R30 ;  /* 0x000000060e1e7c2b */ /* 0x000fe2000800001e */
[----:B-1----:R-:W-:-:S10]  /*1b30*/  IMAD.MOV.U32 R15, RZ, RZ, RZ ;  /* 0x000000ffff0f7224 */ /* 0x002fd400078e00ff */
.L_x_3898:
[----:B------:R-:W-:Y:S01]  /*1b40*/  ISETP.NE.AND P0, PT, R15, R10, PT ;  /* 0x0000000a0f00720c */ /* 0x000fe20003f05270 */
[----:B------:R-:W-:Y:S01]  /*1b50*/  IMAD.MOV.U32 R21, RZ, RZ, RZ ;  /* 0x000000ffff157224 */ /* 0x000fe200078e00ff */
[----:B------:R-:W-:-:S11]  /*1b60*/  MOV R0, R15 ;  /* 0x0000000f00007202 */ /* 0x000fd60000000f00 */
[----:B------:R-:W-:Y:S05]  /*1b70*/  @!P0 BRA `(.L_x_3897) ;  /* 0x00000000001c8947 */ /* 0x000fea0003800000 */
[----:B------:R-:W0:Y:S02]  /*1b80*/  LDC.64 R12, c[0x0][0x408] ;  /* 0x00010200ff0c7b82 */ /* 0x000e240000000a00 */
[----:B0-----:R-:W-:-:S06]  /*1b90*/  IMAD.WIDE.U32 R12, R15, 0x8, R12 ;  /* 0x000000080f0c7825 */ /* 0x001fcc00078e000c */
[----:B------:R-:W2:Y:S01]  /*1ba0*/  LDG.E.64 R12, desc[UR24][R12.64+0x8] ;  /* 0x000008180c0c7981 */ /* 0x000ea2000c1e1b00 */
[----:B------:R-:W-:Y:S01]  /*1bb0*/  VIADD R15, R15, 0x1 ;  /* 0x000000010f0f7836 */ /* 0x000fe20000000000 */
[----:B--2---:R-:W-:-:S14]  /*1bc0*/  DSETP.GEU.AND P0, PT, R30, R12, PT ;  /* 0x0000000c1e00722a */ /* 0x004fdc0003f0e000 */
[----:B------:R-:W-:Y:S05]  /*1bd0*/  @P0 BRA `(.L_x_3898) ;  /* 0xfffffffc00d80947 */ /* 0x000fea000383ffff */
[----:B------:R-:W-:-:S07]  /*1be0*/  MOV R21, R0 ;  /* 0x0000000000157202 */ /* 0x000fce0000000f00 */
.L_x_3897:
[----:B------:R-:W0:Y:S02]  /*1bf0*/  LDC.64 R24, c[0x0][0x458] ;  /* 0x00011600ff187b82 */ /* 0x000e240000000a00 */
[----:B0-----:R-:W-:-:S05]  /*1c00*/  IMAD.WIDE R24, R11, 0x4, R24 ;  /* 0x000000040b187825 */ /* 0x001fca00078e0218 */
[----:B------:R-:W2:Y:S02]  /*1c10*/  LDG.E R0, desc[UR24][R24.64+0x1254] ;  /* 0x0012541818007981 */ /* 0x000ea4000c1e1900 */
[----:B--2---:R-:W-:-:S13]  /*1c20*/  ISETP.GE.AND P0, PT, R0, 0x1, PT ;  /* 0x000000010000780c */ /* 0x004fda0003f06270 */
[----:B------:R-:W-:Y:S05]  /*1c30*/  @!P0 BRA `(.L_x_3899) ;  /* 0x000000a000cc8947 */ /* 0x000fea0003800000 */
[----:B-----5:R-:W-:Y:S02]  /*1c40*/  IMAD R3, R20, 0xf6, R3 ;  /* 0x000000f614037824 */ /* 0x020fe400078e0203 */
[----:B------:R-:W-:Y:S02]  /*1c50*/  IMAD.MOV.U32 R22, RZ, RZ, RZ ;  /* 0x000000ffff167224 */ /* 0x000fe400078e00ff */
[----:B------:R-:W-:-:S07]  /*1c60*/  VIADD R3, R3, 0x7b ;  /* 0x0000007b03037836 */ /* 0x000fce0000000000 */
.L_x_4038:
[----:B-1----:R-:W-:Y:S05]  /*1c70*/  @!P6 BRA `(.L_x_3900) ;  /* 0x0000000400f8e947 */ /* 0x002fea0003800000 */
[----:B------:R-:W-:Y:S01]  /*1c80*/  ISETP.GE.U32.AND P0, PT, R4, 0x7, PT ;  /* 0x000000070400780c */ /* 0x000fe20003f06070 */
[----:B------:R-:W-:Y:S01]  /*1c90*/  BSSY.RECONVERGENT B0, `(.L_x_3901) ;  /* 0x0000035000007945 */ /* 0x000fe20003800200 */
[----:B------:R-:W-:Y:S01]  /*1ca0*/  IMAD R0, R22, 0x4344, R3 ;  /* 0x0000434416007824 */ /* 0x000fe200078e0203 */
[----:B------:R-:W-:-:S10]  /*1cb0*/  MOV R13, RZ ;  /* 0x000000ff000d7202 */ /* 0x000fd40000000f00 */
[----:B------:R-:W-:Y:S05]  /*1cc0*/  @!P0 BRA `(.L_x_3902) ;  /* 0x0000000000c48947 */ /* 0x000fea0003800000 */
[----:B------:R-:W-:-:S07]  /*1cd0*/  IMAD.MOV.U32 R19, RZ, RZ, RZ ;  /* 0x000000ffff137224 */ /* 0x000fce00078e00ff */
.L_x_3903:
        /* <DEDUP_REMOVED lines=41> */
[----:B------:R-:W-:-:S04]  /*1f70*/  IMAD.WIDE.U32 R14, R23, 0x8, R14 ;  /* 0x00000008170e7825 */ /* 0x000fc800078e000e */
[----:B------:R-:W-:-:S05]  /*1f80*/  VIADD R19, R19, 0x8 ;  /* 0x0000000813137836 */ /* 0x000fca0000000000 */
[----:B------:R-:W-:Y:S01]  /*1f90*/  ISETP.NE.AND P0, PT, R19, UR9, PT ;  /* 0x0000000913007c0c */ /* 0x000fe2000bf05270 */
[----:B--2---:R0:W-:Y:S04]  /*1fa0*/  STG.E.64 desc[UR24][R12.64+0x38], R40 ;  /* 0x000038280c007986 */ /* 0x0041e8000c101b18 */
[----:B------:R0:W-:Y:S08]  /*1fb0*/  STG.E.64 desc[UR24][R14.64], R40 ;  /* 0x000000280e007986 */ /* 0x0001f0000c101b18 */
[----:B------:R-:W-:Y:S05]  /*1fc0*/  @P0 BRA `(.L_x_3903) ;  /* 0xfffffffc00440947 */ /* 0x000fea000383ffff */
[----:B0-----:R-:W-:-:S07]  /*1fd0*/  MOV R13, UR9 ;  /* 0x00000009000d7c02 */ /* 0x001fce0008000f00 */
.L_x_3902:
[----:B------:R-:W-:Y:S05]  /*1fe0*/  BSYNC.RECONVERGENT B0 ;  /* 0x0000000000007941 */ /* 0x000fea0003800200 */
.L_x_3901:
[----:B------:R-:W-:-:S09]  /*1ff0*/  UISETP.NE.AND UP0, UPT, UR29, URZ, UPT ;  /* 0x000000ff1d00728c */ /* 0x000fd2000bf05270 */
[----:B------:R-:W-:Y:S05]  /*2000*/  BRA.U !UP0, `(.L_x_3900) ;  /* 0x0000000508147547 */ /* 0x000fea000b800000 */
[----:B------:R-:W-:Y:S01]  /*2010*/  IMAD.U32 R2, RZ, RZ, UR29 ;  /* 0x0000001dff027e24 */ /* 0x000fe2000f8e00ff */
[----:B------:R-:W-:-:S03]  /*2020*/  UISETP.NE.AND UP0, UPT, UR30, URZ, UPT ;  /* 0x000000ff1e00728c */ /* 0x000fc6000bf05270 */
[----:B------:R-:W-:-:S05]  /*2030*/  VIADD R2, R2, 0xffffffff ;  /* 0xffffffff02027836 */ /* 0x000fca0000000000 */
[----:B------:R-:W-:-:S13]  /*2040*/  ISETP.GE.U32.AND P0, PT, R2, 0x3, PT ;  /* 0x000000030200780c */ /* 0x000fda0003f06070 */
[----:B------:R-:W-:Y:S05]  /*2050*/  @!P0 BRA `(.L_x_3904) ;  /* 0x00000000006c8947 */ /* 0x000fea0003800000 */
[----:B------:R-:W0:Y:S01]  /*2060*/  LDC.64 R18, c[0x0][0x420] ;  /* 0x00010800ff127b82 */ /* 0x000e220000000a00 */
        /* <DEDUP_REMOVED lines=26> */
.L_x_3904:
[----:B------:R-:W-:Y:S05]  /*2210*/  BRA.U !UP0, `(.L_x_3900) ;  /* 0x0000000108907547 */ /* 0x000fea000b800000 */
[----:B------:R-:W-:-:S06]  /*2220*/  UISETP.NE.AND UP0, UPT, UR30, 0x1, UPT ;  /* 0x000000011e00788c */ /* 0x000fcc000bf05270 */
[----:B------:R-:W-:-:S05]  /*2230*/  PLOP3.LUT P1, PT, PT, PT, UP0, 0x80, 0x8 ;  /* 0x000000000008781c */ /* 0x000fca0003f2f008 */
[----:B------:R-:W0:Y:S01]  /*2240*/  @UP0 LDCU.64 UR6, c[0x0][0x420] ;  /* 0x00008400ff0607ac */ /* 0x000e220008000a00 */
[----:B------:R-:W2:Y:S07]  /*2250*/  @UP0 LDCU.128 UR16, c[0x0][0x410] ;  /* 0x00008200ff1007ac */ /* 0x000eae0008000c00 */
[----:B-1----:R-:W-:Y:S02]  /*2260*/  @P1 IMAD R15, R13, 0x10d10, R0 ;  /* 0x00010d100d0f1824 */ /* 0x002fe400078e0200 */
[----:B0-----:R-:W-:-:S02]  /*2270*/  IMAD.U32 R32, RZ, RZ, UR6 ;  /* 0x00000006ff207e24 */ /* 0x001fc4000f8e00ff */
[----:B------:R-:W-:Y:S02]  /*2280*/  IMAD.U32 R33, RZ, RZ, UR7 ;  /* 0x00000007ff217e24 */ /* 0x000fe4000f8e00ff */
[----:B------:R-:W-:-:S05]  /*2290*/  @P1 IMAD.WIDE R32, R15, 0x8, R32 ;  /* 0x000000080f201825 */ /* 0x000fca00078e0220 */
[----:B------:R-:W3:Y:S01]  /*22a0*/  @P1 LDG.E.64 R14, desc[UR24][R32.64] ;  /* 0x00000018200e1981 */ /* 0x000ee2000c1e1b00 */
[----:B--2---:R-:W-:Y:S01]  /*22b0*/  MOV R40, UR16 ;  /* 0x0000001000287c02 */ /* 0x004fe20008000f00 */
[----:B------:R-:W-:Y:S02]  /*22c0*/  IMAD.U32 R41, RZ, RZ, UR17 ;  /* 0x00000011ff297e24 */ /* 0x000fe4000f8e00ff */
[----:B------:R-:W-:Y:S02]  /*22d0*/  IMAD.MOV.U32 R43, RZ, RZ, 0x8 ;  /* 0x00000008ff2b7424 */ /* 0x000fe400078e00ff */
[C---:B------:R-:W-:Y:S02]  /*22e0*/  @P1 IMAD R2, R13.reuse, 0x5, R22 ;  /* 0x000000050d021824 */ /* 0x040fe400078e0216 */
[----:B------:R-:W-:-:S04]  /*22f0*/  @P1 IMAD.WIDE.U32 R40, R13, 0x8, R40 ;  /* 0x000000080d281825 */ /* 0x000fc800078e0028 */
[----:B------:R-:W-:Y:S01]  /*2300*/  @P1 IMAD.WIDE.U32 R42, R2, R43, UR18 ;  /* 0x00000012022a1e25 */ /* 0x000fe2000f8e002b */
[----:B------:R-:W-:-:S13]  /*2310*/  ISETP.NE.AND P0, PT, R5, RZ, PT ;  /* 0x000000ff0500720c */ /* 0x000fda0003f05270 */
[----:B------:R-:W0:Y:S01]  /*2320*/  @P0 LDC.64 R18, c[0x0][0x420] ;  /* 0x00010800ff120b82 */ /* 0x000e220000000a00 */
[----:B---3--:R-:W-:Y:S04]  /*2330*/  @P1 STG.E.64 desc[UR24][R40.64], R14 ;  /* 0x0000000e28001986 */ /* 0x008fe8000c101b18 */
[----:B------:R1:W-:Y:S04]  /*2340*/  @P1 STG.E.64 desc[UR24][R42.64], R14 ;  /* 0x0000000e2a001986 */ /* 0x0003e8000c101b18 */
[----:B------:R2:W3:Y:S01]  /*2350*/  @P1 LDG.E.64 R16, desc[UR24][R32.64+0x86880] ;  /* 0x0868801820101981 */ /* 0x0004e2000c1e1b00 */
[----:B------:R-:W-:Y:S01]  /*2360*/  @P1 IADD3 R13, PT, PT, R13, 0x2, RZ ;  /* 0x000000020d0d1810 */ /* 0x000fe20007ffe0ff */
[----:B------:R-:W-:-:S02]  /*2370*/  IMAD.MOV.U32 R45, RZ, RZ, 0x8 ;  /* 0x00000008ff2d7424 */ /* 0x000fc400078e00ff */
[----:B------:R-:W-:Y:S02]  /*2380*/  @P1 VIADD R44, R2, 0x5 ;  /* 0x00000005022c1836 */ /* 0x000fe40000000000 */
[----:B------:R-:W-:Y:S02]  /*2390*/  @P0 IMAD R23, R13, 0x10d10, R0 ;  /* 0x00010d100d170824 */ /* 0x000fe400078e0200 */
[----:B------:R-:W-:Y:S01]  /*23a0*/  @P1 IMAD.WIDE.U32 R44, R44, R45, UR18 ;  /* 0x000000122c2c1e25 */ /* 0x000fe2000f8e002d */
[----:B-1----:R-:W1:Y:S03]  /*23b0*/  LDC.64 R14, c[0x0][0x410] ;  /* 0x00010400ff0e7b82 */ /* 0x002e660000000a00 */
[----:B0-----:R-:W-:-:S05]  /*23c0*/  @P0 IMAD.WIDE R18, R23, 0x8, R18 ;  /* 0x0000000817120825 */ /* 0x001fca00078e0212 */
[----:B--2---:R-:W0:Y:S01]  /*23d0*/  LDC.64 R32, c[0x0][0x418] ;  /* 0x00010600ff207b82 */ /* 0x004e220000000a00 */
        /* <DEDUP_REMOVED lines=8> */
.L_x_3900:
[----:B------:R-:W0:Y:S02]  /*2460*/  LDC R0, c[0x0][0x468] ;  /* 0x00011a00ff007b82 */ /* 0x000e240000000800 */
[----:B0-----:R-:W-:-:S13]  /*2470*/  ISETP.GE.AND P4, PT, R0, 0x3, PT ;  /* 0x000000030000780c */ /* 0x001fda0003f86270 */
[----:B------:R-:W-:Y:S05]  /*2480*/  @!P4 BRA `(.L_x_3905) ;  /* 0x000000140088c947 */ /* 0x000fea0003800000 */
[----:B------:R-:W-:Y:S01]  /*2490*/  UISETP.NE.AND UP0, UPT, UR28, URZ, UPT ;  /* 0x000000ff1c00728c */ /* 0x000fe2000bf05270 */
[----:B-12---:R-:W-:-:S08]  /*24a0*/  HFMA2 R17, -RZ, RZ, 0, 5.9604644775390625e-08 ;  /* 0x00000001ff117431 */ /* 0x006fd000000001ff */
[----:B------:R-:W-:Y:S05]  /*24b0*/  BRA.U !UP0, `(.L_x_3906) ;  /* 0x0000000d08787547 */ /* 0x000fea000b800000 */
[----:B------:R-:W-:-:S07]  /*24c0*/  IMAD.MOV.U32 R2, RZ, RZ, 0x1 ;  /* 0x00000001ff027424 */ /* 0x000fce00078e00ff */
.L_x_3915:
        /* <DEDUP_REMOVED lines=26> */
[----:B------:R-:W-:Y:S05]  /*2670*/  CALL.REL.NOINC `($__internal_8_$__cuda_sm20_div_rn_f64_full) ;  /* 0x0000026c00d47944 */ /* 0x000fea0003c00000 */
[----:B------:R-:W-:Y:S01]  /*2680*/  MOV R64, R12 ;  /* 0x0000000c00407202 */ /* 0x000fe20000000f00 */
[----:B------:R-:W-:-:S07]  /*2690*/  IMAD.MOV.U32 R65, RZ, RZ, R13 ;  /* 0x000000ffff417224 */ /* 0x000fce00078e000d */
.L_x_3907:
        /* <DEDUP_REMOVED lines=26> */
.L_x_3908:
        /* <DEDUP_REMOVED lines=22> */
[----:B------:R-:W-:Y:S05]  /*29a0*/  CALL.REL.NOINC `($__internal_8_$__cuda_sm20_div_rn_f64_full) ;  /* 0x0000026c00087944 */ /* 0x000fea0003c00000 */
[----:B------:R-:W-:Y:S01]  /*29b0*/  IMAD.MOV.U32 R54, RZ, RZ, R12 ;  /* 0x000000ffff367224 */ /* 0x000fe200078e000c */
[----:B------:R-:W-:-:S07]  /*29c0*/  MOV R55, R13 ;  /* 0x0000000d00377202 */ /* 0x000fce0000000f00 */
.L_x_3909:
        /* <DEDUP_REMOVED lines=19> */
[----:B------:R-:W-:Y:S05]  /*2b00*/  CALL.REL.NOINC `($__internal_8_$__cuda_sm20_div_rn_f64_full) ;  /* 0x0000026800b07944 */ /* 0x000fea0003c00000 */
.L_x_3910:
        /* <DEDUP_REMOVED lines=10> */
[----:B------:R-:W-:Y:S04]  /*2bb0*/  STG.E.64 desc[UR24][R60.64+0x10], R64 ;  /* 0x000010403c007986 */ /* 0x000fe8000c101b18 */
[----:B------:R-:W-:Y:S04]  /*2bc0*/  STG.E.64 desc[UR24][R60.64+0x8], R14 ;  /* 0x0000080e3c007986 */ /* 0x000fe8000c101b18 */
        /* <DEDUP_REMOVED lines=12> */
[----:B0-----:R-:W-:Y:S01]  /*2c90*/  DADD R56, R16, -R54 ;  /* 0x0000000010387229 */ /* 0x001fe20000000836 */
[----:B------:R-:W-:-:S07]  /*2ca0*/  VIADD R17, R2, 0x2 ;  /* 0x0000000202117836 */ /* 0x000fce0000000000 */
[----:B------:R-:W-:Y:S02]  /*2cb0*/  DMUL R68, R40, R56 ;  /* 0x0000003828447228 */ /* 0x000fe40000000000 */
[----:B------:R-:W-:-:S06]  /*2cc0*/  FSETP.GEU.AND P1, PT, |R57|, 6.5827683646048100446e-37, PT ;  /* 0x036000003900780b */ /* 0x000fcc0003f2e200 */
[----:B-1----:R-:W-:-:S08]  /*2cd0*/  DFMA R12, R68, -3, R56 ;  /* 0xc0080000440c782b */ /* 0x002fd00000000038 */
        /* <DEDUP_REMOVED lines=9> */
[----:B------:R-:W-:Y:S05]  /*2d70*/  CALL.REL.NOINC `($__internal_8_$__cuda_sm20_div_rn_f64_full) ;  /* 0x0000026800147944 */ /* 0x000fea0003c00000 */
[----:B------:R-:W-:Y:S02]  /*2d80*/  IMAD.MOV.U32 R68, RZ, RZ, R12 ;  /* 0x000000ffff447224 */ /* 0x000fe400078e000c */
[----:B------:R-:W-:-:S07]  /*2d90*/  IMAD.MOV.U32 R69, RZ, RZ, R13 ;  /* 0x000000ffff457224 */ /* 0x000fce00078e000d */
.L_x_3911:
        /* <DEDUP_REMOVED lines=26> */
.L_x_3912:
        /* <DEDUP_REMOVED lines=20> */
[----:B------:R-:W-:Y:S05]  /*3080*/  CALL.REL.NOINC `($__internal_8_$__cuda_sm20_div_rn_f64_full) ;  /* 0x0000026400507944 */ /* 0x000fea0003c00000 */
[----:B------:R-:W-:Y:S01]  /*3090*/  MOV R64, R12 ;  /* 0x0000000c00407202 */ /* 0x000fe20000000f00 */
[----:B------:R-:W-:-:S07]  /*30a0*/  IMAD.MOV.U32 R65, RZ, RZ, R13 ;  /* 0x000000ffff417224 */ /* 0x000fce00078e000d */
.L_x_3913:
        /* <DEDUP_REMOVED lines=20> */
.L_x_3914:
[----:B------:R-:W-:Y:S01]  /*31f0*/  DADD R14, R66, R68 ;  /* 0x00000000420e7229 */ /* 0x000fe20000000044 */
[----:B------:R0:W-:Y:S01]  /*3200*/  STG.E.64 desc[UR24][R60.64+0x18], R66 ;  /* 0x000018423c007986 */ /* 0x0001e2000c101b18 */
[----:B------:R-:W-:Y:S01]  /*3210*/  DADD R12, -R12, R64 ;  /* 0x000000000c0c7229 */ /* 0x000fe20000000140 */
[----:B------:R-:W-:Y:S01]  /*3220*/  VIADD R19, R2, 0x1 ;  /* 0x0000000102137836 */ /* 0x000fe20000000000 */
[----:B------:R-:W-:Y:S01]  /*3230*/  MOV R2, R17 ;  /* 0x0000001100027202 */ /* 0x000fe20000000f00 */
[----:B------:R0:W-:Y:S03]  /*3240*/  STG.E.64 desc[UR24][R60.64+0x28], R68 ;  /* 0x000028443c007986 */ /* 0x0001e6000c101b18 */
[----:B------:R-:W-:Y:S01]  /*3250*/  DADD R14, R14, R14 ;  /* 0x000000000e0e7229 */ /* 0x000fe2000000000e */
[----:B------:R-:W-:-:S06]  /*3260*/  ISETP.NE.AND P0, PT, R19, R6, PT ;  /* 0x000000061300720c */ /* 0x000fcc0003f05270 */
[----:B------:R0:W-:Y:S04]  /*3270*/  STG.E.64 desc[UR24][R60.64+0x20], R14 ;  /* 0x0000200e3c007986 */ /* 0x0001e8000c101b18 */
[----:B------:R0:W-:Y:S03]  /*3280*/  STG.E.64 desc[UR24][R58.64], R12 ;  /* 0x0000000c3a007986 */ /* 0x0001e6000c101b18 */
[----:B------:R-:W-:Y:S05]  /*3290*/  @P0 BRA `(.L_x_3915) ;  /* 0xfffffff0008c0947 */ /* 0x000fea000383ffff */
.L_x_3906:
[----:B------:R-:W-:Y:S01]  /*32a0*/  ISETP.NE.AND P0, PT, R5, RZ, PT ;  /* 0x000000ff0500720c */ /* 0x000fe20003f05270 */
[----:B------:R-:W-:-:S12]  /*32b0*/  BSSY.RECONVERGENT B2, `(.L_x_3905) ;  /* 0x000007f000027945 */ /* 0x000fd80003800200 */
        /* <DEDUP_REMOVED lines=8> */
[----:B------:R-:W-:Y:S01]  /*3340*/  IMAD.MOV.U32 R19, RZ, RZ, 0x40080000 ;  /* 0x40080000ff137424 */ /* 0x000fe200078e00ff */
[----:B------:R-:W-:Y:S05]  /*3350*/  BSSY.RECONVERGENT B3, `(.L_x_3917) ;  /* 0x0000016000037945 */ /* 0x000fea0003800200 */
        /* <DEDUP_REMOVED lines=18> */
[----:B------:R-:W-:Y:S05]  /*3480*/  CALL.REL.NOINC `($__internal_8_$__cuda_sm20_div_rn_f64_full) ;  /* 0x0000026000507944 */ /* 0x000fea0003c00000 */
[----:B------:R-:W-:Y:S01]  /*3490*/  IMAD.MOV.U32 R62, RZ, RZ, R12 ;  /* 0x000000ffff3e7224 */ /* 0x000fe200078e000c */
[----:B------:R-:W-:-:S07]  /*34a0*/  MOV R63, R13 ;  /* 0x0000000d003f7202 */ /* 0x000fce0000000f00 */
.L_x_3918:
[----:B------:R-:W-:Y:S05]  /*34b0*/  BSYNC.RECONVERGENT B3 ;  /* 0x0000000000037941 */ /* 0x000fea0003800200 */
.L_x_3917:
[----:B------:R-:W0:Y:S02]  /*34c0*/  LDC.64 R12, c[0x0][0x408] ;  /* 0x00010200ff0c7b82 */ /* 0x000e240000000a00 */
[----:B0-----:R-:W-:-:S06]  /*34d0*/  IMAD.WIDE R12, R17, 0x8, R12 ;  /* 0x00000008110c7825 */ /* 0x001fcc00078e020c */
[----:B------:R-:W2:Y:S01]  /*34e0*/  LDG.E.64 R12, desc[UR24][R12.64+-0x8] ;  /* 0xfffff8180c0c7981 */ /* 0x000ea2000c1e1b00 */
[----:B------:R-:W0:Y:S01]  /*34f0*/  MUFU.RCP64H R15, 3 ;  /* 0x40080000000f7908 */ /* 0x000e220000001800 */
[----:B------:R-:W-:Y:S02]  /*3500*/  HFMA2 R14, -RZ, RZ, 0, 5.9604644775390625e-08 ;  /* 0x00000001ff0e7431 */ /* 0x000fe400000001ff */
[----:B------:R-:W-:Y:S01]  /*3510*/  IMAD.MOV.U32 R18, RZ, RZ, 0x0 ;  /* 0x00000000ff127424 */ /* 0x000fe200078e00ff */
[----:B------:R-:W-:Y:S01]  /*3520*/  BSSY.RECONVERGENT B3, `(.L_x_3919) ;  /* 0x0000017000037945 */ /* 0x000fe20003800200 */
        /* <DEDUP_REMOVED lines=22> */
.L_x_3920:
[----:B------:R-:W-:Y:S05]  /*3690*/  BSYNC.RECONVERGENT B3 ;  /* 0x0000000000037941 */ /* 0x000fea0003800200 */
.L_x_3919:
[----:B------:R-:W0:Y:S02]  /*36a0*/  LDC.64 R12, c[0x0][0x410] ;  /* 0x00010400ff0c7b82 */ /* 0x000e240000000a00 */
[----:B0-----:R-:W-:-:S05]  /*36b0*/  IMAD.WIDE.U32 R12, R17, 0x8, R12 ;  /* 0x00000008110c7825 */ /* 0x001fca00078e000c */
[----:B------:R-:W2:Y:S04]  /*36c0*/  LDG.E.64 R14, desc[UR24][R12.64+0x8] ;  /* 0x000008180c0e7981 */ /* 0x000ea8000c1e1b00 */
[----:B------:R-:W2:Y:S01]  /*36d0*/  LDG.E.64 R32, desc[UR24][R12.64] ;  /* 0x000000180c207981 */ /* 0x000ea2000c1e1b00 */
[----:B------:R-:W0:Y:S01]  /*36e0*/  MUFU.RCP64H R19, R57 ;  /* 0x0000003900137308 */ /* 0x000e220000001800 */
[----:B------:R-:W-:Y:S01]  /*36f0*/  IMAD.MOV.U32 R18, RZ, RZ, 0x1 ;  /* 0x00000001ff127424 */ /* 0x000fe200078e00ff */
[----:B------:R-:W-:Y:S05]  /*3700*/  BSSY.RECONVERGENT B3, `(.L_x_3921) ;  /* 0x0000014000037945 */ /* 0x000fea0003800200 */
        /* <DEDUP_REMOVED lines=17> */
[----:B------:R-:W-:Y:S02]  /*3820*/  IMAD.MOV.U32 R58, RZ, RZ, R12 ;  /* 0x000000ffff3a7224 */ /* 0x000fe400078e000c */
[----:B------:R-:W-:-:S07]  /*3830*/  IMAD.MOV.U32 R59, RZ, RZ, R13 ;  /* 0x000000ffff3b7224 */ /* 0x000fce00078e000d */
.L_x_3922:
[----:B------:R-:W-:Y:S05]  /*3840*/  BSYNC.RECONVERGENT B3 ;  /* 0x0000000000037941 */ /* 0x000fea0003800200 */
.L_x_3921:
[----:B------:R-:W0:Y:S02]  /*3850*/  LDC.64 R12, c[0x0][0x410] ;  /* 0x00010400ff0c7b82 */ /* 0x000e240000000a00 */
[----:B0-----:R-:W-:-:S06]  /*3860*/  IMAD.WIDE R12, R17, 0x8, R12 ;  /* 0x00000008110c7825 */ /* 0x001fcc00078e020c */
[----:B------:R-:W2:Y:S01]  /*3870*/  LDG.E.64 R12, desc[UR24][R12.64+-0x8] ;  /* 0xfffff8180c0c7981 */ /* 0x000ea2000c1e1b00 */
[----:B------:R-:W0:Y:S01]  /*3880*/  MUFU.RCP64H R15, R55 ;  /* 0x00000037000f7308 */ /* 0x000e220000001800 */
[----:B------:R-:W-:Y:S01]  /*3890*/  MOV R14, 0x1 ;  /* 0x00000001000e7802 */ /* 0x000fe20000000f00 */
        /* <DEDUP_REMOVED lines=18> */
.L_x_3924:
[----:B------:R-:W-:Y:S05]  /*39c0*/  BSYNC.RECONVERGENT B3 ;  /* 0x0000000000037941 */ /* 0x000fea0003800200 */
.L_x_3923:
        /* <DEDUP_REMOVED lines=13> */
.L_x_3916:
[----:B------:R-:W-:Y:S05]  /*3aa0*/  BSYNC.RECONVERGENT B2 ;  /* 0x0000000000027941 */ /* 0x000fea0003800200 */
.L_x_3905:
[----:B0-2---:R-:W0:Y:S01]  /*3ab0*/  LDC.64 R12, c[0x0][0x478] ;  /* 0x00011e00ff0c7b82 */ /* 0x005e220000000a00 */
[----:B-1----:R-:W-:Y:S02]  /*3ac0*/  IMAD.U32 R44, RZ, RZ, UR12 ;  /* 0x0000000cff2c7e24 */ /* 0x002fe4000f8e00ff */
[----:B------:R-:W-:-:S05]  /*3ad0*/  IMAD.U32 R45, RZ, RZ, UR13 ;  /* 0x0000000dff2d7e24 */ /* 0x000fca000f8e00ff */
[----:B------:R-:W1:Y:S08]  /*3ae0*/  LDC.64 R40, c[0x0][0x408] ;  /* 0x00010200ff287b82 */ /* 0x000e700000000a00 */
[----:B------:R-:W2:Y:S01]  /*3af0*/  LDC.64 R32, c[0x0][0x410] ;  /* 0x00010400ff207b82 */ /* 0x000ea20000000a00 */
[----:B0-----:R-:W-:Y:S01]  /*3b00*/  STG.E.64 desc[UR24][R12.64], RZ ;  /* 0x000000ff0c007986 */ /* 0x001fe2000c101b18 */
[----:B------:R-:W-:-:S06]  /*3b10*/  MOV R16, 0x1 ;  /* 0x0000000100107802 */ /* 0x000fcc0000000f00 */
[----:B------:R-:W0:Y:S01]  /*3b20*/  LDC R0, c[0x0][0x468] ;  /* 0x00011a00ff007b82 */ /* 0x000e220000000800 */
[----:B------:R3:W-:Y:S04]  /*3b30*/  STG.E.64 desc[UR24][R44.64], RZ ;  /* 0x000000ff2c007986 */ /* 0x0007e8000c101b18 */
[----:B-1----:R-:W4:Y:S04]  /*3b40*/  LDG.E.64 R58, desc[UR24][R40.64+0x10] ;  /* 0x00001018283a7981 */ /* 0x002f28000c1e1b00 */
[----:B------:R-:W4:Y:S04]  /*3b50*/  LDG.E.64 R56, desc[UR24][R40.64] ;  /* 0x0000001828387981 */ /* 0x000f28000c1e1b00 */
[----:B--2---:R-:W3:Y:S04]  /*3b60*/  LDG.E.64 R14, desc[UR24][R32.64+0x10] ;  /* 0x00001018200e7981 */ /* 0x004ee8000c1e1b00 */
[----:B------:R-:W3:Y:S01]  /*3b70*/  LDG.E.64 R60, desc[UR24][R32.64] ;  /* 0x00000018203c7981 */ /* 0x000ee2000c1e1b00 */
[----:B0-----:R-:W-:Y:S01]  /*3b80*/  ISETP.GE.AND P5, PT, R0, 0x4, PT ;  /* 0x000000040000780c */ /* 0x001fe20003fa6270 */
[----:B----4-:R-:W-:-:S06]  /*3b90*/  DADD R42, R58, -R56 ;  /* 0x000000003a2a7229 */ /* 0x010fcc0000000838 */
        /* <DEDUP_REMOVED lines=15> */
[----:B------:R-:W-:Y:S05]  /*3c90*/  CALL.REL.NOINC `($__internal_8_$__cuda_sm20_div_rn_f64_full) ;  /* 0x00000258004c7944 */ /* 0x000fea0003c00000 */
[----:B------:R-:W-:Y:S02]  /*3ca0*/  IMAD.MOV.U32 R54, RZ, RZ, R12 ;  /* 0x000000ffff367224 */ /* 0x000fe400078e000c */
[----:B------:R-:W-:-:S07]  /*3cb0*/  IMAD.MOV.U32 R55, RZ, RZ, R13 ;  /* 0x000000ffff377224 */ /* 0x000fce00078e000d */
.L_x_3925:
        /* <DEDUP_REMOVED lines=22> */
.L_x_3926:
        /* <DEDUP_REMOVED lines=19> */
.L_x_3928:
[----:B------:R-:W-:Y:S05]  /*3f50*/  BSYNC.RECONVERGENT B2 ;  /* 0x0000000000027941 */ /* 0x000fea0003800200 */
.L_x_3927:
[----:B------:R-:W0:Y:S08]  /*3f60*/  LDC.64 R14, c[0x0][0x488] ;  /* 0x00012200ff0e7b82 */ /* 0x000e300000000a00 */
[----:B------:R-:W1:Y:S01]  /*3f70*/  LDC.64 R62, c[0x0][0x410] ;  /* 0x00010400ff3e7b82 */ /* 0x000e620000000a00 */
[----:B0-----:R0:W-:Y:S04]  /*3f80*/  STG.E.64 desc[UR24][R14.64], R12 ;  /* 0x0000000c0e007986 */ /* 0x0011e8000c101b18 */
[----:B------:R-:W2:Y:S04]  /*3f90*/  LDG.E.64 R58, desc[UR24][R36.64+0x10] ;  /* 0x00001018243a7981 */ /* 0x000ea8000c1e1b00 */
[----:B------:R-:W2:Y:S01]  /*3fa0*/  LDG.E.64 R56, desc[UR24][R36.64] ;  /* 0x0000001824387981 */ /* 0x000ea2000c1e1b00 */
[----:B------:R-:W-:-:S04]  /*3fb0*/  IMAD.U32 R17, RZ, RZ, UR28 ;  /* 0x0000001cff117e24 */ /* 0x000fc8000f8e00ff */
[----:B-1----:R-:W-:-:S05]  /*3fc0*/  IMAD.WIDE R62, R17, 0x8, R62 ;  /* 0x00000008113e7825 */ /* 0x002fca00078e023e */
[----:B------:R-:W3:Y:S04]  /*3fd0*/  LDG.E.64 R16, desc[UR24][R62.64+0x10] ;  /* 0x000010183e107981 */ /* 0x000ee8000c1e1b00 */
[----:B------:R-:W3:Y:S01]  /*3fe0*/  LDG.E.64 R60, desc[UR24][R62.64] ;  /* 0x000000183e3c7981 */ /* 0x000ee2000c1e1b00 */
[----:B------:R-:W-:Y:S01]  /*3ff0*/  MOV R18, 0x1 ;  /* 0x0000000100127802 */ /* 0x000fe20000000f00 */
[----:B--2---:R-:W-:-:S06]  /*4000*/  DADD R42, R58, -R56 ;  /* 0x000000003a2a7229 */ /* 0x004fcc0000000838 */
[----:B------:R-:W0:Y:S01]  /*4010*/  MUFU.RCP64H R19, R43 ;  /* 0x0000002b00137308 */ /* 0x000e220000001800 */
[----:B---3--:R-:W-:Y:S02]  /*4020*/  DADD R44, R16, -R60 ;  /* 0x00000000102c7229 */ /* 0x008fe4000000083c */
        /* <DEDUP_REMOVED lines=16> */
.L_x_3929:
[----:B------:R-:W2:Y:S04]  /*4130*/  LDG.E.64 R32, desc[UR24][R36.64+0x8] ;  /* 0x0000081824207981 */ /* 0x000ea8000c1e1b00 */
[----:B------:R-:W3:Y:S01]  /*4140*/  LDG.E.64 R62, desc[UR24][R62.64+0x8] ;  /* 0x000008183e3e7981 */ /* 0x000ee2000c1e1b00 */
[----:B------:R-:W-:Y:S01]  /*4150*/  MOV R12, 0x1 ;  /* 0x00000001000c7802 */ /* 0x000fe20000000f00 */
[----:B--2---:R-:W-:Y:S02]  /*4160*/  DADD R42, -R56, R32 ;  /* 0x00000000382a7229 */ /* 0x004fe40000000120 */
[----:B---3--:R-:W-:-:S04]  /*4170*/  DADD R44, -R60, R62 ;  /* 0x000000003c2c7229 */ /* 0x008fc8000000013e */
        /* <DEDUP_REMOVED lines=15> */
.L_x_3930:
        /* <DEDUP_REMOVED lines=19> */
.L_x_3932:
[----:B------:R-:W-:Y:S05]  /*43a0*/  BSYNC.RECONVERGENT B2 ;  /* 0x0000000000027941 */ /* 0x000fea0003800200 */
.L_x_3931:
[----:B------:R-:W0:Y:S01]  /*43b0*/  LDC.64 R32, c[0x0][0x408] ;  /* 0x00010200ff207b82 */ /* 0x000e220000000a00 */
[----:B------:R1:W-:Y:S07]  /*43c0*/  STG.E.64 desc[UR24][R34.64+0x8], R12 ;  /* 0x0000080c22007986 */ /* 0x0003ee000c101b18 */
[----:B------:R-:W2:Y:S01]  /*43d0*/  LDC.64 R14, c[0x0][0x488] ;  /* 0x00012200ff0e7b82 */ /* 0x000ea20000000a00 */
        /* <DEDUP_REMOVED lines=24> */
[----:B------:R-:W-:Y:S05]  /*4560*/  CALL.REL.NOINC `($__internal_8_$__cuda_sm20_div_rn_f64_full) ;  /* 0x0000025000187944 */ /* 0x000fea0003c00000 */
.L_x_3933:
[----:B------:R-:W0:Y:S02]  /*4570*/  LDC.64 R14, c[0x0][0x470] ;  /* 0x00011c00ff0e7b82 */ /* 0x000e240000000a00 */
[----:B0-----:R-:W2:Y:S01]  /*4580*/  LDG.E.64 R16, desc[UR24][R14.64] ;  /* 0x000000180e107981 */ /* 0x001ea2000c1e1b00 */
        /* <DEDUP_REMOVED lines=26> */
[----:B------:R-:W-:Y:S05]  /*4730*/  CALL.REL.NOINC `($__internal_8_$__cuda_sm20_div_rn_f64_full) ;  /* 0x0000024c00a47944 */ /* 0x000fea0003c00000 */
.L_x_3934:
[----:B------:R-:W0:Y:S01]  /*4740*/  LDC.64 R14, c[0x0][0x470] ;  /* 0x00011c00ff0e7b82 */ /* 0x000e220000000a00 */
[----:B------:R-:W-:-:S05]  /*4750*/  MOV R17, UR28 ;  /* 0x0000001c00117c02 */ /* 0x000fca0008000f00 */
        /* <DEDUP_REMOVED lines=25> */
.L_x_3935:
        /* <DEDUP_REMOVED lines=21> */
[----:B------:R-:W-:Y:S05]  /*4a40*/  CALL.REL.NOINC `($__internal_8_$__cuda_sm20_div_rn_f64_full) ;  /* 0x0000024800e07944 */ /* 0x000fea0003c00000 */
.L_x_3936:
[----:B------:R-:W0:Y:S01]  /*4a50*/  LDC.64 R16, c[0x0][0x470] ;  /* 0x00011c00ff107b82 */ /* 0x000e220000000a00 */
[----:B------:R-:W-:Y:S02]  /*4a60*/  IMAD.MOV.U32 R14, RZ, RZ, 0x0 ;  /* 0x00000000ff0e7424 */ /* 0x000fe400078e00ff */
[----:B------:R-:W-:-:S05]  /*4a70*/  IMAD.MOV.U32 R15, RZ, RZ, 0x3ff00000 ;  /* 0x3ff00000ff0f7424 */ /* 0x000fca00078e00ff */
[----:B------:R-:W1:Y:S01]  /*4a80*/  LDC.64 R18, c[0x0][0x478] ;  /* 0x00011e00ff127b82 */ /* 0x000e620000000a00 */
[----:B0-----:R0:W-:Y:S04]  /*4a90*/  STG.E.64 desc[UR24][R16.64], R12 ;  /* 0x0000000c10007986 */ /* 0x0011e8000c101b18 */
[----:B-1----:R0:W-:Y:S01]  /*4aa0*/  STG.E.64 desc[UR24][R18.64+0x8], R14 ;  /* 0x0000080e12007986 */ /* 0x0021e2000c101b18 */
[----:B------:R-:W-:Y:S05]  /*4ab0*/  @!P5 BRA `(.L_x_3937) ;  /* 0x0000002c0008d947 */ /* 0x000fea0003800000 */
[----:B------:R-:W-:Y:S01]  /*4ac0*/  UISETP.NE.AND UP0, UPT, UR26, URZ, UPT ;  /* 0x000000ff1a00728c */ /* 0x000fe2000bf05270 */
[----:B0-----:R-:W-:-:S08]  /*4ad0*/  MOV R17, 0x1 ;  /* 0x0000000100117802 */ /* 0x001fd00000000f00 */
[----:B------:R-:W-:Y:S05]  /*4ae0*/  BRA.U !UP0, `(.L_x_3938) ;  /* 0x00000011089c7547 */ /* 0x000fea000b800000 */
[----:B------:R-:W-:-:S07]  /*4af0*/  IMAD.MOV.U32 R17, RZ, RZ, 0x1 ;  /* 0x00000001ff117424 */ /* 0x000fce00078e00ff */
.L_x_3955:
        /* <DEDUP_REMOVED lines=12> */
.L_x_3939:
        /* <DEDUP_REMOVED lines=19> */
[----:B------:R-:W-:Y:S05]  /*4cf0*/  CALL.REL.NOINC `($__internal_8_$__cuda_sm20_div_rn_f64_full) ;  /* 0x0000024800347944 */ /* 0x000fea0003c00000 */
.L_x_3941:
        /* <DEDUP_REMOVED lines=19> */
[----:B------:R-:W-:Y:S05]  /*4e30*/  CALL.REL.NOINC `($__internal_8_$__cuda_sm20_div_rn_f64_full) ;  /* 0x0000024400e47944 */ /* 0x000fea0003c00000 */
[----:B------:R-:W-:Y:S01]  /*4e40*/  IMAD.MOV.U32 R14, RZ, RZ, R12 ;  /* 0x000000ffff0e7224 */ /* 0x000fe200078e000c */
[----:B------:R-:W-:-:S07]  /*4e50*/  MOV R15, R13 ;  /* 0x0000000d000f7202 */ /* 0x000fce0000000f00 */
.L_x_3942:
        /* <DEDUP_REMOVED lines=19> */
[----:B------:R-:W-:Y:S05]  /*4f90*/  CALL.REL.NOINC `($__internal_8_$__cuda_sm20_div_rn_f64_full) ;  /* 0x00000244008c7944 */ /* 0x000fea0003c00000 */
.L_x_3943:
        /* <DEDUP_REMOVED lines=20> */
.L_x_3944:
        /* <DEDUP_REMOVED lines=13> */
.L_x_3940:
        /* <DEDUP_REMOVED lines=16> */
[----:B0-----:R-:W-:Y:S05]  /*52b0*/  CALL.REL.NOINC `($__internal_8_$__cuda_sm20_div_rn_f64_full) ;  /* 0x0000024000c47944 */ /* 0x001fea0003c00000 */
.L_x_3945:
        /* <DEDUP_REMOVED lines=18> */
[----:B0-----:R-:W-:Y:S05]  /*53e0*/  CALL.REL.NOINC `($__internal_8_$__cuda_sm20_div_rn_f64_full) ;  /* 0x0000024000787944 */ /* 0x001fea0003c00000 */
.L_x_3946:
[----:B------:R-:W1:Y:S01]  /*53f0*/  LDC.64 R56, c[0x0][0x478] ;  /* 0x00011e00ff387b82 */ /* 0x000e620000000a00 */
[----:B------:R-:W-:Y:S01]  /*5400*/  IADD3 R19, PT, PT, R2, 0x3, RZ ;  /* 0x0000000302137810 */ /* 0x000fe20007ffe0ff */
[----:B------:R-:W-:Y:S01]  /*5410*/  IMAD.MOV.U32 R14, RZ, RZ, 0x0 ;  /* 0x00000000ff0e7424 */ /* 0x000fe200078e00ff */
[----:B------:R2:W-:Y:S01]  /*5420*/  STG.E.64 desc[UR24][R58.64+0x10], R12 ;  /* 0x0000100c3a007986 */ /* 0x0005e2000c101b18 */
[----:B------:R-:W-:-:S05]  /*5430*/  IMAD.MOV.U32 R15, RZ, RZ, 0x3ff00000 ;  /* 0x3ff00000ff0f7424 */ /* 0x000fca00078e00ff */
[----:B------:R2:W-:Y:S01]  /*5440*/  STG.E.64 desc[UR24][R58.64+0x8], R14 ;  /* 0x0000080e3a007986 */ /* 0x0005e2000c101b18 */
[----:B-1----:R-:W-:-:S05]  /*5450*/  IMAD.WIDE.U32 R56, R19, 0x8, R56 ;  /* 0x0000000813387825 */ /* 0x002fca00078e0038 */
[----:B------:R-:W3:Y:S02]  /*5460*/  LDG.E.64 R60, desc[UR24][R56.64] ;  /* 0x00000018383c7981 */ /* 0x000ee4000c1e1b00 */
[----:B---3--:R-:W-:-:S14]  /*5470*/  DSETP.NEU.AND P0, PT, R60, RZ, PT ;  /* 0x000000ff3c00722a */ /* 0x008fdc0003f0d000 */
[----:B--2---:R-:W-:Y:S05]  /*5480*/  @P0 BRA `(.L_x_3947) ;  /* 0x0000000000080947 */ /* 0x004fea0003800000 */
[----:B------:R1:W5:Y:S01]  /*5490*/  LDG.E.64 R44, desc[UR24][R54.64+0x8] ;  /* 0x00000818362c7981 */ /* 0x000362000c1e1b00 */
[----:B------:R-:W-:Y:S05]  /*54a0*/  BRA `(.L_x_3948) ;  /* 0x00000004007c7947 */ /* 0x000fea0003800000 */
.L_x_3947:
        /* <DEDUP_REMOVED lines=19> */
[----:B0-----:R-:W-:Y:S05]  /*55e0*/  CALL.REL.NOINC `($__internal_8_$__cuda_sm20_div_rn_f64_full) ;  /* 0x0000023c00f87944 */ /* 0x001fea0003c00000 */
.L_x_3949:
        /* <DEDUP_REMOVED lines=19> */
[----:B0-----:R-:W-:Y:S05]  /*5720*/  CALL.REL.NOINC `($__internal_8_$__cuda_sm20_div_rn_f64_full) ;  /* 0x0000023c00a87944 */ /* 0x001fea0003c00000 */
[----:B------:R-:W-:Y:S01]  /*5730*/  IMAD.MOV.U32 R14, RZ, RZ, R12 ;  /* 0x000000ffff0e7224 */ /* 0x000fe200078e000c */
[----:B------:R-:W-:-:S07]  /*5740*/  MOV R15, R13 ;  /* 0x0000000d000f7202 */ /* 0x000fce0000000f00 */
.L_x_3950:
        /* <DEDUP_REMOVED lines=19> */
[----:B0-----:R-:W-:Y:S05]  /*5880*/  CALL.REL.NOINC `($__internal_8_$__cuda_sm20_div_rn_f64_full) ;  /* 0x0000023c00507944 */ /* 0x001fea0003c00000 */
.L_x_3951:
        /* <DEDUP_REMOVED lines=12> */
[----:B-1----:R-:W-:-:S10]  /*5950*/  DFMA R12, R40, R18, R14 ;  /* 0x00000012280c722b */ /* 0x002fd4000000000e */
[----:B------:R-:W-:-:S05]  /*5960*/  FFMA R0, RZ, R61, R13 ;  /* 0x0000003dff007223 */ /* 0x000fca000000000d */
[----:B------:R-:W-:-:S13]  /*5970*/  FSETP.GT.AND P0, PT, |R0|, 1.469367938527859385e-39, PT ;  /* 0x001000000000780b */ /* 0x000fda0003f04200 */
[----:B------:R-:W-:Y:S05]  /*5980*/  @P0 BRA P1, `(.L_x_3952) ;  /* 0x0000000000100947 */ /* 0x000fea0000800000 */
[----:B------:R-:W-:Y:S01]  /*5990*/  IMAD.MOV.U32 R42, RZ, RZ, R60 ;  /* 0x000000ffff2a7224 */ /* 0x000fe200078e003c */
[----:B------:R-:W-:Y:S02]  /*59a0*/  MOV R43, R61 ;  /* 0x0000003d002b7202 */ /* 0x000fe40000000f00 */
[----:B------:R-:W-:-:S07]  /*59b0*/  MOV R0, 0x59d0 ;  /* 0x000059d000007802 */ /* 0x000fce0000000f00 */
[----:B0-----:R-:W-:Y:S05]  /*59c0*/  CALL.REL.NOINC `($__internal_8_$__cuda_sm20_div_rn_f64_full) ;  /* 0x0000023c00007944 */ /* 0x001fea0003c00000 */
.L_x_3952:
        /* <DEDUP_REMOVED lines=13> */
.L_x_3948:
        /* <DEDUP_REMOVED lines=16> */
[----:B01----:R-:W-:Y:S05]  /*5ba0*/  CALL.REL.NOINC `($__internal_8_$__cuda_sm20_div_rn_f64_full) ;  /* 0x0000023800887944 */ /* 0x003fea0003c00000 */
.L_x_3953:
        /* <DEDUP_REMOVED lines=18> */
[----:B01----:R-:W-:Y:S05]  /*5cd0*/  CALL.REL.NOINC `($__internal_8_$__cuda_sm20_div_rn_f64_full) ;  /* 0x00000238003c7944 */ /* 0x003fea0003c00000 */
.L_x_3954:
[----:B------:R-:W-:Y:S01]  /*5ce0*/  MOV R14, 0x0 ;  /* 0x00000000000e7802 */ /* 0x000fe20000000f00 */
[----:B------:R-:W-:Y:S01]  /*5cf0*/  IMAD.MOV.U32 R15, RZ, RZ, 0x3ff00000 ;  /* 0x3ff00000ff0f7424 */ /* 0x000fe200078e00ff */
[----:B------:R2:W-:Y:S01]  /*5d00*/  STG.E.64 desc[UR24][R56.64+0x10], R12 ;  /* 0x0000100c38007986 */ /* 0x0005e2000c101b18 */
[C---:B------:R-:W-:Y:S01]  /*5d10*/  VIADD R0, R17.reuse, 0x1 ;  /* 0x0000000111007836 */ /* 0x040fe20000000000 */
[----:B------:R-:W-:Y:S02]  /*5d20*/  IADD3 R17, PT, PT, R17, 0x2, RZ ;  /* 0x0000000211117810 */ /* 0x000fe40007ffe0ff */
[----:B------:R2:W-:Y:S02]  /*5d30*/  STG.E.64 desc[UR24][R56.64+0x8], R14 ;  /* 0x0000080e38007986 */ /* 0x0005e4000c101b18 */
[----:B------:R-:W-:-:S13]  /*5d40*/  ISETP.NE.AND P0, PT, R0, R7, PT ;  /* 0x000000070000720c */ /* 0x000fda0003f05270 */
[----:B--2---:R-:W-:Y:S05]  /*5d50*/  @P0 BRA `(.L_x_3955) ;  /* 0xffffffec00680947 */ /* 0x004fea000383ffff */
.L_x_3938:
[----:B------:R-:W-:-:S05]  /*5d60*/  IMAD.U32 R0, RZ, RZ, UR28 ;  /* 0x0000001cff007e24 */ /* 0x000fca000f8e00ff */
        /* <DEDUP_REMOVED lines=13> */
.L_x_3957:
        /* <DEDUP_REMOVED lines=19> */
[----:B------:R-:W-:Y:S05]  /*5f70*/  CALL.REL.NOINC `($__internal_8_$__cuda_sm20_div_rn_f64_full) ;  /* 0x0000023400947944 */ /* 0x000fea0003c00000 */
.L_x_3959:
        /* <DEDUP_REMOVED lines=20> */
[----:B------:R-:W-:Y:S02]  /*60c0*/  IMAD.MOV.U32 R14, RZ, RZ, R12 ;  /* 0x000000ffff0e7224 */ /* 0x000fe400078e000c */
[----:B------:R-:W-:-:S07]  /*60d0*/  IMAD.MOV.U32 R15, RZ, RZ, R13 ;  /* 0x000000ffff0f7224 */ /* 0x000fce00078e000d */
.L_x_3960:
        /* <DEDUP_REMOVED lines=19> */
[----:B------:R-:W-:Y:S05]  /*6210*/  CALL.REL.NOINC `($__internal_8_$__cuda_sm20_div_rn_f64_full) ;  /* 0x0000023000ec7944 */ /* 0x000fea0003c00000 */
.L_x_3961:
        /* <DEDUP_REMOVED lines=19> */
[----:B------:R-:W-:Y:S05]  /*6350*/  CALL.REL.NOINC `($__internal_8_$__cuda_sm20_div_rn_f64_full) ;  /* 0x00000230009c7944 */ /* 0x000fea0003c00000 */
.L_x_3962:
[----:B------:R-:W0:Y:S01]  /*6360*/  LDC.64 R14, c[0x0][0x478] ;  /* 0x00011e00ff0e7b82 */ /* 0x000e220000000a00 */
[----:B------:R-:W-:Y:S01]  /*6370*/  IADD3 R19, PT, PT, R2, -0x1, RZ ;  /* 0xffffffff02137810 */ /* 0x000fe20007ffe0ff */
        /* <DEDUP_REMOVED lines=16> */
.L_x_3958:
        /* <DEDUP_REMOVED lines=17> */
.L_x_3963:
        /* <DEDUP_REMOVED lines=19> */
.L_x_3964:
[----:B------:R-:W-:Y:S01]  /*66c0*/  MOV R14, 0x0 ;  /* 0x00000000000e7802 */ /* 0x000fe20000000f00 */
[----:B------:R-:W-:Y:S01]  /*66d0*/  IMAD.MOV.U32 R15, RZ, RZ, 0x3ff00000 ;  /* 0x3ff00000ff0f7424 */ /* 0x000fe200078e00ff */
[----:B------:R2:W-:Y:S04]  /*66e0*/  STG.E.64 desc[UR24][R56.64+0x10], R12 ;  /* 0x0000100c38007986 */ /* 0x0005e8000c101b18 */
[----:B------:R2:W-:Y:S02]  /*66f0*/  STG.E.64 desc[UR24][R56.64+0x8], R14 ;  /* 0x0000080e38007986 */ /* 0x0005e4000c101b18 */
.L_x_3956:
[----:B------:R-:W-:Y:S01]  /*6700*/  IMAD.U32 R0, RZ, RZ, UR26 ;  /* 0x0000001aff007e24 */ /* 0x000fe2000f8e00ff */
[----:B------:R-:W-:-:S04]  /*6710*/  MOV R18, UR26 ;  /* 0x0000001a00127c02 */ /* 0x000fc80008000f00 */
[----:B------:R-:W-:-:S13]  /*6720*/  ISETP.GE.U32.AND P0, PT, R0, 0x3, PT ;  /* 0x000000030000780c */ /* 0x000fda0003f06070 */
[----:B------:R-:W-:Y:S05]  /*6730*/  @!P0 BRA `(.L_x_3965) ;  /* 0x0000000800308947 */ /* 0x000fea0003800000 */
[----:B------:R-:W-:Y:S02]  /*6740*/  IMAD.MOV.U32 R17, RZ, RZ, RZ ;  /* 0x000000ffff117224 */ /* 0x000fe400078e00ff */
[----:B------:R-:W-:-:S07]  /*6750*/  IMAD.U32 R18, RZ, RZ, UR26 ;  /* 0x0000001aff127e24 */ /* 0x000fce000f8e00ff */
.L_x_3970:
[----:B01----:R-:W0:Y:S01]  /*6760*/  LDC.64 R54, c[0x0][0x478] ;  /* 0x00011e00ff367b82 */ /* 0x003e220000000a00 */
[----:B------:R-:W-:-:S07]  /*6770*/  IMAD R2, R18, 0x3, RZ ;  /* 0x0000000312027824 */ /* 0x000fce00078e02ff */
[----:B------:R-:W1:Y:S01]  /*6780*/  LDC.64 R32, c[0x0][0x470] ;  /* 0x00011c00ff207b82 */ /* 0x000e620000000a00 */
[----:B0-----:R-:W-:-:S05]  /*6790*/  IMAD.WIDE.U32 R54, R2, 0x8, R54 ;  /* 0x0000000802367825 */ /* 0x001fca00078e0036 */
[----:B--23--:R-:W2:Y:S01]  /*67a0*/  LDG.E.64 R14, desc[UR24][R54.64+0x10] ;  /* 0x00001018360e7981 */ /* 0x00cea2000c1e1b00 */
[----:B-1----:R-:W-:-:S05]  /*67b0*/  IMAD.WIDE.U32 R32, R18, 0x8, R32 ;  /* 0x0000000812207825 */ /* 0x002fca00078e0020 */
        /* <DEDUP_REMOVED lines=8> */
[----:B------:R-:W-:-:S05]  /*6840*/  VIADD R17, R17, 0x4 ;  /* 0x0000000411117836 */ /* 0x000fca0000000000 */
        /* <DEDUP_REMOVED lines=14> */
[----:B------:R-:W-:Y:S05]  /*6930*/  CALL.REL.NOINC `($__internal_8_$__cuda_sm20_div_rn_f64_full) ;  /* 0x0000022c00247944 */ /* 0x000fea0003c00000 */
.L_x_3966:
        /* <DEDUP_REMOVED lines=34> */
.L_x_3967:
        /* <DEDUP_REMOVED lines=34> */
.L_x_3968:
        /* <DEDUP_REMOVED lines=34> */
.L_x_3969:
[----:B------:R-:W-:Y:S01]  /*6fa0*/  IMAD.MOV.U32 R14, RZ, RZ, 0x0 ;  /* 0x00000000ff0e7424 */ /* 0x000fe200078e00ff */
[----:B------:R-:W-:Y:S01]  /*6fb0*/  MOV R15, 0x3ff00000 ;  /* 0x3ff00000000f7802 */ /* 0x000fe20000000f00 */
[----:B------:R3:W-:Y:S01]  /*6fc0*/  STG.E.64 desc[UR24][R58.64], R12 ;  /* 0x0000000c3a007986 */ /* 0x0007e2000c101b18 */
[----:B------:R-:W-:-:S03]  /*6fd0*/  VIADD R18, R18, 0xfffffffc ;  /* 0xfffffffc12127836 */ /* 0x000fc60000000000 */
[----:B------:R3:W-:Y:S01]  /*6fe0*/  STG.E.64 desc[UR24][R56.64+0x8], R14 ;  /* 0x0000080e38007986 */ /* 0x0007e2000c101b18 */
[----:B------:R-:W-:Y:S05]  /*6ff0*/  @P5 BRA `(.L_x_3970) ;  /* 0xfffffff400d85947 */ /* 0x000fea000383ffff */
.L_x_3965:
[----:B------:R-:W-:Y:S01]  /*7000*/  IMAD.U32 R0, RZ, RZ, UR28 ;  /* 0x0000001cff007e24 */ /* 0x000fe2000f8e00ff */
[----:B------:R-:W-:Y:S04]  /*7010*/  BSSY.RECONVERGENT B2, `(.L_x_3937) ;  /* 0x000006c000027945 */ /* 0x000fe80003800200 */
[----:B------:R-:W-:-:S13]  /*7020*/  LOP3.LUT P0, RZ, R0, 0x3, RZ, 0xc0, !PT ;  /* 0x0000000300ff7812 */ /* 0x000fda000780c0ff */
[----:B------:R-:W-:Y:S05]  /*7030*/  @!P0 BRA `(.L_x_3971) ;  /* 0x0000000400a48947 */ /* 0x000fea0003800000 */
[----:B------:R-:W-:-:S09]  /*7040*/  UISETP.NE.AND UP0, UPT, UR30, URZ, UPT ;  /* 0x000000ff1e00728c */ /* 0x000fd2000bf05270 */
[----:B------:R-:W-:Y:S05]  /*7050*/  BRA.U !UP0, `(.L_x_3972) ;  /* 0x00000005080c7547 */ /* 0x000fea000b800000 */
        /* <DEDUP_REMOVED lines=28> */
.L_x_3973:
[----:B------:R-:W0:Y:S01]  /*7220*/  LDC.64 R56, c[0x0][0x478] ;  /* 0x00011e00ff387b82 */ /* 0x000e220000000a00 */
[----:B------:R-:W-:Y:S01]  /*7230*/  VIADD R15, R2, 0xfffffffd ;  /* 0xfffffffd020f7836 */ /* 0x000fe20000000000 */
[----:B------:R-:W-:Y:S01]  /*7240*/  MOV R41, 0x3ff00000 ;  /* 0x3ff0000000297802 */ /* 0x000fe20000000f00 */
[----:B------:R-:W-:Y:S01]  /*7250*/  IMAD.MOV.U32 R40, RZ, RZ, 0x0 ;  /* 0x00000000ff287424 */ /* 0x000fe200078e00ff */
[----:B------:R1:W-:Y:S04]  /*7260*/  STG.E.64 desc[UR24][R32.64], R12 ;  /* 0x0000000c20007986 */ /* 0x0003e8000c101b18 */
[----:B------:R2:W-:Y:S01]  /*7270*/  STG.E.64 desc[UR24][R54.64+0x8], R40 ;  /* 0x0000082836007986 */ /* 0x0005e2000c101b18 */
[----:B------:R-:W3:Y:S01]  /*7280*/  LDC.64 R58, c[0x0][0x470] ;  /* 0x00011c00ff3a7b82 */ /* 0x000ee20000000a00 */
[----:B0-----:R-:W-:-:S05]  /*7290*/  IMAD.WIDE.U32 R56, R15, 0x8, R56 ;  /* 0x000000080f387825 */ /* 0x001fca00078e0038 */
[----:B------:R-:W4:Y:S01]  /*72a0*/  LDG.E.64 R16, desc[UR24][R56.64+0x10] ;  /* 0x0000101838107981 */ /* 0x000f22000c1e1b00 */
[----:B------:R-:W-:-:S04]  /*72b0*/  VIADD R15, R18, 0xffffffff ;  /* 0xffffffff120f7836 */ /* 0x000fc80000000000 */
[----:B---3--:R-:W-:Y:S01]  /*72c0*/  IMAD.WIDE.U32 R58, R15, 0x8, R58 ;  /* 0x000000080f3a7825 */ /* 0x008fe200078e003a */
[----:B----4-:R-:W-:-:S14]  /*72d0*/  DSETP.NEU.AND P0, PT, R16, RZ, PT ;  /* 0x000000ff1000722a */ /* 0x010fdc0003f0d000 */
[----:B------:R-:W3:Y:S04]  /*72e0*/  @P0 LDG.E.64 R14, desc[UR24][R32.64] ;  /* 0x00000018200e0981 */ /* 0x000ee8000c1e1b00 */
[----:B------:R-:W4:Y:S04]  /*72f0*/  @!P0 LDG.E.64 R44, desc[UR24][R58.64] ;  /* 0x000000183a2c8981 */ /* 0x000f28000c1e1b00 */
[----:B------:R-:W3:Y:S02]  /*7300*/  @P0 LDG.E.64 R42, desc[UR24][R58.64] ;  /* 0x000000183a2a0981 */ /* 0x000ee4000c1e1b00 */
[----:B---3--:R-:W-:-:S07]  /*7310*/  @P0 DFMA R44, R16, -R14, R42 ;  /* 0x8000000e102c022b */ /* 0x008fce000000002a */
[----:B------:R2:W-:Y:S04]  /*7320*/  @P0 STG.E.64 desc[UR24][R58.64], R44 ;  /* 0x0000002c3a000986 */ /* 0x0005e8000c101b18 */
[----:B------:R-:W3:Y:S01]  /*7330*/  LDG.E.64 R42, desc[UR24][R56.64+0x8] ;  /* 0x00000818382a7981 */ /* 0x000ee2000c1e1b00 */
[----:B-1----:R-:W-:Y:S01]  /*7340*/  IMAD.MOV.U32 R12, RZ, RZ, 0x1 ;  /* 0x00000001ff0c7424 */ /* 0x002fe200078e00ff */
[----:B----4-:R-:W-:Y:S01]  /*7350*/  FSETP.GEU.AND P1, PT, |R45|, 6.5827683646048100446e-37, PT ;  /* 0x036000002d00780b */ /* 0x010fe20003f2e200 */
        /* <DEDUP_REMOVED lines=11> */
[----:B--2---:R-:W-:Y:S05]  /*7410*/  @P0 BRA P1, `(.L_x_3974) ;  /* 0x0000000000080947 */ /* 0x004fea0000800000 */
[----:B------:R-:W-:-:S07]  /*7420*/  MOV R0, 0x7440 ;  /* 0x0000744000007802 */ /* 0x000fce0000000f00 */
[----:B------:R-:W-:Y:S05]  /*7430*/  CALL.REL.NOINC `($__internal_8_$__cuda_sm20_div_rn_f64_full) ;  /* 0x0000022000647944 */ /* 0x000fea0003c00000 */
.L_x_3974:
[----:B------:R-:W-:Y:S01]  /*7440*/  MOV R14, 0x0 ;  /* 0x00000000000e7802 */ /* 0x000fe20000000f00 */
[----:B------:R-:W-:Y:S01]  /*7450*/  IMAD.MOV.U32 R15, RZ, RZ, 0x3ff00000 ;  /* 0x3ff00000ff0f7424 */ /* 0x000fe200078e00ff */
[----:B------:R4:W-:Y:S01]  /*7460*/  STG.E.64 desc[UR24][R58.64], R12 ;  /* 0x0000000c3a007986 */ /* 0x0009e2000c101b18 */
[----:B------:R-:W-:-:S03]  /*7470*/  VIADD R18, R18, 0xfffffffe ;  /* 0xfffffffe12127836 */ /* 0x000fc60000000000 */
[----:B------:R4:W-:Y:S04]  /*7480*/  STG.E.64 desc[UR24][R56.64+0x8], R14 ;  /* 0x0000080e38007986 */ /* 0x0009e8000c101b18 */
.L_x_3972:
[----:B------:R-:W-:-:S13]  /*7490*/  ISETP.NE.AND P0, PT, R5, RZ, PT ;  /* 0x000000ff0500720c */ /* 0x000fda0003f05270 */
[----:B------:R-:W-:Y:S05]  /*74a0*/  @P0 BRA `(.L_x_3971) ;  /* 0x0000000000880947 */ /* 0x000fea0003800000 */
[----:B0-----:R-:W0:Y:S01]  /*74b0*/  LDC.64 R32, c[0x0][0x478] ;  /* 0x00011e00ff207b82 */ /* 0x001e220000000a00 */
[----:B--234-:R-:W-:-:S07]  /*74c0*/  IMAD R13, R18, 0x3, RZ ;  /* 0x00000003120d7824 */ /* 0x01cfce00078e02ff */
[----:B-1----:R-:W1:Y:S01]  /*74d0*/  LDC.64 R54, c[0x0][0x470] ;  /* 0x00011c00ff367b82 */ /* 0x002e620000000a00 */
[----:B0-----:R-:W-:-:S05]  /*74e0*/  IMAD.WIDE.U32 R32, R13, 0x8, R32 ;  /* 0x000000080d207825 */ /* 0x001fca00078e0020 */
[----:B------:R-:W2:Y:S01]  /*74f0*/  LDG.E.64 R14, desc[UR24][R32.64+0x10] ;  /* 0x00001018200e7981 */ /* 0x000ea2000c1e1b00 */
        /* <DEDUP_REMOVED lines=9> */
[----:B------:R-:W-:Y:S01]  /*7590*/  BSSY.RECONVERGENT B3, `(.L_x_3975) ;  /* 0x000000f000037945 */ /* 0x000fe20003800200 */
        /* <DEDUP_REMOVED lines=14> */
.L_x_3976:
[----:B------:R-:W-:Y:S05]  /*7680*/  BSYNC.RECONVERGENT B3 ;  /* 0x0000000000037941 */ /* 0x000fea0003800200 */
.L_x_3975:
[----:B------:R-:W-:Y:S01]  /*7690*/  IMAD.MOV.U32 R14, RZ, RZ, 0x0 ;  /* 0x00000000ff0e7424 */ /* 0x000fe200078e00ff */
[----:B------:R0:W-:Y:S01]  /*76a0*/  STG.E.64 desc[UR24][R54.64], R12 ;  /* 0x0000000c36007986 */ /* 0x0001e2000c101b18 */
[----:B------:R-:W-:-:S05]  /*76b0*/  IMAD.MOV.U32 R15, RZ, RZ, 0x3ff00000 ;  /* 0x3ff00000ff0f7424 */ /* 0x000fca00078e00ff */
[----:B------:R0:W-:Y:S02]  /*76c0*/  STG.E.64 desc[UR24][R32.64+0x8], R14 ;  /* 0x0000080e20007986 */ /* 0x0001e4000c101b18 */
.L_x_3971:
[----:B------:R-:W-:Y:S05]  /*76d0*/  BSYNC.RECONVERGENT B2 ;  /* 0x0000000000027941 */ /* 0x000fea0003800200 */
.L_x_3937:
[----:B------:R-:W-:Y:S05]  /*76e0*/  @!P4 BRA `(.L_x_3977) ;  /* 0x0000000400bcc947 */ /* 0x000fea0003800000 */
[----:B------:R-:W-:-:S04]  /*76f0*/  MOV R0, UR28 ;  /* 0x0000001c00007c02 */ /* 0x000fc80008000f00 */
[----:B------:R-:W-:Y:S01]  /*7700*/  ISETP.GE.U32.AND P0, PT, R0, 0xf, PT ;  /* 0x0000000f0000780c */ /* 0x000fe20003f06070 */
[----:B------:R-:W-:-:S12]  /*7710*/  IMAD.MOV.U32 R0, RZ, RZ, RZ ;  /* 0x000000ffff007224 */ /* 0x000fd800078e00ff */
[----:B------:R-:W-:Y:S05]  /*7720*/  @!P0 BRA `(.L_x_3978) ;  /* 0x0000000000a48947 */ /* 0x000fea0003800000 */
[----:B------:R-:W-:-:S07]  /*7730*/  IMAD.MOV.U32 R23, RZ, RZ, RZ ;  /* 0x000000ffff177224 */ /* 0x000fce00078e00ff */
.L_x_3979:
        /* <DEDUP_REMOVED lines=35> */
[----:B------:R-:W-:-:S04]  /*7970*/  IADD3 R23, PT, PT, R23, 0x10, RZ ;  /* 0x0000001017177810 */ /* 0x000fc80007ffe0ff */
[----:B------:R-:W-:Y:S01]  /*7980*/  ISETP.NE.AND P0, PT, R23, R9, PT ;  /* 0x000000091700720c */ /* 0x000fe20003f05270 */
[----:B---3--:R2:W-:-:S12]  /*7990*/  STG.E.64 desc[UR24][R12.64+0x80], R40 ;  /* 0x000080280c007986 */ /* 0x0085d8000c101b18 */
[----:B------:R-:W-:Y:S05]  /*79a0*/  @P0 BRA `(.L_x_3979) ;  /* 0xfffffffc00640947 */ /* 0x000fea000383ffff */
[----:B------:R-:W-:-:S07]  /*79b0*/  IMAD.MOV.U32 R0, RZ, RZ, R9 ;  /* 0x000000ffff007224 */ /* 0x000fce00078e0009 */
.L_x_3978:
[----:B------:R-:W-:-:S05]  /*79c0*/  IMAD.U32 R2, RZ, RZ, UR27 ;  /* 0x0000001bff027e24 */ /* 0x000fca000f8e00ff */
[----:B------:R-:W-:-:S13]  /*79d0*/  LOP3.LUT P0, RZ, R2, 0xf, RZ, 0xc0, !PT ;  /* 0x0000000f02ff7812 */ /* 0x000fda000780c0ff */
[----:B------:R-:W-:Y:S05]  /*79e0*/  @!P0 BRA `(.L_x_3977) ;  /* 0x0000000000fc8947 */ /* 0x000fea0003800000 */
[----:B------:R-:W5:Y:S02]  /*79f0*/  LDCU UR7, c[0x0][0x468] ;  /* 0x00008d00ff0777ac */ /* 0x000f640008000800 */
[----:B-----5:R-:W-:-:S04]  /*7a00*/  UIADD3 UR8, UPT, UPT, UR7, 0xe, URZ ;  /* 0x0000000e07087890 */ /* 0x020fc8000fffe0ff */
[----:B------:R-:W-:Y:S02]  /*7a10*/  ULOP3.LUT UR6, UR8, 0xf, URZ, 0xc0, !UPT ;  /* 0x0000000f08067892 */ /* 0x000fe4000f8ec0ff */
[----:B------:R-:W-:Y:S02]  /*7a20*/  ULOP3.LUT UP1, URZ, UR8, 0x7, URZ, 0xc0, !UPT ;  /* 0x0000000708ff7892 */ /* 0x000fe4000f82c0ff */
[----:B------:R-:W-:-:S04]  /*7a30*/  UIADD3 UR6, UPT, UPT, UR6, -0x1, URZ ;  /* 0xffffffff06067890 */ /* 0x000fc8000fffe0ff */
[----:B------:R-:W-:-:S09]  /*7a40*/  UISETP.GE.U32.AND UP0, UPT, UR6, 0x7, UPT ;  /* 0x000000070600788c */ /* 0x000fd2000bf06070 */
[----:B------:R-:W-:Y:S05]  /*7a50*/  BRA.U !UP0, `(.L_x_3980) ;  /* 0x0000000108547547 */ /* 0x000fea000b800000 */
        /* <DEDUP_REMOVED lines=21> */
.L_x_3980:
[----:B------:R-:W-:Y:S05]  /*7bb0*/  BRA.U !UP1, `(.L_x_3977) ;  /* 0x0000000109887547 */ /* 0x000fea000b800000 */
[----:B------:R-:W-:Y:S02]  /*7bc0*/  UIADD3 UR6, UPT, UPT, UR7, 0x6, URZ ;  /* 0x0000000607067890 */ /* 0x000fe4000fffe0ff */
[----:B------:R-:W-:Y:S02]  /*7bd0*/  UISETP.NE.AND UP1, UPT, UR5, URZ, UPT ;  /* 0x000000ff0500728c */ /* 0x000fe4000bf25270 */
[----:B------:R-:W-:-:S04]  /*7be0*/  ULOP3.LUT UR6, UR6, 0x7, URZ, 0xc0, !UPT ;  /* 0x0000000706067892 */ /* 0x000fc8000f8ec0ff */
        /* <DEDUP_REMOVED lines=16> */
.L_x_3981:
[----:B------:R-:W-:Y:S05]  /*7cf0*/  BRA.U !UP1, `(.L_x_3977) ;  /* 0x0000000109387547 */ /* 0x000fea000b800000 */
[----:B0-234-:R-:W0:Y:S08]  /*7d00*/  LDC.64 R14, c[0x0][0x470] ;  /* 0x00011c00ff0e7b82 */ /* 0x01de300000000a00 */
[----:B------:R-:W2:Y:S01]  /*7d10*/  LDC.64 R16, c[0x0][0x488] ;  /* 0x00012200ff107b82 */ /* 0x000ea20000000a00 */
[----:B0-----:R-:W-:-:S05]  /*7d20*/  IMAD.WIDE.U32 R14, R0, 0x8, R14 ;  /* 0x00000008000e7825 */ /* 0x001fca00078e000e */
[----:B------:R-:W3:Y:S01]  /*7d30*/  LDG.E.64 R12, desc[UR24][R14.64] ;  /* 0x000000180e0c7981 */ /* 0x000ee2000c1e1b00 */
[----:B------:R-:W-:Y:S01]  /*7d40*/  UISETP.NE.AND UP0, UPT, UR5, 0x1, UPT ;  /* 0x000000010500788c */ /* 0x000fe2000bf05270 */
[----:B--2---:R-:W-:-:S05]  /*7d50*/  IMAD.WIDE.U32 R16, R0, 0x8, R16 ;  /* 0x0000000800107825 */ /* 0x004fca00078e0010 */
[----:B---3--:R0:W-:Y:S03]  /*7d60*/  STG.E.64 desc[UR24][R16.64+0x8], R12 ;  /* 0x0000080c10007986 */ /* 0x0081e6000c101b18 */
[----:B------:R-:W-:Y:S05]  /*7d70*/  BRA.U !UP0, `(.L_x_3977) ;  /* 0x0000000108187547 */ /* 0x000fea000b800000 */
[----:B0-----:R-:W2:Y:S01]  /*7d80*/  LDG.E.64 R12, desc[UR24][R14.64+0x8] ;  /* 0x000008180e0c7981 */ /* 0x001ea2000c1e1b00 */
[----:B------:R-:W-:-:S03]  /*7d90*/  UISETP.NE.AND UP0, UPT, UR5, 0x2, UPT ;  /* 0x000000020500788c */ /* 0x000fc6000bf05270 */
[----:B--2---:R0:W-:Y:S06]  /*7da0*/  STG.E.64 desc[UR24][R16.64+0x10], R12 ;  /* 0x0000100c10007986 */ /* 0x0041ec000c101b18 */
[----:B------:R-:W-:Y:S05]  /*7db0*/  BRA.U !UP0, `(.L_x_3977) ;  /* 0x0000000108087547 */ /* 0x000fea000b800000 */
[----:B0-----:R-:W2:Y:S04]  /*7dc0*/  LDG.E.64 R12, desc[UR24][R14.64+0x10] ;  /* 0x000010180e0c7981 */ /* 0x001ea8000c1e1b00 */
[----:B--2---:R0:W-:Y:S02]  /*7dd0*/  STG.E.64 desc[UR24][R16.64+0x18], R12 ;  /* 0x0000180c10007986 */ /* 0x0041e4000c101b18 */
.L_x_3977:
[----:B------:R-:W5:Y:S02]  /*7de0*/  LDCU UR6, c[0x0][0x468] ;  /* 0x00008d00ff0677ac */ /* 0x000f640008000800 */
[----:B-----5:R-:W-:-:S09]  /*7df0*/  UISETP.GE.AND UP0, UPT, UR6, 0x2, UPT ;  /* 0x000000020600788c */ /* 0x020fd2000bf06270 */
[----:B------:R-:W-:Y:S05]  /*7e00*/  BRA.U !UP0, `(.L_x_3982) ;  /* 0x0000003108387547 */ /* 0x000fea000b800000 */
[----:B------:R-:W-:Y:S01]  /*7e10*/  IMAD.U32 R0, RZ, RZ, UR27 ;  /* 0x0000001bff007e24 */ /* 0x000fe2000f8e00ff */
[----:B------:R-:W-:-:S04]  /*7e20*/  MOV R2, RZ ;  /* 0x000000ff00027202 */ /* 0x000fc80000000f00 */
[----:B------:R-:W-:-:S13]  /*7e30*/  ISETP.GE.U32.AND P0, PT, R0, 0x3, PT ;  /* 0x000000030000780c */ /* 0x000fda0003f06070 */
[----:B------:R-:W-:Y:S05]  /*7e40*/  @!P0 BRA `(.L_x_3983) ;  /* 0x00000018008c8947 */ /* 0x000fea0003800000 */
[----:B------:R-:W-:-:S07]  /*7e50*/  IMAD.MOV.U32 R2, RZ, RZ, RZ ;  /* 0x000000ffff027224 */ /* 0x000fce00078e00ff */
.L_x_4004:
[----:B------:R-:W5:Y:S08]  /*7e60*/  LDC.64 R60, c[0x0][0x408] ;  /* 0x00010200ff3c7b82 */ /* 0x000f700000000a00 */
[----:B------:R-:W1:Y:S01]  /*7e70*/  LDC.64 R62, c[0x0][0x488] ;  /* 0x00012200ff3e7b82 */ /* 0x000e620000000a00 */
[----:B-----5:R-:W-:-:S05]  /*7e80*/  IMAD.WIDE.U32 R60, R2, 0x8, R60 ;  /* 0x00000008023c7825 */ /* 0x020fca00078e003c */
[----:B--23--:R-:W2:Y:S04]  /*7e90*/  LDG.E.64 R42, desc[UR24][R60.64+0x8] ;  /* 0x000008183c2a7981 */ /* 0x00cea8000c1e1b00 */
[----:B0-----:R-:W2:Y:S01]  /*7ea0*/  LDG.E.64 R16, desc[UR24][R60.64] ;  /* 0x000000183c107981 */ /* 0x001ea2000c1e1b00 */
[----:B-1----:R-:W-:-:S05]  /*7eb0*/  IMAD.WIDE.U32 R62, R2, 0x8, R62 ;  /* 0x00000008023e7825 */ /* 0x002fca00078e003e */
[----:B----4-:R-:W3:Y:S04]  /*7ec0*/  LDG.E.64 R12, desc[UR24][R62.64+0x8] ;  /* 0x000008183e0c7981 */ /* 0x010ee8000c1e1b00 */
        /* <DEDUP_REMOVED lines=19> */
.L_x_3984:
        /* <DEDUP_REMOVED lines=25> */
.L_x_3986:
[----:B------:R-:W-:Y:S05]  /*8190*/  BSYNC.RECONVERGENT B2 ;  /* 0x0000000000027941 */ /* 0x000fea0003800200 */
.L_x_3985:
        /* <DEDUP_REMOVED lines=31> */
.L_x_3987:
        /* <DEDUP_REMOVED lines=24> */
.L_x_3988:
        /* <DEDUP_REMOVED lines=26> */
.L_x_3989:
        /* <DEDUP_REMOVED lines=25> */
.L_x_3991:
[----:B------:R-:W-:Y:S05]  /*8840*/  BSYNC.RECONVERGENT B2 ;  /* 0x0000000000027941 */ /* 0x000fea0003800200 */
.L_x_3990:
        /* <DEDUP_REMOVED lines=27> */
.L_x_3992:
        /* <DEDUP_REMOVED lines=24> */
.L_x_3993:
[----:B------:R-:W-:-:S07]  /*8b80*/  DADD R64, -R12, R64 ;  /* 0x000000000c407229 */ /* 0x000fce0000000140 */
        /* <DEDUP_REMOVED lines=23> */
.L_x_3994:
        /* <DEDUP_REMOVED lines=25> */
.L_x_3996:
[----:B------:R-:W-:Y:S05]  /*8e90*/  BSYNC.RECONVERGENT B2 ;  /* 0x0000000000027941 */ /* 0x000fea0003800200 */
.L_x_3995:
        /* <DEDUP_REMOVED lines=27> */
.L_x_3997:
        /* <DEDUP_REMOVED lines=23> */
[----:B------:R-:W-:Y:S05]  /*91c0*/  CALL.REL.NOINC `($__internal_8_$__cuda_sm20_div_rn_f64_full) ;  /* 0x0000020400007944 */ /* 0x000fea0003c00000 */
.L_x_3998:
        /* <DEDUP_REMOVED lines=25> */
.L_x_3999:
        /* <DEDUP_REMOVED lines=25> */
.L_x_4001:
[----:B------:R-:W-:Y:S05]  /*94f0*/  BSYNC.RECONVERGENT B2 ;  /* 0x0000000000027941 */ /* 0x000fea0003800200 */
.L_x_4000:
        /* <DEDUP_REMOVED lines=27> */
.L_x_4002:
        /* <DEDUP_REMOVED lines=24> */
.L_x_4003:
[----:B------:R-:W-:Y:S01]  /*9830*/  DADD R12, -R12, R56 ;  /* 0x000000000c0c7229 */ /* 0x000fe20000000138 */
[----:B------:R-:W-:-:S06]  /*9840*/  ISETP.NE.AND P0, PT, R2, UR14, PT ;  /* 0x0000000e02007c0c */ /* 0x000fcc000bf05270 */
[----:B------:R0:W-:Y:S07]  /*9850*/  STG.E.64 desc[UR24][R54.64+0x18], R12 ;  /* 0x0000180c36007986 */ /* 0x0001ee000c101b18 */
[----:B------:R-:W-:Y:S05]  /*9860*/  @P0 BRA `(.L_x_4004) ;  /* 0xffffffe4007c0947 */ /* 0x000fea000383ffff */
[----:B------:R-:W-:-:S07]  /*9870*/  IMAD.U32 R2, RZ, RZ, UR14 ;  /* 0x0000000eff027e24 */ /* 0x000fce000f8e00ff */
.L_x_3983:
[----:B------:R-:W-:Y:S01]  /*9880*/  LOP3.LUT P0, RZ, R4, 0x3, RZ, 0xc0, !PT ;  /* 0x0000000304ff7812 */ /* 0x000fe2000780c0ff */
[----:B------:R-:W-:-:S12]  /*9890*/  BSSY.RECONVERGENT B2, `(.L_x_3982) ;  /* 0x0000165000027945 */ /* 0x000fd80003800200 */
[----:B------:R-:W-:Y:S05]  /*98a0*/  @!P0 BRA `(.L_x_4005) ;  /* 0x00000014008c8947 */ /* 0x000fea0003800000 */
[----:B------:R-:W5:Y:S02]  /*98b0*/  LDCU UR6, c[0x0][0x468] ;  /* 0x00008d00ff0677ac */ /* 0x000f640008000800 */
[----:B-----5:R-:W-:-:S06]  /*98c0*/  UIADD3 UR6, UPT, UPT, UR6, -0x1, URZ ;  /* 0xffffffff06067890 */ /* 0x020fcc000fffe0ff */
[----:B------:R-:W-:-:S04]  /*98d0*/  MOV R4, UR6 ;  /* 0x0000000600047c02 */ /* 0x000fc80008000f00 */
[----:B------:R-:W-:-:S04]  /*98e0*/  LOP3.LUT R0, R4, 0x3, RZ, 0xc0, !PT ;  /* 0x0000000304007812 */ /* 0x000fc800078ec0ff */
[----:B------:R-:W-:-:S13]  /*98f0*/  ISETP.NE.AND P0, PT, R0, 0x1, PT ;  /* 0x000000010000780c */ /* 0x000fda0003f05270 */
[----:B------:R-:W-:Y:S05]  /*9900*/  @!P0 BRA `(.L_x_4006) ;  /* 0x0000000c00848947 */ /* 0x000fea0003800000 */
[----:B---34-:R-:W3:Y:S08]  /*9910*/  LDC.64 R58, c[0x0][0x408] ;  /* 0x00010200ff3a7b82 */ /* 0x018ef00000000a00 */
[----:B------:R-:W4:Y:S01]  /*9920*/  LDC.64 R60, c[0x0][0x488] ;  /* 0x00012200ff3c7b82 */ /* 0x000f220000000a00 */
[----:B---3--:R-:W-:-:S05]  /*9930*/  IMAD.WIDE.U32 R58, R2, 0x8, R58 ;  /* 0x00000008023a7825 */ /* 0x008fca00078e003a */
[----:B--2---:R-:W2:Y:S04]  /*9940*/  LDG.E.64 R42, desc[UR24][R58.64+0x8] ;  /* 0x000008183a2a7981 */ /* 0x004ea8000c1e1b00 */
[----:B0-----:R-:W2:Y:S01]  /*9950*/  LDG.E.64 R16, desc[UR24][R58.64] ;  /* 0x000000183a107981 */ /* 0x001ea2000c1e1b00 */
[----:B----4-:R-:W-:-:S05]  /*9960*/  IMAD.WIDE.U32 R60, R2, 0x8, R60 ;  /* 0x00000008023c7825 */ /* 0x010fca00078e003c */
[----:B------:R-:W3:Y:S04]  /*9970*/  LDG.E.64 R12, desc[UR24][R60.64+0x8] ;  /* 0x000008183c0c7981 */ /* 0x000ee8000c1e1b00 */
[----:B------:R-:W3:Y:S01]  /*9980*/  LDG.E.64 R14, desc[UR24][R60.64] ;  /* 0x000000183c0e7981 */ /* 0x000ee2000c1e1b00 */
[----:B------:R-:W-:Y:S01]  /*9990*/  BSSY.RECONVERGENT B3, `(.L_x_4007) ;  /* 0x0000013000037945 */ /* 0x000fe20003800200 */
        /* <DEDUP_REMOVED lines=17> */
[----:B-1----:R-:W-:Y:S05]  /*9ab0*/  CALL.REL.NOINC `($__internal_8_$__cuda_sm20_div_rn_f64_full) ;  /* 0x000001f800c47944 */ /* 0x002fea0003c00000 */
.L_x_4008:
[----:B------:R-:W-:Y:S05]  /*9ac0*/  BSYNC.RECONVERGENT B3 ;  /* 0x0000000000037941 */ /* 0x000fea0003800200 */
.L_x_4007:
        /* <DEDUP_REMOVED lines=22> */
[----:B-1----:R-:W-:Y:S05]  /*9c30*/  CALL.REL.NOINC `($__internal_8_$__cuda_sm20_div_rn_f64_full) ;  /* 0x000001f800647944 */ /* 0x002fea0003c00000 */
[----:B------:R-:W-:Y:S01]  /*9c40*/  MOV R14, R12 ;  /* 0x0000000c000e7202 */ /* 0x000fe20000000f00 */
[----:B------:R-:W-:-:S07]  /*9c50*/  IMAD.MOV.U32 R15, RZ, RZ, R13 ;  /* 0x000000ffff0f7224 */ /* 0x000fce00078e000d */
.L_x_4010:
[----:B------:R-:W-:Y:S05]  /*9c60*/  BSYNC.RECONVERGENT B3 ;  /* 0x0000000000037941 */ /* 0x000fea0003800200 */
.L_x_4009:
        /* <DEDUP_REMOVED lines=9> */
[----:B------:R-:W-:Y:S01]  /*9d00*/  BSSY.RECONVERGENT B3, `(.L_x_4011) ;  /* 0x0000017000037945 */ /* 0x000fe20003800200 */
        /* <DEDUP_REMOVED lines=22> */
.L_x_4012:
[----:B------:R-:W-:Y:S05]  /*9e70*/  BSYNC.RECONVERGENT B3 ;  /* 0x0000000000037941 */ /* 0x000fea0003800200 */
.L_x_4011:
[----:B------:R-:W2:Y:S04]  /*9e80*/  LDG.E.64 R12, desc[UR24][R60.64+0x8] ;  /* 0x000008183c0c7981 */ /* 0x000ea8000c1e1b00 */
[----:B------:R-:W2:Y:S01]  /*9e90*/  LDG.E.64 R14, desc[UR24][R60.64] ;  /* 0x000000183c0e7981 */ /* 0x000ea2000c1e1b00 */
[----:B------:R-:W0:Y:S01]  /*9ea0*/  MUFU.RCP64H R17, 3 ;  /* 0x4008000000117908 */ /* 0x000e220000001800 */
[----:B------:R-:W-:Y:S02]  /*9eb0*/  HFMA2 R16, -RZ, RZ, 0, 5.9604644775390625e-08 ;  /* 0x00000001ff107431 */ /* 0x000fe400000001ff */
[----:B------:R-:W-:Y:S01]  /*9ec0*/  IMAD.MOV.U32 R18, RZ, RZ, 0x0 ;  /* 0x00000000ff127424 */ /* 0x000fe200078e00ff */
[----:B------:R-:W-:Y:S01]  /*9ed0*/  BSSY.RECONVERGENT B3, `(.L_x_4013) ;  /* 0x0000014000037945 */ /* 0x000fe20003800200 */
        /* <DEDUP_REMOVED lines=19> */
.L_x_4014:
[----:B------:R-:W-:Y:S05]  /*a010*/  BSYNC.RECONVERGENT B3 ;  /* 0x0000000000037941 */ /* 0x000fea0003800200 */
.L_x_4013:
        /* <DEDUP_REMOVED lines=8> */
[----:B------:R-:W-:Y:S01]  /*a0a0*/  BSSY.RECONVERGENT B3, `(.L_x_4015) ;  /* 0x0000014000037945 */ /* 0x000fe20003800200 */
[----:B------:R-:W-:Y:S01]  /*a0b0*/  VIADD R2, R2, 0x2 ;  /* 0x0000000202027836 */ /* 0x000fe20000000000 */
        /* <DEDUP_REMOVED lines=18> */
.L_x_4016:
[----:B------:R-:W-:Y:S05]  /*a1e0*/  BSYNC.RECONVERGENT B3 ;  /* 0x0000000000037941 */ /* 0x000fea0003800200 */
.L_x_4015:
        /* <DEDUP_REMOVED lines=25> */
.L_x_4018:
[----:B------:R-:W-:Y:S05]  /*a380*/  BSYNC.RECONVERGENT B3 ;  /* 0x0000000000037941 */ /* 0x000fea0003800200 */
.L_x_4017:
[----:B------:R0:W-:Y:S04]  /*a390*/  STG.E.64 desc[UR24][R56.64+0x8], R14 ;  /* 0x0000080e38007986 */ /* 0x0001e8000c101b18 */
[----:B------:R-:W2:Y:S04]  /*a3a0*/  LDG.E.64 R62, desc[UR24][R58.64+0x10] ;  /* 0x000010183a3e7981 */ /* 0x000ea8000c1e1b00 */
[----:B------:R-:W2:Y:S04]  /*a3b0*/  LDG.E.64 R18, desc[UR24][R58.64+0x8] ;  /* 0x000008183a127981 */ /* 0x000ea8000c1e1b00 */
        /* <DEDUP_REMOVED lines=25> */
.L_x_4020:
[----:B------:R-:W-:Y:S05]  /*a550*/  BSYNC.RECONVERGENT B3 ;  /* 0x0000000000037941 */ /* 0x000fea0003800200 */
.L_x_4019:
        /* <DEDUP_REMOVED lines=25> */
.L_x_4022:
[----:B------:R-:W-:Y:S05]  /*a6f0*/  BSYNC.RECONVERGENT B3 ;  /* 0x0000000000037941 */ /* 0x000fea0003800200 */
.L_x_4021:
[----:B------:R-:W-:-:S07]  /*a700*/  DADD R12, -R12, R54 ;  /* 0x000000000c0c7229 */ /* 0x000fce0000000136 */
[----:B------:R0:W-:Y:S04]  /*a710*/  STG.E.64 desc[UR24][R32.64+0x8], R12 ;  /* 0x0000080c20007986 */ /* 0x0001e8000c101b18 */
.L_x_4006:
[----:B------:R-:W5:Y:S02]  /*a720*/  LDCU UR6, c[0x0][0x468] ;  /* 0x00008d00ff0677ac */ /* 0x000f640008000800 */
[----:B-----5:R-:W-:-:S06]  /*a730*/  ULOP3.LUT UR6, UR6, 0x1, URZ, 0xc0, !UPT ;  /* 0x0000000106067892 */ /* 0x020fcc000f8ec0ff */
[----:B------:R-:W-:-:S04]  /*a740*/  MOV R5, UR6 ;  /* 0x0000000600057c02 */ /* 0x000fc80008000f00 */
[----:B------:R-:W-:-:S13]  /*a750*/  ISETP.NE.U32.AND P0, PT, R5, 0x1, PT ;  /* 0x000000010500780c */ /* 0x000fda0003f05070 */
[----:B------:R-:W-:Y:S05]  /*a760*/  @!P0 BRA `(.L_x_4005) ;  /* 0x0000000400dc8947 */ /* 0x000fea0003800000 */
[----:B--234-:R-:W2:Y:S08]  /*a770*/  LDC.64 R56, c[0x0][0x408] ;  /* 0x00010200ff387b82 */ /* 0x01ceb00000000a00 */
[----:B01----:R-:W0:Y:S01]  /*a780*/  LDC.64 R54, c[0x0][0x488] ;  /* 0x00012200ff367b82 */ /* 0x003e220000000a00 */
[----:B--2---:R-:W-:-:S05]  /*a790*/  IMAD.WIDE.U32 R56, R2, 0x8, R56 ;  /* 0x0000000802387825 */ /* 0x004fca00078e0038 */
[----:B------:R-:W2:Y:S04]  /*a7a0*/  LDG.E.64 R42, desc[UR24][R56.64+0x8] ;  /* 0x00000818382a7981 */ /* 0x000ea8000c1e1b00 */
[----:B------:R-:W2:Y:S01]  /*a7b0*/  LDG.E.64 R16, desc[UR24][R56.64] ;  /* 0x0000001838107981 */ /* 0x000ea2000c1e1b00 */
[----:B0-----:R-:W-:-:S05]  /*a7c0*/  IMAD.WIDE.U32 R54, R2, 0x8, R54 ;  /* 0x0000000802367825 */ /* 0x001fca00078e0036 */
        /* <DEDUP_REMOVED lines=21> */
.L_x_4024:
[----:B------:R-:W-:Y:S05]  /*a920*/  BSYNC.RECONVERGENT B3 ;  /* 0x0000000000037941 */ /* 0x000fea0003800200 */
.L_x_4023:
        /* <DEDUP_REMOVED lines=25> */
.L_x_4026:
[----:B------:R-:W-:Y:S05]  /*aac0*/  BSYNC.RECONVERGENT B3 ;  /* 0x0000000000037941 */ /* 0x000fea0003800200 */
.L_x_4025:
        /* <DEDUP_REMOVED lines=32> */
[----:B------:R-:W-:Y:S02]  /*acd0*/  IMAD.MOV.U32 R56, RZ, RZ, R12 ;  /* 0x000000ffff387224 */ /* 0x000fe400078e000c */
[----:B------:R-:W-:-:S07]  /*ace0*/  IMAD.MOV.U32 R57, RZ, RZ, R13 ;  /* 0x000000ffff397224 */ /* 0x000fce00078e000d */
.L_x_4028:
[----:B------:R-:W-:Y:S05]  /*acf0*/  BSYNC.RECONVERGENT B3 ;  /* 0x0000000000037941 */ /* 0x000fea0003800200 */
.L_x_4027:
[----:B------:R-:W2:Y:S04]  /*ad00*/  LDG.E.64 R12, desc[UR24][R54.64+0x8] ;  /* 0x00000818360c7981 */ /* 0x000ea8000c1e1b00 */
[----:B------:R-:W2:Y:S01]  /*ad10*/  LDG.E.64 R14, desc[UR24][R54.64] ;  /* 0x00000018360e7981 */ /* 0x000ea2000c1e1b00 */
[----:B------:R-:W0:Y:S01]  /*ad20*/  MUFU.RCP64H R17, 3 ;  /* 0x4008000000117908 */ /* 0x000e220000001800 */
[----:B------:R-:W-:Y:S01]  /*ad30*/  MOV R18, 0x0 ;  /* 0x0000000000127802 */ /* 0x000fe20000000f00 */
        /* <DEDUP_REMOVED lines=21> */
.L_x_4030:
[----:B------:R-:W-:Y:S05]  /*ae90*/  BSYNC.RECONVERGENT B3 ;  /* 0x0000000000037941 */ /* 0x000fea0003800200 */
.L_x_4029:
[----:B------:R-:W0:Y:S01]  /*aea0*/  LDC.64 R14, c[0x0][0x480] ;  /* 0x00012000ff0e7b82 */ /* 0x000e220000000a00 */
[----:B------:R-:W-:Y:S01]  /*aeb0*/  DADD R12, -R12, R56 ;  /* 0x000000000c0c7229 */ /* 0x000fe20000000138 */
[----:B0-----:R-:W-:-:S06]  /*aec0*/  IMAD.WIDE.U32 R14, R2, 0x8, R14 ;  /* 0x00000008020e7825 */ /* 0x001fcc00078e000e */
[----:B------:R0:W-:Y:S04]  /*aed0*/  STG.E.64 desc[UR24][R14.64], R12 ;  /* 0x0000000c0e007986 */ /* 0x0001e8000c101b18 */
.L_x_4005:
[----:B------:R-:W-:Y:S05]  /*aee0*/  BSYNC.RECONVERGENT B2 ;  /* 0x0000000000027941 */ /* 0x000fea0003800200 */
.L_x_3982:
[----:B0-234-:R-:W0:Y:S01]  /*aef0*/  LDC.64 R12, c[0x0][0x480] ;  /* 0x00012000ff0c7b82 */ /* 0x01de220000000a00 */
[----:B------:R-:W-:Y:S01]  /*af00*/  IMAD.U32 R15, RZ, RZ, UR27 ;  /* 0x0000001bff0f7e24 */ /* 0x000fe2000f8e00ff */
[----:B------:R-:W2:Y:S04]  /*af10*/  LDG.E.64 R18, desc[UR24][R34.64] ;  /* 0x0000001822127981 */ /* 0x000ea8000c1e1b00 */
[----:B------:R-:W2:Y:S04]  /*af20*/  LDG.E.64 R32, desc[UR24][R34.64+0x8] ;  /* 0x0000081822207981 */ /* 0x000ea8000c1e1b00 */
[----:B------:R-:W3:Y:S04]  /*af30*/  LDG.E.64 R40, desc[UR24][R36.64+0x10] ;  /* 0x0000101824287981 */ /* 0x000ee8000c1e1b00 */
        /* <DEDUP_REMOVED lines=10> */
[----:B------:R-:W-:Y:S05]  /*afe0*/  @!P6 BRA `(.L_x_4031) ;  /* 0x0000000c0030e947 */ /* 0x000fea0003800000 */
[----:B------:R-:W-:Y:S01]  /*aff0*/  ISETP.GE.U32.AND P0, PT, R4, 0x7, PT ;  /* 0x000000070400780c */ /* 0x000fe20003f06070 */
[----:B------:R-:W-:Y:S01]  /*b000*/  BSSY.RECONVERGENT B0, `(.L_x_4032) ;  /* 0x000005c000007945 */ /* 0x000fe20003800200 */
[----:B------:R-:W-:-:S11]  /*b010*/  IMAD.MOV.U32 R23, RZ, RZ, RZ ;  /* 0x000000ffff177224 */ /* 0x000fd600078e00ff */
[----:B------:R-:W-:Y:S05]  /*b020*/  @!P0 BRA `(.L_x_4033) ;  /* 0x0000000400648947 */ /* 0x000fea0003800000 */
[----:B------:R-:W-:-:S07]  /*b030*/  MOV R23, RZ ;  /* 0x000000ff00177202 */ /* 0x000fce0000000f00 */
.L_x_4034:
[C---:B0-----:R-:W-:Y:S01]  /*b040*/  IMAD.WIDE.U32 R18, R23.reuse, 0x8, R12 ;  /* 0x0000000817127825 */ /* 0x041fe200078e000c */
[----:B----4-:R-:W0:Y:S04]  /*b050*/  LDC.64 R14, c[0x0][0x428] ;  /* 0x00010a00ff0e7b82 */ /* 0x010e280000000a00 */
        /* <DEDUP_REMOVED lines=19> */
[----:B---3--:R3:W-:Y:S04]  /*b190*/  STG.E.64 desc[UR24][R44.64+0x28], R56 ;  /* 0x000028382c007986 */ /* 0x0087e8000c101b18 */
[----:B------:R-:W4:Y:S01]  /*b1a0*/  LDG.E.64 R58, desc[UR24][R40.64+0x8] ;  /* 0x00000818283a7981 */ /* 0x000f22000c1e1b00 */
[----:B------:R-:W-:-:S03]  /*b1b0*/  VIADD R65, R29, 0xa ;  /* 0x0000000a1d417836 */ /* 0x000fc60000000000 */
[----:B----4-:R4:W-:Y:S04]  /*b1c0*/  STG.E.64 desc[UR24][R48.64+0x28], R58 ;  /* 0x0000283a30007986 */ /* 0x0109e8000c101b18 */
[----:B0-----:R-:W5:Y:S01]  /*b1d0*/  LDG.E.64 R52, desc[UR24][R18.64+0x10] ;  /* 0x0000101812347981 */ /* 0x001f62000c1e1b00 */
[----:B------:R-:W-:-:S05]  /*b1e0*/  IMAD.WIDE.U32 R60, R65, 0x8, R14 ;  /* 0x00000008413c7825 */ /* 0x000fca00078e000e */
[----:B-----5:R0:W-:Y:S04]  /*b1f0*/  STG.E.64 desc[UR24][R60.64], R52 ;  /* 0x000000343c007986 */ /* 0x0201e8000c101b18 */
[----:B-1----:R-:W5:Y:S01]  /*b200*/  LDG.E.64 R54, desc[UR24][R16.64+0x10] ;  /* 0x0000101810367981 */ /* 0x002f62000c1e1b00 */
[----:B------:R-:W-:-:S05]  /*b210*/  IMAD.WIDE.U32 R62, R65, 0x8, R42 ;  /* 0x00000008413e7825 */ /* 0x000fca00078e002a */
[----:B-----5:R1:W-:Y:S04]  /*b220*/  STG.E.64 desc[UR24][R62.64], R54 ;  /* 0x000000363e007986 */ /* 0x0203e8000c101b18 */
[----:B--2---:R-:W2:Y:S01]  /*b230*/  LDG.E.64 R32, desc[UR24][R40.64+0x10] ;  /* 0x0000101828207981 */ /* 0x004ea2000c1e1b00 */
[----:B---3--:R-:W-:-:S04]  /*b240*/  IMAD.WIDE.U32 R44, R65, 0x8, R46 ;  /* 0x00000008412c7825 */ /* 0x008fc800078e002e */
[----:B----4-:R-:W-:Y:S01]  /*b250*/  VIADD R59, R29, 0xf ;  /* 0x0000000f1d3b7836 */ /* 0x010fe20000000000 */
[----:B--2---:R2:W-:Y:S04]  /*b260*/  STG.E.64 desc[UR24][R44.64], R32 ;  /* 0x000000202c007986 */ /* 0x0045e8000c101b18 */
[----:B------:R-:W3:Y:S01]  /*b270*/  LDG.E.64 R48, desc[UR24][R18.64+0x18] ;  /* 0x0000181812307981 */ /* 0x000ee2000c1e1b00 */
        /* <DEDUP_REMOVED lines=27> */
[----:B------:R-:W-:Y:S01]  /*b430*/  VIADD R61, R29, 0x1e ;  /* 0x0000001e1d3d7836 */ /* 0x000fe20000000000 */
[----:B---3--:R3:W-:Y:S04]  /*b440*/  STG.E.64 desc[UR24][R50.64], R48 ;  /* 0x0000003032007986 */ /* 0x0087e8000c101b18 */
[----:B0-----:R-:W4:Y:S01]  /*b450*/  LDG.E.64 R52, desc[UR24][R18.64+0x30] ;  /* 0x0000301812347981 */ /* 0x001f22000c1e1b00 */
[----:B------:R-:W-:-:S05]  /*b460*/  IMAD.WIDE.U32 R56, R61, 0x8, R14 ;  /* 0x000000083d387825 */ /* 0x000fca00078e000e */
[----:B----4-:R0:W-:Y:S04]  /*b470*/  STG.E.64 desc[UR24][R56.64], R52 ;  /* 0x0000003438007986 */ /* 0x0101e8000c101b18 */
[----:B-1----:R-:W4:Y:S01]  /*b480*/  LDG.E.64 R54, desc[UR24][R16.64+0x30] ;  /* 0x0000301810367981 */ /* 0x002f22000c1e1b00 */
[----:B------:R-:W-:-:S05]  /*b490*/  IMAD.WIDE.U32 R58, R61, 0x8, R42 ;  /* 0x000000083d3a7825 */ /* 0x000fca00078e002a */
[----:B----4-:R4:W-:Y:S04]  /*b4a0*/  STG.E.64 desc[UR24][R58.64], R54 ;  /* 0x000000363a007986 */ /* 0x0109e8000c101b18 */
[----:B--2---:R-:W2:Y:S01]  /*b4b0*/  LDG.E.64 R32, desc[UR24][R40.64+0x30] ;  /* 0x0000301828207981 */ /* 0x004ea2000c1e1b00 */
[----:B------:R-:W-:Y:S01]  /*b4c0*/  IMAD.WIDE.U32 R44, R61, 0x8, R46 ;  /* 0x000000083d2c7825 */ /* 0x000fe200078e002e */
[----:B------:R-:W-:-:S04]  /*b4d0*/  IADD3 R29, PT, PT, R29, 0x23, RZ ;  /* 0x000000231d1d7810 */ /* 0x000fc80007ffe0ff */
[----:B--2---:R4:W-:Y:S04]  /*b4e0*/  STG.E.64 desc[UR24][R44.64], R32 ;  /* 0x000000202c007986 */ /* 0x0049e8000c101b18 */
[----:B---3--:R-:W2:Y:S01]  /*b4f0*/  LDG.E.64 R48, desc[UR24][R18.64+0x38] ;  /* 0x0000381812307981 */ /* 0x008ea2000c1e1b00 */
[----:B------:R-:W-:-:S05]  /*b500*/  IMAD.WIDE.U32 R14, R29, 0x8, R14 ;  /* 0x000000081d0e7825 */ /* 0x000fca00078e000e */
[----:B--2---:R4:W-:Y:S04]  /*b510*/  STG.E.64 desc[UR24][R14.64], R48 ;  /* 0x000000300e007986 */ /* 0x0049e8000c101b18 */
[----:B------:R-:W2:Y:S01]  /*b520*/  LDG.E.64 R50, desc[UR24][R16.64+0x38] ;  /* 0x0000381810327981 */ /* 0x000ea2000c1e1b00 */
[----:B------:R-:W-:-:S05]  /*b530*/  IMAD.WIDE.U32 R42, R29, 0x8, R42 ;  /* 0x000000081d2a7825 */ /* 0x000fca00078e002a */
[----:B--2---:R4:W-:Y:S04]  /*b540*/  STG.E.64 desc[UR24][R42.64], R50 ;  /* 0x000000322a007986 */ /* 0x0049e8000c101b18 */
[----:B0-----:R-:W2:Y:S01]  /*b550*/  LDG.E.64 R52, desc[UR24][R40.64+0x38] ;  /* 0x0000381828347981 */ /* 0x001ea2000c1e1b00 */
[----:B------:R-:W-:-:S04]  /*b560*/  IMAD.WIDE.U32 R46, R29, 0x8, R46 ;  /* 0x000000081d2e7825 */ /* 0x000fc800078e002e */
[----:B------:R-:W-:-:S05]  /*b570*/  VIADD R23, R23, 0x8 ;  /* 0x0000000817177836 */ /* 0x000fca0000000000 */
[----:B------:R-:W-:Y:S01]  /*b580*/  ISETP.NE.AND P0, PT, R23, UR9, PT ;  /* 0x0000000917007c0c */ /* 0x000fe2000bf05270 */
[----:B--2---:R4:W-:-:S12]  /*b590*/  STG.E.64 desc[UR24][R46.64], R52 ;  /* 0x000000342e007986 */ /* 0x0049d8000c101b18 */
[----:B------:R-:W-:Y:S05]  /*b5a0*/  @P0 BRA `(.L_x_4034) ;  /* 0xfffffff800a40947 */ /* 0x000fea000383ffff */
[----:B------:R-:W-:-:S07]  /*b5b0*/  IMAD.U32 R23, RZ, RZ, UR9 ;  /* 0x00000009ff177e24 */ /* 0x000fce000f8e00ff */
.L_x_4033:
[----:B------:R-:W-:Y:S05]  /*b5c0*/  BSYNC.RECONVERGENT B0 ;  /* 0x0000000000007941 */ /* 0x000fea0003800200 */
.L_x_4032:
[----:B------:R-:W-:Y:S01]  /*b5d0*/  UISETP.NE.AND UP0, UPT, UR29, URZ, UPT ;  /* 0x000000ff1d00728c */ /* 0x000fe2000bf05270 */
[----:B------:R-:W-:Y:S08]  /*b5e0*/  BSSY.RECONVERGENT B0, `(.L_x_4031) ;  /* 0x000006c000007945 */ /* 0x000ff00003800200 */
[----:B------:R-:W-:Y:S05]  /*b5f0*/  BRA.U !UP0, `(.L_x_4035) ;  /* 0x0000000508a87547 */ /* 0x000fea000b800000 */
[----:B------:R-:W-:Y:S01]  /*b600*/  MOV R0, UR29 ;  /* 0x0000001d00007c02 */ /* 0x000fe20008000f00 */
[----:B------:R-:W-:-:S04]  /*b610*/  UISETP.NE.AND UP0, UPT, UR30, URZ, UPT ;  /* 0x000000ff1e00728c */ /* 0x000fc8000bf05270 */
[----:B------:R-:W-:-:S05]  /*b620*/  VIADD R0, R0, 0xffffffff ;  /* 0xffffffff00007836 */ /* 0x000fca0000000000 */
[----:B------:R-:W-:-:S13]  /*b630*/  ISETP.GE.U32.AND P0, PT, R0, 0x3, PT ;  /* 0x000000030000780c */ /* 0x000fda0003f06070 */
[----:B------:R-:W-:Y:S05]  /*b640*/  @!P0 BRA `(.L_x_4036) ;  /* 0x0000000000c48947 */ /* 0x000fea0003800000 */
        /* <DEDUP_REMOVED lines=9> */
[----:B------:R-:W1:Y:S01]  /*b6e0*/  LDC.64 R42, c[0x0][0x438] ;  /* 0x00010e00ff2a7b82 */ /* 0x000e620000000a00 */
[----:B--2---:R2:W-:Y:S04]  /*b6f0*/  STG.E.64 desc[UR24][R46.64], R44 ;  /* 0x0000002c2e007986 */ /* 0x0045e8000c101b18 */
[----:B------:R-:W3:Y:S01]  /*b700*/  LDG.E.64 R48, desc[UR24][R16.64] ;  /* 0x0000001810307981 */ /* 0x000ee2000c1e1b00 */
[----:B----4-:R-:W-:-:S04]  /*b710*/  IMAD.WIDE.U32 R50, R29, 0x8, R40 ;  /* 0x000000081d327825 */ /* 0x010fc800078e0028 */
[----:B0-----:R-:W-:Y:S01]  /*b720*/  IMAD.WIDE.U32 R32, R23, 0x8, R32 ;  /* 0x0000000817207825 */ /* 0x001fe200078e0020 */
[----:B---3--:R0:W-:Y:S04]  /*b730*/  STG.E.64 desc[UR24][R50.64], R48 ;  /* 0x0000003032007986 */ /* 0x0081e8000c101b18 */
[----:B------:R-:W3:Y:S01]  /*b740*/  LDG.E.64 R52, desc[UR24][R32.64] ;  /* 0x0000001820347981 */ /* 0x000ee2000c1e1b00 */
[----:B-1----:R-:W-:-:S04]  /*b750*/  IMAD.WIDE.U32 R54, R29, 0x8, R42 ;  /* 0x000000081d367825 */ /* 0x002fc800078e002a */
[----:B------:R-:W-:Y:S01]  /*b760*/  VIADD R61, R29, 0x5 ;  /* 0x000000051d3d7836 */ /* 0x000fe20000000000 */
[----:B---3--:R1:W-:Y:S04]  /*b770*/  STG.E.64 desc[UR24][R54.64], R52 ;  /* 0x0000003436007986 */ /* 0x0083e8000c101b18 */
[----:B--2---:R-:W2:Y:S01]  /*b780*/  LDG.E.64 R44, desc[UR24][R18.64+0x8] ;  /* 0x00000818122c7981 */ /* 0x004ea2000c1e1b00 */
        /* <DEDUP_REMOVED lines=11> */
[----:B----4-:R-:W-:Y:S04]  /*b840*/  STG.E.64 desc[UR24][R54.64], R52 ;  /* 0x0000003436007986 */ /* 0x010fe8000c101b18 */
[----:B--2---:R-:W2:Y:S01]  /*b850*/  LDG.E.64 R44, desc[UR24][R16.64+0x10] ;  /* 0x00001018102c7981 */ /* 0x004ea2000c1e1b00 */
[----:B------:R-:W-:-:S05]  /*b860*/  IMAD.WIDE.U32 R46, R61, 0x8, R40 ;  /* 0x000000083d2e7825 */ /* 0x000fca00078e0028 */
[----:B--2---:R1:W-:Y:S04]  /*b870*/  STG.E.64 desc[UR24][R46.64], R44 ;  /* 0x0000002c2e007986 */ /* 0x0043e8000c101b18 */
[----:B---3--:R-:W2:Y:S01]  /*b880*/  LDG.E.64 R56, desc[UR24][R32.64+0x10] ;  /* 0x0000101820387981 */ /* 0x008ea2000c1e1b00 */
[----:B------:R-:W-:-:S04]  /*b890*/  IMAD.WIDE.U32 R58, R61, 0x8, R42 ;  /* 0x000000083d3a7825 */ /* 0x000fc800078e002a */
[----:B------:R-:W-:Y:S01]  /*b8a0*/  VIADD R29, R29, 0xf ;  /* 0x0000000f1d1d7836 */ /* 0x000fe20000000000 */
[----:B--2---:R2:W-:Y:S04]  /*b8b0*/  STG.E.64 desc[UR24][R58.64], R56 ;  /* 0x000000383a007986 */ /* 0x0045e8000c101b18 */
[----:B0-----:R-:W3:Y:S01]  /*b8c0*/  LDG.E.64 R48, desc[UR24][R18.64+0x18] ;  /* 0x0000181812307981 */ /* 0x001ee2000c1e1b00 */
[----:B------:R-:W-:-:S05]  /*b8d0*/  IMAD.WIDE.U32 R14, R29, 0x8, R14 ;  /* 0x000000081d0e7825 */ /* 0x000fca00078e000e */
[----:B---3--:R2:W-:Y:S04]  /*b8e0*/  STG.E.64 desc[UR24][R14.64], R48 ;  /* 0x000000300e007986 */ /* 0x0085e8000c101b18 */
[----:B------:R-:W3:Y:S01]  /*b8f0*/  LDG.E.64 R50, desc[UR24][R16.64+0x18] ;  /* 0x0000181810327981 */ /* 0x000ee2000c1e1b00 */
[----:B------:R-:W-:-:S05]  /*b900*/  IMAD.WIDE.U32 R40, R29, 0x8, R40 ;  /* 0x000000081d287825 */ /* 0x000fca00078e0028 */
[----:B---3--:R2:W-:Y:S04]  /*b910*/  STG.E.64 desc[UR24][R40.64], R50 ;  /* 0x0000003228007986 */ /* 0x0085e8000c101b18 */
[----:B-1----:R-:W3:Y:S01]  /*b920*/  LDG.E.64 R44, desc[UR24][R32.64+0x18] ;  /* 0x00001818202c7981 */ /* 0x002ee2000c1e1b00 */
[----:B------:R-:W-:-:S04]  /*b930*/  IMAD.WIDE.U32 R42, R29, 0x8, R42 ;  /* 0x000000081d2a7825 */ /* 0x000fc800078e002a */
[----:B------:R-:W-:Y:S01]  /*b940*/  VIADD R23, R23, 0x4 ;  /* 0x0000000417177836 */ /* 0x000fe20000000000 */
[----:B---3--:R2:W-:Y:S06]  /*b950*/  STG.E.64 desc[UR24][R42.64], R44 ;  /* 0x0000002c2a007986 */ /* 0x0085ec000c101b18 */
.L_x_4036:
[----:B------:R-:W-:Y:S05]  /*b960*/  BRA.U !UP0, `(.L_x_4035) ;  /* 0x0000000108cc7547 */ /* 0x000fea000b800000 */
[----:B------:R-:W-:Y:S01]  /*b970*/  UISETP.NE.AND UP0, UPT, UR30, 0x1, UPT ;  /* 0x000000011e00788c */ /* 0x000fe2000bf05270 */
[----:B------:R-:W-:-:S08]  /*b980*/  ISETP.NE.AND P0, PT, R5, RZ, PT ;  /* 0x000000ff0500720c */ /* 0x000fd00003f05270 */
[----:B------:R-:W-:Y:S05]  /*b990*/  BRA.U !UP0, `(.L_x_4037) ;  /* 0x0000000108747547 */ /* 0x000fea000b800000 */
[C---:B0-----:R-:W-:Y:S01]  /*b9a0*/  IMAD.WIDE.U32 R18, R23.reuse, 0x8, R12 ;  /* 0x0000000817127825 */ /* 0x041fe200078e000c */
[----:B--2-4-:R-:W0:Y:S04]  /*b9b0*/  LDC.64 R14, c[0x0][0x428] ;  /* 0x00010a00ff0e7b82 */ /* 0x014e280000000a00 */
        /* <DEDUP_REMOVED lines=9> */
[----:B------:R-:W2:Y:S01]  /*ba50*/  LDG.E.64 R46, desc[UR24][R16.64] ;  /* 0x00000018102e7981 */ /* 0x000ea2000c1e1b00 */
[----:B----4-:R-:W-:-:S04]  /*ba60*/  IMAD.WIDE.U32 R52, R29, 0x8, R32 ;  /* 0x000000081d347825 */ /* 0x010fc800078e0020 */
[----:B0-----:R-:W-:Y:S01]  /*ba70*/  IMAD.WIDE.U32 R40, R23, 0x8, R40 ;  /* 0x0000000817287825 */ /* 0x001fe200078e0028 */
[----:B--2---:R3:W-:Y:S04]  /*ba80*/  STG.E.64 desc[UR24][R52.64], R46 ;  /* 0x0000002e34007986 */ /* 0x0047e8000c101b18 */
[----:B------:R-:W2:Y:S01]  /*ba90*/  LDG.E.64 R48, desc[UR24][R40.64] ;  /* 0x0000001828307981 */ /* 0x000ea2000c1e1b00 */
[C---:B-1----:R-:W-:Y:S01]  /*baa0*/  IMAD.WIDE.U32 R54, R29.reuse, 0x8, R42 ;  /* 0x000000081d367825 */ /* 0x042fe200078e002a */
[----:B------:R-:W-:-:S04]  /*bab0*/  IADD3 R29, PT, PT, R29, 0x5, RZ ;  /* 0x000000051d1d7810 */ /* 0x000fc80007ffe0ff */
[----:B--2---:R3:W-:Y:S04]  /*bac0*/  STG.E.64 desc[UR24][R54.64], R48 ;  /* 0x0000003036007986 */ /* 0x0047e8000c101b18 */
[----:B------:R-:W2:Y:S01]  /*bad0*/  LDG.E.64 R18, desc[UR24][R18.64+0x8] ;  /* 0x0000081812127981 */ /* 0x000ea2000c1e1b00 */
[----:B------:R-:W-:-:S05]  /*bae0*/  IMAD.WIDE.U32 R14, R29, 0x8, R14 ;  /* 0x000000081d0e7825 */ /* 0x000fca00078e000e */
[----:B--2---:R3:W-:Y:S04]  /*baf0*/  STG.E.64 desc[UR24][R14.64], R18 ;  /* 0x000000120e007986 */ /* 0x0047e8000c101b18 */
[----:B------:R-:W2:Y:S01]  /*bb00*/  LDG.E.64 R16, desc[UR24][R16.64+0x8] ;  /* 0x0000081810107981 */ /* 0x000ea2000c1e1b00 */
[----:B------:R-:W-:-:S05]  /*bb10*/  IMAD.WIDE.U32 R32, R29, 0x8, R32 ;  /* 0x000000081d207825 */ /* 0x000fca00078e0020 */
[----:B--2---:R3:W-:Y:S04]  /*bb20*/  STG.E.64 desc[UR24][R32.64], R16 ;  /* 0x0000001020007986 */ /* 0x0047e8000c101b18 */
[----:B------:R-:W2:Y:S01]  /*bb30*/  LDG.E.64 R40, desc[UR24][R40.64+0x8] ;  /* 0x0000081828287981 */ /* 0x000ea2000c1e1b00 */
[----:B------:R-:W-:-:S04]  /*bb40*/  IMAD.WIDE.U32 R42, R29, 0x8, R42 ;  /* 0x000000081d2a7825 */ /* 0x000fc800078e002a */
[----:B------:R-:W-:Y:S01]  /*bb50*/  VIADD R23, R23, 0x2 ;  /* 0x0000000217177836 */ /* 0x000fe20000000000 */
[----:B--2---:R3:W-:Y:S06]  /*bb60*/  STG.E.64 desc[UR24][R42.64], R40 ;  /* 0x000000282a007986 */ /* 0x0047ec000c101b18 */
.L_x_4037:
        /* <DEDUP_REMOVED lines=19> */
.L_x_4035:
[----:B------:R-:W-:Y:S05]  /*bca0*/  BSYNC.RECONVERGENT B0 ;  /* 0x0000000000007941 */ /* 0x000fea0003800200 */
.L_x_4031:
[----:B--2---:R-:W2:Y:S01]  /*bcb0*/  LDC.64 R12, c[0x0][0x408] ;  /* 0x00010200ff0c7b82 */ /* 0x004ea20000000a00 */
[----:B0--34-:R-:W-:-:S07]  /*bcc0*/  IMAD R15, R21, 0x5, R22 ;  /* 0x00000005150f7824 */ /* 0x019fce00078e0216 */
[----:B------:R-:W0:Y:S08]  /*bcd0*/  LDC.64 R16, c[0x0][0x418] ;  /* 0x00010600ff107b82 */ /* 0x000e300000000a00 */
[----:B------:R-:W3:Y:S08]  /*bce0*/  LDC.64 R18, c[0x0][0x428] ;  /* 0x00010a00ff127b82 */ /* 0x000ef00000000a00 */
[----:B------:R-:W4:Y:S01]  /*bcf0*/  LDC.64 R32, c[0x0][0x430] ;  /* 0x00010c00ff207b82 */ /* 0x000f220000000a00 */
[----:B--2---:R-:W-:-:S06]  /*bd00*/  IMAD.WIDE.U32 R12, R21, 0x8, R12 ;  /* 0x00000008150c7825 */ /* 0x004fcc00078e000c */
[----:B------:R-:W2:Y:S01]  /*bd10*/  LDG.E.64 R12, desc[UR24][R12.64] ;  /* 0x000000180c0c7981 */ /* 0x000ea2000c1e1b00 */
        /* <DEDUP_REMOVED lines=10> */
[----:B--2---:R-:W-:-:S08]  /*bdc0*/  DADD R14, R30, -R12 ;  /* 0x000000001e0e7229 */ /* 0x004fd0000000080c */
[C---:B---3--:R-:W-:Y:S02]  /*bdd0*/  DFMA R12, R14.reuse, R18, R16 ;  /* 0x000000120e0c722b */ /* 0x048fe40000000010 */
[C---:B----4-:R-:W-:Y:S02]  /*bde0*/  DMUL R40, R14.reuse, R32 ;  /* 0x000000200e287228 */ /* 0x050fe40000000000 */
[----:B-----5:R-:W-:-:S06]  /*bdf0*/  DMUL R44, R14, R42 ;  /* 0x0000002a0e2c7228 */ /* 0x020fcc0000000000 */
[C---:B------:R-:W-:Y:S02]  /*be00*/  DFMA R12, R14.reuse, R40, R12 ;  /* 0x000000280e0c722b */ /* 0x040fe4000000000c */
[----:B------:R-:W-:-:S08]  /*be10*/  DMUL R44, R14, R44 ;  /* 0x0000002c0e2c7228 */ /* 0x000fd00000000000 */
[----:B------:R-:W-:Y:S01]  /*be20*/  DFMA R12, R14, R44, R12 ;  /* 0x0000002c0e0c722b */ /* 0x000fe2000000000c */
[----:B0-----:R-:W-:-:S06]  /*be30*/  IMAD.WIDE.U32 R14, R22, 0x8, R46 ;  /* 0x00000008160e7825 */ /* 0x001fcc00078e002e */
[----:B------:R0:W-:Y:S04]  /*be40*/  STG.E.64 desc[UR24][R14.64], R12 ;  /* 0x0000000c0e007986 */ /* 0x0001e8000c101b18 */
[----:B------:R-:W2:Y:S01]  /*be50*/  LDG.E R17, desc[UR24][R24.64+0x1254] ;  /* 0x0012541818117981 */ /* 0x000ea2000c1e1900 */
[----:B------:R-:W-:-:S05]  /*be60*/  VIADD R22, R22, 0x1 ;  /* 0x0000000116167836 */ /* 0x000fca0000000000 */
[----:B--2---:R-:W-:-:S13]  /*be70*/  ISETP.GE.AND P0, PT, R22, R17, PT ;  /* 0x000000111600720c */ /* 0x004fda0003f06270 */
[----:B0-----:R-:W-:Y:S05]  /*be80*/  @!P0 BRA `(.L_x_4038) ;  /* 0xffffff5c00788947 */ /* 0x001fea000383ffff */
[----:B------:R-:W-:-:S13]  /*be90*/  ISETP.GE.AND P0, PT, R17, 0x1, PT ;  /* 0x000000011100780c */ /* 0x000fda0003f06270 */
[----:B------:R-:W-:Y:S05]  /*bea0*/  @!P0 BRA `(.L_x_3899) ;  /* 0x0000000000308947 */ /* 0x000fea0003800000 */
[----:B------:R-:W-:-:S07]  /*beb0*/  MOV R0, RZ ;  /* 0x000000ff00007202 */ /* 0x000fce0000000f00 */
.L_x_4039:
[----:B------:R-:W0:Y:S01]  /*bec0*/  LDC.64 R2, c[0x0][0x450] ;  /* 0x00011400ff027b82 */ /* 0x000e220000000a00 */
[----:B------:R-:W-:-:S04]  /*bed0*/  IMAD R13, R0, 0x187, R11 ;  /* 0x00000187000d7824 */ /* 0x000fc800078e020b */
[----:B0-----:R-:W-:-:S03]  /*bee0*/  IMAD.WIDE R2, R13, 0x8, R2 ;  /* 0x000000080d027825 */ /* 0x001fc600078e0202 */
[----:B------:R-:W0:Y:S03]  /*bef0*/  LDC.64 R12, c[0x0][0x448] ;  /* 0x00011200ff0c7b82 */ /* 0x000e260000000a00 */
[----:B------:R-:W2:Y:S01]  /*bf00*/  LDG.E.64 R2, desc[UR24][R2.64] ;  /* 0x0000001802027981 */ /* 0x000ea2000c1e1b00 */
[----:B0-----:R-:W-:-:S05]  /*bf10*/  IMAD.WIDE.U32 R12, R0, 0x8, R12 ;  /* 0x00000008000c7825 */ /* 0x001fca00078e000c */
[----:B--2---:R0:W-:Y:S04]  /*bf20*/  STG.E.64 desc[UR24][R12.64], R2 ;  /* 0x000000020c007986 */ /* 0x0041e8000c101b18 */
[----:B------:R-:W2:Y:S01]  /*bf30*/  LDG.E R15, desc[UR24][R24.64+0x1254] ;  /* 0x00125418180f7981 */ /* 0x000ea2000c1e1900 */
[----:B------:R-:W-:-:S05]  /*bf40*/  VIADD R0, R0, 0x1 ;  /* 0x0000000100007836 */ /* 0x000fca0000000000 */
[----:B--2---:R-:W-:-:S13]  /*bf50*/  ISETP.GE.AND P0, PT, R0, R15, PT ;  /* 0x0000000f0000720c */ /* 0x004fda0003f06270 */
[----:B0-----:R-:W-:Y:S05]  /*bf60*/  @!P0 BRA `(.L_x_4039) ;  /* 0xfffffffc00d48947 */ /* 0x001fea000383ffff */
.L_x_3899:
[----:B------:R-:W0:Y:S02]  /*bf70*/  LDCU.64 UR6, c[0x0][0x3d8] ;  /* 0x00007b00ff0677ac */ /* 0x000e240008000a00 */
[----:B0-----:R-:W-:Y:S01]  /*bf80*/  MOV R15, UR7 ;  /* 0x00000007000f7c02 */ /* 0x001fe20008000f00 */
[----:B------:R-:W-:-:S04]  /*bf90*/  IMAD.U32 R14, RZ, RZ, UR6 ;  /* 0x00000006ff0e7e24 */ /* 0x000fc8000f8e00ff */
[----:B------:R-:W-:-:S05]  /*bfa0*/  IMAD.WIDE.U32 R14, R28, 0x8, R14 ;  /* 0x000000081c0e7825 */ /* 0x000fca00078e000e */
[----:B------:R-:W2:Y:S01]  /*bfb0*/  LDG.E.64 R42, desc[UR24][R14.64] ;  /* 0x000000180e2a7981 */ /* 0x000ea2000c1e1b00 */
[----:B-----5:R-:W0:Y:S01]  /*bfc0*/  LDC.64 R2, c[0x0][0x440] ;  /* 0x00011000ff027b82 */ /* 0x020e220000000a00 */
[----:B------:R-:W-:-:S06]  /*bfd0*/  UIMAD.WIDE.U32 UR6, UR4, 0x8, UR6 ;  /* 0x00000008040678a5 */ /* 0x000fcc000f8e0006 */
[----:B------:R-:W-:Y:S02]  /*bfe0*/  IMAD.U32 R22, RZ, RZ, UR6 ;  /* 0x00000006ff167e24 */ /* 0x000fe4000f8e00ff */
[----:B------:R-:W-:-:S05]  /*bff0*/  IMAD.U32 R23, RZ, RZ, UR7 ;  /* 0x00000007ff177e24 */ /* 0x000fca000f8e00ff */
[----:B------:R-:W3:Y:S04]  /*c000*/  LDG.E.64 R12, desc[UR24][R22.64] ;  /* 0x00000018160c7981 */ /* 0x000ee8000c1e1b00 */
[----:B0-----:R-:W3:Y:S01]  /*c010*/  LDG.E.64 R2, desc[UR24][R2.64] ;  /* 0x0000001802027981 */ /* 0x001ee2000c1e1b00 */
[----:B------:R-:W-:Y:S01]  /*c020*/  HFMA2 R16, -RZ, RZ, 0, 5.9604644775390625e-08 ;  /* 0x00000001ff107431 */ /* 0x000fe200000001ff */
[----:B------:R-:W-:Y:S01]  /*c030*/  BSSY.RECONVERGENT B2, `(.L_x_4040) ;  /* 0x0000012000027945 */ /* 0x000fe20003800200 */
[----:B--2---:R-:W0:Y:S04]  /*c040*/  MUFU.RCP64H R17, R43 ;  /* 0x0000002b00117308 */ /* 0x004e280000001800 */
[----:B0-----:R-:W-:-:S08]  /*c050*/  DFMA R18, -R42, R16, 1 ;  /* 0x3ff000002a12742b */ /* 0x001fd00000000110 */
[----:B------:R-:W-:-:S08]  /*c060*/  DFMA R18, R18, R18, R18 ;  /* 0x000000121212722b */ /* 0x000fd00000000012 */
[----:B------:R-:W-:Y:S02]  /*c070*/  DFMA R18, R16, R18, R16 ;  /* 0x000000121012722b */ /* 0x000fe40000000010 */
[----:B---3--:R-:W-:-:S06]  /*c080*/  DMUL R12, R2, R12 ;  /* 0x0000000c020c7228 */ /* 0x008fcc0000000000 */
[----:B------:R-:W-:Y:S02]  /*c090*/  DFMA R14, -R42, R18, 1 ;  /* 0x3ff000002a0e742b */ /* 0x000fe40000000112 */
[----:B------:R-:W-:-:S06]  /*c0a0*/  DMUL R44, R26, R12 ;  /* 0x0000000c1a2c7228 */ /* 0x000fcc0000000000 */
        /* <DEDUP_REMOVED lines=9> */
[----:B-1----:R-:W-:Y:S05]  /*c140*/  CALL.REL.NOINC `($__internal_8_$__cuda_sm20_div_rn_f64_full) ;  /* 0x000001d400207944 */ /* 0x002fea0003c00000 */
.L_x_4041:
[----:B------:R-:W-:Y:S05]  /*c150*/  BSYNC.RECONVERGENT B2 ;  /* 0x0000000000027941 */ /* 0x000fea0003800200 */
.L_x_4040:
[----:B------:R-:W2:Y:S02]  /*c160*/  LDG.E.64 R2, desc[UR24][R38.64] ;  /* 0x0000001826027981 */ /* 0x000ea4000c1e1b00 */
[----:B--2---:R-:W-:-:S07]  /*c170*/  DADD R12, R2, R12 ;  /* 0x00000000020c7229 */ /* 0x004fce000000000c */
[----:B------:R0:W-:Y:S04]  /*c180*/  STG.E.64 desc[UR24][R38.64], R12 ;  /* 0x0000000c26007986 */ /* 0x0001e8000c101b18 */
.L_x_3885:
[----:B------:R-:W-:Y:S05]  /*c190*/  BSYNC.RECONVERGENT B1 ;  /* 0x0000000000017941 */ /* 0x000fea0003800200 */
.L_x_3884:
[----:B------:R-:W2:Y:S01]  /*c1a0*/  LDCU UR6, c[0x0][0x3f4] ;  /* 0x00007e80ff0677ac */ /* 0x000ea20008000800 */
[----:B------:R-:W-:-:S04]  /*c1b0*/  UIADD3 UR4, UPT, UPT, UR4, 0x1, URZ ;  /* 0x0000000104047890 */ /* 0x000fc8000fffe0ff */
[----:B--2---:R-:W-:-:S09]  /*c1c0*/  UISETP.NE.AND UP0, UPT, UR4, UR6, UPT ;  /* 0x000000060400728c */ /* 0x004fd2000bf05270 */
[----:B------:R-:W-:Y:S05]  /*c1d0*/  BRA.U UP0, `(.L_x_4042) ;  /* 0xffffff4100687547 */ /* 0x000fea000b83ffff */
[----:B------:R-:W2:Y:S01]  /*c1e0*/  LDC.64 R2, c[0x0][0x380] ;  /* 0x0000e000ff027b82 */ /* 0x000ea20000000a00 */
[----:B------:R-:W3:Y:S01]  /*c1f0*/  LDCU UR4, c[0x0][0x468] ;  /* 0x00008d00ff0477ac */ /* 0x000ee20008000800 */
[----:B--2---:R-:W-:-:S05]  /*c200*/  IMAD.WIDE.U32 R2, R28, 0x4, R2 ;  /* 0x000000041c027825 */ /* 0x004fca00078e0002 */
[----:B------:R2:W5:Y:S01]  /*c210*/  LDG.E R11, desc[UR24][R2.64] ;  /* 0x00000018020b7981 */ /* 0x000562000c1e1900 */
[----:B---3--:R-:W-:-:S09]  /*c220*/  UISETP.GE.AND UP1, UPT, UR4, 0x1, UPT ;  /* 0x000000010400788c */ /* 0x008fd2000bf26270 */
[----:B--2---:R-:W-:Y:S05]  /*c230*/  BRA.U !UP1, `(.L_x_4043) ;  /* 0x00000011099c7547 */ /* 0x004fea000b800000 */
[----:B------:R-:W-:Y:S01]  /*c240*/  UISETP.NE.AND UP0, UPT, UR4, 0x1, UPT ;  /* 0x000000010400788c */ /* 0x000fe2000bf05270 */
[----:B------:R-:W-:-:S08]  /*c250*/  IMAD.MOV.U32 R0, RZ, RZ, RZ ;  /* 0x000000ffff007224 */ /* 0x000fd000078e00ff */
[----:B------:R-:W-:Y:S05]  /*c260*/  BRA.U !UP0, `(.L_x_4044) ;  /* 0x0000000908fc7547 */ /* 0x000fea000b800000 */
[----:B------:R-:W-:-:S07]  /*c270*/  IMAD.MOV.U32 R0, RZ, RZ, RZ ;  /* 0x000000ffff007224 */ /* 0x000fce00078e00ff */
.L_x_4050:
[----:B--2---:R-:W2:Y:S01]  /*c280*/  LDC.64 R2, c[0x0][0x400] ;  /* 0x00010000ff027b82 */ /* 0x004ea20000000a00 */
[----:B-----5:R-:W-:-:S04]  /*c290*/  IMAD R15, R0, 0x187, R11 ;  /* 0x00000187000f7824 */ /* 0x020fc800078e020b */
[----:B--2---:R-:W-:-:S05]  /*c2a0*/  IMAD.WIDE R2, R15, 0x8, R2 ;  /* 0x000000080f027825 */ /* 0x004fca00078e0202 */
[----:B------:R-:W2:Y:S01]  /*c2b0*/  LDG.E.64 R14, desc[UR24][R2.64] ;  /* 0x00000018020e7981 */ /* 0x000ea2000c1e1b00 */
[----:B------:R-:W-:Y:S01]  /*c2c0*/  BSSY.RECONVERGENT B0, `(.L_x_4045) ;  /* 0x0000054000007945 */ /* 0x000fe20003800200 */
[----:B------:R-:W-:Y:S01]  /*c2d0*/  IMAD.MOV.U32 R30, RZ, RZ, -0x3ff ;  /* 0xfffffc01ff1e7424 */ /* 0x000fe200078e00ff */
[----:B--2---:R-:W-:Y:S01]  /*c2e0*/  ISETP.GT.AND P0, PT, R15, 0xfffff, PT ;  /* 0x000fffff0f00780c */ /* 0x004fe20003f04270 */
[--C-:B------:R-:W-:Y:S01]  /*c2f0*/  IMAD.MOV.U32 R17, RZ, RZ, R15.reuse ;  /* 0x000000ffff117224 */ /* 0x100fe200078e000f */
[----:B------:R-:W-:Y:S01]  /*c300*/  MOV R16, R14 ;  /* 0x0000000e00107202 */ /* 0x000fe20000000f00 */
[----:B------:R-:W-:-:S10]  /*c310*/  IMAD.MOV.U32 R21, RZ, RZ, R15 ;  /* 0x000000ffff157224 */ /* 0x000fd400078e000f */
[----:B------:R-:W-:Y:S01]  /*c320*/  @!P0 DMUL R16, R16, 1.80143985094819840000e+16 ;  /* 0x4350000010108828 */ /* 0x000fe20000000000 */
[----:B------:R-:W-:-:S09]  /*c330*/  @!P0 MOV R30, 0xfffffbcb ;  /* 0xfffffbcb001e8802 */ /* 0x000fd20000000f00 */
[----:B------:R-:W-:Y:S01]  /*c340*/  @!P0 MOV R21, R17 ;  /* 0x0000001100158202 */ /* 0x000fe20000000f00 */
[----:B------:R-:W-:-:S04]  /*c350*/  @!P0 IMAD.MOV.U32 R14, RZ, RZ, R16 ;  /* 0x000000ffff0e8224 */ /* 0x000fc800078e0010 */
[----:B------:R-:W-:-:S05]  /*c360*/  VIADD R15, R21, 0xffffffff ;  /* 0xffffffff150f7836 */ /* 0x000fca0000000000 */
[----:B------:R-:W-:-:S13]  /*c370*/  ISETP.GT.U32.AND P1, PT, R15, 0x7feffffe, PT ;  /* 0x7feffffe0f00780c */ /* 0x000fda0003f24070 */
        /* <DEDUP_REMOVED lines=66> */
.L_x_4046:
[----:B------:R-:W-:Y:S01]  /*c7a0*/  IMAD.MOV.U32 R14, RZ, RZ, 0x0 ;  /* 0x00000000ff0e7424 */ /* 0x000fe200078e00ff */
[----:B------:R-:W-:Y:S01]  /*c7b0*/  LOP3.LUT P0, RZ, R17, 0x7fffffff, RZ, 0xc0, !PT ;  /* 0x7fffffff11ff7812 */ /* 0x000fe2000780c0ff */
[----:B------:R-:W-:-:S06]  /*c7c0*/  IMAD.MOV.U32 R15, RZ, RZ, 0x7ff00000 ;  /* 0x7ff00000ff0f7424 */ /* 0x000fcc00078e00ff */
[----:B------:R-:W-:-:S10]  /*c7d0*/  DFMA R14, R16, R14, +INF ;  /* 0x7ff00000100e742b */ /* 0x000fd4000000000e */
[----:B------:R-:W-:Y:S02]  /*c7e0*/  FSEL R22, R14, RZ, P0 ;  /* 0x000000ff0e167208 */ /* 0x000fe40000000000 */
[----:B------:R-:W-:-:S07]  /*c7f0*/  FSEL R23, R15, -QNAN , P0 ;  /* 0xfff000000f177808 */ /* 0x000fce0000000000 */
.L_x_4047:
[----:B------:R-:W-:Y:S05]  /*c800*/  BSYNC.RECONVERGENT B0 ;  /* 0x0000000000007941 */ /* 0x000fea0003800200 */
.L_x_4045:
[----:B------:R-:W2:Y:S01]  /*c810*/  LDC.64 R16, c[0x0][0x408] ;  /* 0x00010200ff107b82 */ /* 0x000ea20000000a00 */
[----:B------:R-:W-:Y:S01]  /*c820*/  UMOV UR4, 0xbaaafad3 ;  /* 0xbaaafad300047882 */ /* 0x000fe20000000000 */
[----:B------:R-:W-:Y:S01]  /*c830*/  UMOV UR5, 0x3c695355 ;  /* 0x3c69535500057882 */ /* 0x000fe20000000000 */
[----:B------:R-:W-:Y:S01]  /*c840*/  UMOV UR6, 0x1526e50e ;  /* 0x1526e50e00067882 */ /* 0x000fe20000000000 */
[----:B------:R-:W-:Y:S01]  /*c850*/  DMUL R14, R22, UR4 ;  /* 0x00000004160e7c28 */ /* 0x000fe20008000000 */
[----:B------:R-:W-:-:S07]  /*c860*/  UMOV UR7, 0x3fdbcb7b ;  /* 0x3fdbcb7b00077882 */ /* 0x000fce0000000000 */
[----:B------:R-:W-:Y:S01]  /*c870*/  DFMA R22, R22, UR6, R14 ;  /* 0x0000000616167c2b */ /* 0x000fe2000800000e */
[----:B--2---:R-:W-:-:S06]  /*c880*/  IMAD.WIDE.U32 R14, R0, 0x8, R16 ;  /* 0x00000008000e7825 */ /* 0x004fcc00078e0010 */
[----:B------:R2:W-:Y:S04]  /*c890*/  STG.E.64 desc[UR24][R14.64], R22 ;  /* 0x000000160e007986 */ /* 0x0005e8000c101b18 */
[----:B------:R-:W3:Y:S01]  /*c8a0*/  LDG.E.64 R2, desc[UR24][R2.64+0xc38] ;  /* 0x000c381802027981 */ /* 0x000ee2000c1e1b00 */
[----:B------:R-:W-:Y:S01]  /*c8b0*/  BSSY.RECONVERGENT B0, `(.L_x_4048) ;  /* 0x0000053000007945 */ /* 0x000fe20003800200 */
[----:B------:R-:W-:Y:S01]  /*c8c0*/  IMAD.MOV.U32 R30, RZ, RZ, -0x3ff ;  /* 0xfffffc01ff1e7424 */ /* 0x000fe200078e00ff */
[----:B---3--:R-:W-:Y:S01]  /*c8d0*/  ISETP.GT.AND P0, PT, R3, 0xfffff, PT ;  /* 0x000fffff0300780c */ /* 0x008fe20003f04270 */
[--C-:B------:R-:W-:Y:S01]  /*c8e0*/  IMAD.MOV.U32 R17, RZ, RZ, R3.reuse ;  /* 0x000000ffff117224 */ /* 0x100fe200078e0003 */
[----:B------:R-:W-:Y:S01]  /*c8f0*/  MOV R16, R2 ;  /* 0x0000000200107202 */ /* 0x000fe20000000f00 */
[----:B------:R-:W-:-:S02]  /*c900*/  IMAD.MOV.U32 R21, RZ, RZ, R3 ;  /* 0x000000ffff157224 */ /* 0x000fc400078e0003 */
[----:B--2---:R-:W-:-:S08]  /*c910*/  IMAD.MOV.U32 R22, RZ, RZ, R2 ;  /* 0x000000ffff167224 */ /* 0x004fd000078e0002 */
        /* <DEDUP_REMOVED lines=76> */
.L_x_4049:
[----:B------:R-:W-:Y:S05]  /*cde0*/  BSYNC.RECONVERGENT B0 ;  /* 0x0000000000007941 */ /* 0x000fea0003800200 */
.L_x_4048:
[----:B------:R-:W-:Y:S01]  /*cdf0*/  DMUL R16, R2, UR4 ;  /* 0x0000000402107c28 */ /* 0x000fe20008000000 */
[----:B------:R-:W-:-:S04]  /*ce00*/  IADD3 R0, PT, PT, R0, 0x2, RZ ;  /* 0x0000000200007810 */ /* 0x000fc80007ffe0ff */
[----:B------:R-:W-:-:S03]  /*ce10*/  ISETP.NE.AND P0, PT, R0, UR31, PT ;  /* 0x0000001f00007c0c */ /* 0x000fc6000bf05270 */
[----:B------:R-:W-:-:S07]  /*ce20*/  DFMA R16, R2, UR6, R16 ;  /* 0x0000000602107c2b */ /* 0x000fce0008000010 */
[----:B------:R2:W-:Y:S03]  /*ce30*/  STG.E.64 desc[UR24][R14.64+0x8], R16 ;  /* 0x000008100e007986 */ /* 0x0005e6000c101b18 */
[----:B------:R-:W-:Y:S05]  /*ce40*/  @P0 BRA `(.L_x_4050) ;  /* 0xfffffff4000c0947 */ /* 0x000fea000383ffff */
[----:B------:R-:W-:-:S07]  /*ce50*/  IMAD.U32 R0, RZ, RZ, UR31 ;  /* 0x0000001fff007e24 */ /* 0x000fce000f8e00ff */
.L_x_4044:
[----:B------:R-:W-:Y:S01]  /*ce60*/  ISETP.NE.AND P0, PT, R5, RZ, PT ;  /* 0x000000ff0500720c */ /* 0x000fe20003f05270 */
[----:B------:R-:W-:-:S12]  /*ce70*/  BSSY.RECONVERGENT B0, `(.L_x_4043) ;  /* 0x0000063000007945 */ /* 0x000fd80003800200 */
[----:B------:R-:W-:Y:S05]  /*ce80*/  @!P0 BRA `(.L_x_4051) ;  /* 0x0000000400848947 */ /* 0x000fea0003800000 */
[----:B--2---:R-:W2:Y:S01]  /*ce90*/  LDC.64 R14, c[0x0][0x400] ;  /* 0x00010000ff0e7b82 */ /* 0x004ea20000000a00 */
[----:B-----5:R-:W-:-:S04]  /*cea0*/  IMAD R3, R0, 0x187, R11 ;  /* 0x0000018700037824 */ /* 0x020fc800078e020b */
[----:B--2---:R-:W-:-:S06]  /*ceb0*/  IMAD.WIDE R14, R3, 0x8, R14 ;  /* 0x00000008030e7825 */ /* 0x004fcc00078e020e */
[----:B------:R-:W2:Y:S01]  /*cec0*/  LDG.E.64 R14, desc[UR24][R14.64] ;  /* 0x000000180e0e7981 */ /* 0x000ea2000c1e1b00 */
[----:B------:R-:W-:Y:S01]  /*ced0*/  BSSY.RECONVERGENT B1, `(.L_x_4052) ;  /* 0x0000054000017945 */ /* 0x000fe20003800200 */
[----:B------:R-:W-:Y:S01]  /*cee0*/  IMAD.MOV.U32 R30, RZ, RZ, -0x3ff ;  /* 0xfffffc01ff1e7424 */ /* 0x000fe200078e00ff */
[----:B--2---:R-:W-:Y:S01]  /*cef0*/  ISETP.GT.AND P0, PT, R15, 0xfffff, PT ;  /* 0x000fffff0f00780c */ /* 0x004fe20003f04270 */
[----:B------:R-:W-:Y:S01]  /*cf00*/  IMAD.MOV.U32 R16, RZ, RZ, R14 ;  /* 0x000000ffff107224 */ /* 0x000fe200078e000e */
[----:B------:R-:W-:Y:S01]  /*cf10*/  MOV R17, R15 ;  /* 0x0000000f00117202 */ /* 0x000fe20000000f00 */
[----:B------:R-:W-:Y:S01]  /*cf20*/  IMAD.MOV.U32 R21, RZ, RZ, R15 ;  /* 0x000000ffff157224 */ /* 0x000fe200078e000f */
[----:B------:R-:W-:-:S09]  /*cf30*/  MOV R22, R14 ;  /* 0x0000000e00167202 */ /* 0x000fd20000000f00 */
[----:B------:R-:W-:Y:S01]  /*cf40*/  @!P0 DMUL R16, R16, 1.80143985094819840000e+16 ;  /* 0x4350000010108828 */ /* 0x000fe20000000000 */
[----:B------:R-:W-:-:S09]  /*cf50*/  @!P0 MOV R30, 0xfffffbcb ;  /* 0xfffffbcb001e8802 */ /* 0x000fd20000000f00 */
[----:B------:R-:W-:Y:S02]  /*cf60*/  @!P0 IMAD.MOV.U32 R21, RZ, RZ, R17 ;  /* 0x000000ffff158224 */ /* 0x000fe400078e0011 */
[----:B------:R-:W-:-:S03]  /*cf70*/  @!P0 IMAD.MOV.U32 R22, RZ, RZ, R16 ;  /* 0x000000ffff168224 */ /* 0x000fc600078e0010 */
[----:B------:R-:W-:-:S04]  /*cf80*/  IADD3 R2, PT, PT, R21, -0x1, RZ ;  /* 0xffffffff15027810 */ /* 0x000fc80007ffe0ff */
[----:B------:R-:W-:Y:S02]  /*cf90*/  ISETP.GE.U32.AND P1, PT, R2, 0x7fefffff, PT ;  /* 0x7fefffff0200780c */ /* 0x000fe40003f26070 */
[----:B------:R-:W2:Y:S11]  /*cfa0*/  LDC.64 R2, c[0x0][0x408] ;  /* 0x00010200ff027b82 */ /* 0x000eb60000000a00 */
[----:B------:R-:W-:Y:S01]  /*cfb0*/  @P1 IMAD.MOV.U32 R18, RZ, RZ, 0x0 ;  /* 0x00000000ff121424 */ /* 0x000fe200078e00ff */
[----:B------:R-:W-:Y:S01]  /*cfc0*/  @P1 LOP3.LUT P2, RZ, R17, 0x7fffffff, RZ, 0xc0, !PT ;  /* 0x7fffffff11ff1812 */ /* 0x000fe2000784c0ff */
[----:B------:R-:W-:-:S06]  /*cfd0*/  @P1 IMAD.MOV.U32 R19, RZ, RZ, 0x7ff00000 ;  /* 0x7ff00000ff131424 */ /* 0x000fcc00078e00ff */
[----:B------:R-:W-:-:S10]  /*cfe0*/  @P1 DFMA R18, R16, R18, +INF ;  /* 0x7ff000001012142b */ /* 0x000fd40000000012 */
[----:B------:R-:W-:Y:S02]  /*cff0*/  @P1 FSEL R14, R18, RZ, P2 ;  /* 0x000000ff120e1208 */ /* 0x000fe40001000000 */
[----:B------:R-:W-:Y:S01]  /*d000*/  @P1 FSEL R15, R19, -QNAN , P2 ;  /* 0xfff00000130f1808 */ /* 0x000fe20001000000 */
[----:B------:R-:W-:Y:S06]  /*d010*/  @P1 BRA `(.L_x_4053) ;  /* 0x0000000000fc1947 */ /* 0x000fec0003800000 */
        /* <DEDUP_REMOVED lines=20> */
[----:B------:R-:W3:Y:S01]  /*d160*/  MUFU.RCP64H R19, R25 ;  /* 0x0000001900137308 */ /* 0x000ee20000001800 */
[----:B------:R-:W-:Y:S01]  /*d170*/  UMOV UR7, 0x3fe62e42 ;  /* 0x3fe62e4200077882 */ /* 0x000fe20000000000 */
[----:B---3--:R-:W-:-:S08]  /*d180*/  DFMA R14, -R24, R18, 1 ;  /* 0x3ff00000180e742b */ /* 0x008fd00000000112 */
        /* <DEDUP_REMOVED lines=40> */
.L_x_4053:
[----:B------:R-:W-:Y:S05]  /*d410*/  BSYNC.RECONVERGENT B1 ;  /* 0x0000000000017941 */ /* 0x000fea0003800200 */
.L_x_4052:
[----:B------:R-:W-:Y:S01]  /*d420*/  UMOV UR4, 0xbaaafad3 ;  /* 0xbaaafad300047882 */ /* 0x000fe20000000000 */
[----:B------:R-:W-:Y:S01]  /*d430*/  UMOV UR5, 0x3c695355 ;  /* 0x3c69535500057882 */ /* 0x000fe20000000000 */
[----:B--2---:R-:W-:Y:S01]  /*d440*/  IMAD.WIDE.U32 R2, R0, 0x8, R2 ;  /* 0x0000000800027825 */ /* 0x004fe200078e0002 */
[----:B------:R-:W-:Y:S01]  /*d450*/  DMUL R16, R14, UR4 ;  /* 0x000000040e107c28 */ /* 0x000fe20008000000 */
[----:B------:R-:W-:Y:S01]  /*d460*/  UMOV UR4, 0x1526e50e ;  /* 0x1526e50e00047882 */ /* 0x000fe20000000000 */
[----:B------:R-:W-:-:S06]  /*d470*/  UMOV UR5, 0x3fdbcb7b ;  /* 0x3fdbcb7b00057882 */ /* 0x000fcc0000000000 */
[----:B------:R-:W-:-:S07]  /*d480*/  DFMA R16, R14, UR4, R16 ;  /* 0x000000040e107c2b */ /* 0x000fce0008000010 */
[----:B------:R3:W-:Y:S04]  /*d490*/  STG.E.64 desc[UR24][R2.64], R16 ;  /* 0x0000001002007986 */ /* 0x0007e8000c101b18 */
.L_x_4051:
[----:B------:R-:W-:Y:S05]  /*d4a0*/  BSYNC.RECONVERGENT B0 ;  /* 0x0000000000007941 */ /* 0x000fea0003800200 */
.L_x_4043:
[----:B------:R-:W-:Y:S01]  /*d4b0*/  ISETP.GT.AND P0, PT, R13, 0xfffff, PT ;  /* 0x000fffff0d00780c */ /* 0x000fe20003f04270 */
[----:B------:R-:W-:Y:S01]  /*d4c0*/  IMAD.MOV.U32 R0, RZ, RZ, R13 ;  /* 0x000000ffff007224 */ /* 0x000fe200078e000d */
[----:B---3--:R-:W-:Y:S01]  /*d4d0*/  MOV R2, R12 ;  /* 0x0000000c00027202 */ /* 0x008fe20000000f00 */
[----:B------:R-:W-:Y:S01]  /*d4e0*/  BSSY.RECONVERGENT B0, `(.L_x_4054) ;  /* 0x000004f000007945 */ /* 0x000fe20003800200 */
[----:B------:R-:W-:-:S09]  /*d4f0*/  MOV R21, 0xfffffc01 ;  /* 0xfffffc0100157802 */ /* 0x000fd20000000f00 */
[----:B0-----:R-:W-:Y:S01]  /*d500*/  @!P0 DMUL R12, R12, 1.80143985094819840000e+16 ;  /* 0x435000000c0c8828 */ /* 0x001fe20000000000 */
        /* <DEDUP_REMOVED lines=23> */
[----:B--2---:R-:W-:Y:S02]  /*d680*/  DADD R16, R2, -1 ;  /* 0xbff0000002107429 */ /* 0x004fe40000000000 */
        /* <DEDUP_REMOVED lines=46> */
.L_x_4055:
[----:B------:R-:W-:Y:S01]  /*d970*/  IMAD.MOV.U32 R2, RZ, RZ, 0x0 ;  /* 0x00000000ff027424 */ /* 0x000fe200078e00ff */
[----:B------:R-:W-:Y:S01]  /*d980*/  LOP3.LUT P0, RZ, R13, 0x7fffffff, RZ, 0xc0, !PT ;  /* 0x7fffffff0dff7812 */ /* 0x000fe2000780c0ff */
[----:B------:R-:W-:-:S06]  /*d990*/  IMAD.MOV.U32 R3, RZ, RZ, 0x7ff00000 ;  /* 0x7ff00000ff037424 */ /* 0x000fcc00078e00ff */
[----:B------:R-:W-:-:S10]  /*d9a0*/  DFMA R2, R12, R2, +INF ;  /* 0x7ff000000c02742b */ /* 0x000fd40000000002 */
[----:B--2---:R-:W-:Y:S02]  /*d9b0*/  FSEL R16, R2, RZ, P0 ;  /* 0x000000ff02107208 */ /* 0x004fe40000000000 */
[----:B------:R-:W-:-:S07]  /*d9c0*/  FSEL R17, R3, -QNAN , P0 ;  /* 0xfff0000003117808 */ /* 0x000fce0000000000 */
.L_x_4056:
[----:B------:R-:W-:Y:S05]  /*d9d0*/  BSYNC.RECONVERGENT B0 ;  /* 0x0000000000007941 */ /* 0x000fea0003800200 */
.L_x_4054:
[----:B------:R-:W0:Y:S02]  /*d9e0*/  LDC.64 R2, c[0x0][0x460] ;  /* 0x00011800ff027b82 */ /* 0x000e240000000a00 */
[----:B0----5:R-:W-:-:S05]  /*d9f0*/  IMAD.WIDE R2, R11, 0x4, R2 ;  /* 0x000000040b027825 */ /* 0x021fca00078e0202 */
[----:B------:R0:W5:Y:S01]  /*da00*/  LDG.E R13, desc[UR24][R2.64] ;  /* 0x00000018020d7981 */ /* 0x000162000c1e1900 */
        /* <DEDUP_REMOVED lines=8> */
.L_x_4059:
[----:B------:R-:W-:Y:S01]  /*da90*/  ISETP.NE.AND P0, PT, R15, R10, PT ;  /* 0x0000000a0f00720c */ /* 0x000fe20003f05270 */
[----:B------:R-:W-:Y:S02]  /*daa0*/  IMAD.MOV.U32 R0, RZ, RZ, R15 ;  /* 0x000000ffff007224 */ /* 0x000fe400078e000f */
[----:B------:R-:W-:-:S10]  /*dab0*/  IMAD.MOV.U32 R23, RZ, RZ, RZ ;  /* 0x000000ffff177224 */ /* 0x000fd400078e00ff */
[----:B------:R-:W-:Y:S05]  /*dac0*/  @!P0 BRA `(.L_x_4058) ;  /* 0x00000000001c8947 */ /* 0x000fea0003800000 */
[----:B------:R-:W0:Y:S02]  /*dad0*/  LDC.64 R2, c[0x0][0x408] ;  /* 0x00010200ff027b82 */ /* 0x000e240000000a00 */
[----:B0-----:R-:W-:-:S06]  /*dae0*/  IMAD.WIDE.U32 R2, R15, 0x8, R2 ;  /* 0x000000080f027825 */ /* 0x001fcc00078e0002 */
[----:B------:R-:W2:Y:S01]  /*daf0*/  LDG.E.64 R2, desc[UR24][R2.64+0x8] ;  /* 0x0000081802027981 */ /* 0x000ea2000c1e1b00 */
[----:B------:R-:W-:Y:S01]  /*db00*/  IADD3 R15, PT, PT, R15, 0x1, RZ ;  /* 0x000000010f0f7810 */ /* 0x000fe20007ffe0ff */
[----:B--2---:R-:W-:-:S14]  /*db10*/  DSETP.GEU.AND P0, PT, R24, R2, PT ;  /* 0x000000021800722a */ /* 0x004fdc0003f0e000 */
[----:B------:R-:W-:Y:S05]  /*db20*/  @P0 BRA `(.L_x_4059) ;  /* 0xfffffffc00d80947 */ /* 0x000fea000383ffff */
[----:B------:R-:W-:-:S07]  /*db30*/  IMAD.MOV.U32 R23, RZ, RZ, R0 ;  /* 0x000000ffff177224 */ /* 0x000fce00078e0000 */
.L_x_4058:
[----:B------:R-:W-:Y:S05]  /*db40*/  BSYNC.RECONVERGENT B0 ;  /* 0x0000000000007941 */ /* 0x000fea0003800200 */
.L_x_4057:
[----:B------:R-:W0:Y:S02]  /*db50*/  LDC.64 R32, c[0x0][0x458] ;  /* 0x00011600ff207b82 */ /* 0x000e240000000a00 */
[----:B0-----:R-:W-:-:S05]  /*db60*/  IMAD.WIDE R32, R11, 0x4, R32 ;  /* 0x000000040b207825 */ /* 0x001fca00078e0220 */
[----:B------:R-:W2:Y:S01]  /*db70*/  LDG.E R0, desc[UR24][R32.64+0x1254] ;  /* 0x0012541820007981 */ /* 0x000ea2000c1e1900 */
[----:B------:R-:W-:Y:S01]  /*db80*/  BSSY.RECONVERGENT B2, `(.L_x_4060) ;  /* 0x0000a3d000027945 */ /* 0x000fe20003800200 */
[----:B--2---:R-:W-:-:S13]  /*db90*/  ISETP.GE.AND P0, PT, R0, 0x1, PT ;  /* 0x000000010000780c */ /* 0x004fda0003f06270 */
[----:B------:R-:W-:Y:S05]  /*dba0*/  @!P0 BRA `(.L_x_4061) ;  /* 0x000000a000e88947 */ /* 0x000fea0003800000 */
[----:B-----5:R-:W-:Y:S01]  /*dbb0*/  IMAD R13, R20, 0xf6, R13 ;  /* 0x000000f6140d7824 */ /* 0x020fe200078e020d */
[----:B------:R-:W-:Y:S01]  /*dbc0*/  BSSY.RECONVERGENT B1, `(.L_x_4062) ;  /* 0x0000a2a000017945 */ /* 0x000fe20003800200 */
[----:B------:R-:W-:-:S03]  /*dbd0*/  IMAD.MOV.U32 R18, RZ, RZ, RZ ;  /* 0x000000ffff127224 */ /* 0x000fc600078e00ff */
[----:B------:R-:W-:-:S07]  /*dbe0*/  IADD3 R21, PT, PT, R13, 0x7b, RZ ;  /* 0x0000007b0d157810 */ /* 0x000fce0007ffe0ff */
.L_x_4201:
[----:B------:R-:W-:Y:S05]  /*dbf0*/  BRA.U !UP1, `(.L_x_4063) ;  /* 0x0000000509f87547 */ /* 0x000fea000b800000 */
[----:B------:R-:W-:Y:S01]  /*dc00*/  ISETP.GE.U32.AND P0, PT, R4, 0x7, PT ;  /* 0x000000070400780c */ /* 0x000fe20003f06070 */
[----:B------:R-:W-:Y:S01]  /*dc10*/  BSSY.RECONVERGENT B0, `(.L_x_4064) ;  /* 0x0000035000007945 */ /* 0x000fe20003800200 */
[----:B------:R-:W-:Y:S02]  /*dc20*/  IMAD R0, R18, 0x4344, R21 ;  /* 0x0000434412007824 */ /* 0x000fe400078e0215 */
[----:B------:R-:W-:-:S09]  /*dc30*/  IMAD.MOV.U32 R3, RZ, RZ, RZ ;  /* 0x000000ffff037224 */ /* 0x000fd200078e00ff */
[----:B------:R-:W-:Y:S05]  /*dc40*/  @!P0 BRA `(.L_x_4065) ;  /* 0x0000000000c48947 */ /* 0x000fea0003800000 */
[----:B------:R-:W-:-:S07]  /*dc50*/  IMAD.MOV.U32 R17, RZ, RZ, RZ ;  /* 0x000000ffff117224 */ /* 0x000fce00078e00ff */
.L_x_4066:
        /* <DEDUP_REMOVED lines=10> */
[----:B------:R0:W-:Y:S04]  /*dd00*/  STG.E.64 desc[UR24][R30.64], R26 ;  /* 0x0000001a1e007986 */ /* 0x0001e8000c101b18 */
[----:B------:R-:W2:Y:S01]  /*dd10*/  LDG.E.64 R40, desc[UR24][R14.64+0x86880] ;  /* 0x086880180e287981 */ /* 0x000ea2000c1e1b00 */
[----:B------:R-:W-:-:S03]  /*dd20*/  IADD3 R45, PT, PT, R19, 0xa, RZ ;  /* 0x0000000a132d7810 */ /* 0x000fc60007ffe0ff */
[----:B--2---:R-:W-:Y:S04]  /*dd30*/  STG.E.64 desc[UR24][R2.64+0x8], R40 ;  /* 0x0000082802007986 */ /* 0x004fe8000c101b18 */
[----:B------:R2:W-:Y:S04]  /*dd40*/  STG.E.64 desc[UR24][R30.64+0x28], R40 ;  /* 0x000028281e007986 */ /* 0x0005e8000c101b18 */
[----:B------:R-:W3:Y:S01]  /*dd50*/  LDG.E.64 R42, desc[UR24][R14.64+0x10d100] ;  /* 0x10d100180e2a7981 */ /* 0x000ee2000c1e1b00 */
[----:B------:R-:W-:-:S04]  /*dd60*/  IMAD.WIDE.U32 R44, R45, 0x8, R12 ;  /* 0x000000082d2c7825 */ /* 0x000fc800078e000c */
[----:B------:R-:W-:Y:S01]  /*dd70*/  VIADD R29, R19, 0xf ;  /* 0x0000000f131d7836 */ /* 0x000fe20000000000 */
[----:B---3--:R-:W-:Y:S04]  /*dd80*/  STG.E.64 desc[UR24][R2.64+0x10], R42 ;  /* 0x0000102a02007986 */ /* 0x008fe8000c101b18 */
[----:B------:R3:W-:Y:S04]  /*dd90*/  STG.E.64 desc[UR24][R44.64], R42 ;  /* 0x0000002a2c007986 */ /* 0x0007e8000c101b18 */
[----:B------:R-:W4:Y:S01]  /*dda0*/  LDG.E.64 R46, desc[UR24][R14.64+0x193980] ;  /* 0x193980180e2e7981 */ /* 0x000f22000c1e1b00 */
[----:B0-----:R-:W-:-:S04]  /*ddb0*/  IMAD.WIDE.U32 R26, R29, 0x8, R12 ;  /* 0x000000081d1a7825 */ /* 0x001fc800078e000c */
[----:B--2---:R-:W-:Y:S01]  /*ddc0*/  VIADD R41, R19, 0x14 ;  /* 0x0000001413297836 */ /* 0x004fe20000000000 */
[----:B----4-:R-:W-:Y:S04]  /*ddd0*/  STG.E.64 desc[UR24][R2.64+0x18], R46 ;  /* 0x0000182e02007986 */ /* 0x010fe8000c101b18 */
[----:B------:R0:W-:Y:S04]  /*dde0*/  STG.E.64 desc[UR24][R26.64], R46 ;  /* 0x0000002e1a007986 */ /* 0x0001e8000c101b18 */
[----:B------:R-:W2:Y:S01]  /*ddf0*/  LDG.E.64 R30, desc[UR24][R14.64+0x21a200] ;  /* 0x21a200180e1e7981 */ /* 0x000ea2000c1e1b00 */
[----:B------:R-:W-:Y:S01]  /*de00*/  IMAD.WIDE.U32 R40, R41, 0x8, R12 ;  /* 0x0000000829287825 */ /* 0x000fe200078e000c */
[----:B---3--:R-:W-:-:S02]  /*de10*/  IADD3 R45, PT, PT, R19, 0x19, RZ ;  /* 0x00000019132d7810 */ /* 0x008fc40007ffe0ff */
[----:B--2---:R-:W-:Y:S04]  /*de20*/  STG.E.64 desc[UR24][R2.64+0x20], R30 ;  /* 0x0000201e02007986 */ /* 0x004fe8000c101b18 */
[----:B------:R2:W-:Y:S04]  /*de30*/  STG.E.64 desc[UR24][R40.64], R30 ;  /* 0x0000001e28007986 */ /* 0x0005e8000c101b18 */
[----:B------:R-:W3:Y:S01]  /*de40*/  LDG.E.64 R42, desc[UR24][R14.64+0x2a0a80] ;  /* 0x2a0a80180e2a7981 */ /* 0x000ee2000c1e1b00 */
[----:B------:R-:W-:-:S04]  /*de50*/  IMAD.WIDE.U32 R44, R45, 0x8, R12 ;  /* 0x000000082d2c7825 */ /* 0x000fc800078e000c */
[----:B0-----:R-:W-:Y:S01]  /*de60*/  VIADD R47, R19, 0x1e ;  /* 0x0000001e132f7836 */ /* 0x001fe20000000000 */
[----:B---3--:R0:W-:Y:S04]  /*de70*/  STG.E.64 desc[UR24][R2.64+0x28], R42 ;  /* 0x0000282a02007986 */ /* 0x0081e8000c101b18 */
[----:B------:R0:W-:Y:S04]  /*de80*/  STG.E.64 desc[UR24][R44.64], R42 ;  /* 0x0000002a2c007986 */ /* 0x0001e8000c101b18 */
[----:B------:R-:W3:Y:S01]  /*de90*/  LDG.E.64 R26, desc[UR24][R14.64+0x327300] ;  /* 0x327300180e1a7981 */ /* 0x000ee2000c1e1b00 */
[----:B------:R-:W-:-:S04]  /*dea0*/  IMAD.WIDE.U32 R46, R47, 0x8, R12 ;  /* 0x000000082f2e7825 */ /* 0x000fc800078e000c */
[----:B------:R-:W-:Y:S01]  /*deb0*/  VIADD R19, R19, 0x23 ;  /* 0x0000002313137836 */ /* 0x000fe20000000000 */
[----:B---3--:R0:W-:Y:S04]  /*dec0*/  STG.E.64 desc[UR24][R2.64+0x30], R26 ;  /* 0x0000301a02007986 */ /* 0x0081e8000c101b18 */
[----:B------:R0:W-:Y:S04]  /*ded0*/  STG.E.64 desc[UR24][R46.64], R26 ;  /* 0x0000001a2e007986 */ /* 0x0001e8000c101b18 */
[----:B--2---:R-:W2:Y:S01]  /*dee0*/  LDG.E.64 R30, desc[UR24][R14.64+0x3adb80] ;  /* 0x3adb80180e1e7981 */ /* 0x004ea2000c1e1b00 */
[----:B------:R-:W-:Y:S01]  /*def0*/  IMAD.WIDE.U32 R12, R19, 0x8, R12 ;  /* 0x00000008130c7825 */ /* 0x000fe200078e000c */
[----:B------:R-:W-:-:S04]  /*df00*/  IADD3 R17, PT, PT, R17, 0x8, RZ ;  /* 0x0000000811117810 */ /* 0x000fc80007ffe0ff */
[----:B------:R-:W-:Y:S01]  /*df10*/  ISETP.NE.AND P0, PT, R17, UR9, PT ;  /* 0x0000000911007c0c */ /* 0x000fe2000bf05270 */
[----:B--2---:R0:W-:Y:S04]  /*df20*/  STG.E.64 desc[UR24][R2.64+0x38], R30 ;  /* 0x0000381e02007986 */ /* 0x0041e8000c101b18 */
[----:B------:R0:W-:Y:S08]  /*df30*/  STG.E.64 desc[UR24][R12.64], R30 ;  /* 0x0000001e0c007986 */ /* 0x0001f0000c101b18 */
[----:B------:R-:W-:Y:S05]  /*df40*/  @P0 BRA `(.L_x_4066) ;  /* 0xfffffffc00440947 */ /* 0x000fea000383ffff */
[----:B0-----:R-:W-:-:S07]  /*df50*/  IMAD.U32 R3, RZ, RZ, UR9 ;  /* 0x00000009ff037e24 */ /* 0x001fce000f8e00ff */
.L_x_4065:
[----:B------:R-:W-:Y:S05]  /*df60*/  BSYNC.RECONVERGENT B0 ;  /* 0x0000000000007941 */ /* 0x000fea0003800200 */
.L_x_4064:
[----:B------:R-:W-:-:S09]  /*df70*/  UISETP.NE.AND UP0, UPT, UR29, URZ, UPT ;  /* 0x000000ff1d00728c */ /* 0x000fd2000bf05270 */
[----:B------:R-:W-:Y:S05]  /*df80*/  BRA.U !UP0, `(.L_x_4063) ;  /* 0x0000000508147547 */ /* 0x000fea000b800000 */
[----:B------:R-:W-:Y:S01]  /*df90*/  IMAD.U32 R2, RZ, RZ, UR29 ;  /* 0x0000001dff027e24 */ /* 0x000fe2000f8e00ff */
[----:B------:R-:W-:-:S04]  /*dfa0*/  UISETP.NE.AND UP0, UPT, UR30, URZ, UPT ;  /* 0x000000ff1e00728c */ /* 0x000fc8000bf05270 */
[----:B------:R-:W-:-:S04]  /*dfb0*/  IADD3 R2, PT, PT, R2, -0x1, RZ ;  /* 0xffffffff02027810 */ /* 0x000fc80007ffe0ff */
[----:B------:R-:W-:-:S13]  /*dfc0*/  ISETP.GE.U32.AND P0, PT, R2, 0x3, PT ;  /* 0x000000030200780c */ /* 0x000fda0003f06070 */
[----:B------:R-:W-:Y:S05]  /*dfd0*/  @!P0 BRA `(.L_x_4067) ;  /* 0x00000000006c8947 */ /* 0x000fea0003800000 */
[----:B------:R-:W0:Y:S01]  /*dfe0*/  LDC.64 R16, c[0x0][0x420] ;  /* 0x00010800ff107b82 */ /* 0x000e220000000a00 */
        /* <DEDUP_REMOVED lines=11> */
[----:B------:R-:W-:-:S04]  /*e0a0*/  VIADD R43, R19, 0x5 ;  /* 0x00000005132b7836 */ /* 0x000fc80000000000 */
[----:B------:R-:W-:Y:S01]  /*e0b0*/  IMAD.WIDE.U32 R42, R43, 0x8, R14 ;  /* 0x000000082b2a7825 */ /* 0x000fe200078e000e */
[----:B--2---:R2:W-:Y:S04]  /*e0c0*/  STG.E.64 desc[UR24][R12.64+0x8], R40 ;  /* 0x000008280c007986 */ /* 0x0045e8000c101b18 */
[----:B------:R2:W-:Y:S04]  /*e0d0*/  STG.E.64 desc[UR24][R42.64], R40 ;  /* 0x000000282a007986 */ /* 0x0005e8000c101b18 */
[----:B------:R-:W3:Y:S01]  /*e0e0*/  LDG.E.64 R44, desc[UR24][R16.64+0x10d100] ;  /* 0x10d10018102c7981 */ /* 0x000ee2000c1e1b00 */
[----:B------:R-:W-:-:S04]  /*e0f0*/  VIADD R47, R19, 0xa ;  /* 0x0000000a132f7836 */ /* 0x000fc80000000000 */
[--C-:B------:R-:W-:Y:S01]  /*e100*/  IMAD.WIDE.U32 R46, R47, 0x8, R14.reuse ;  /* 0x000000082f2e7825 */ /* 0x100fe200078e000e */
[----:B------:R-:W-:Y:S01]  /*e110*/  IADD3 R19, PT, PT, R19, 0xf, RZ ;  /* 0x0000000f13137810 */ /* 0x000fe20007ffe0ff */
[----:B---3--:R2:W-:Y:S04]  /*e120*/  STG.E.64 desc[UR24][R12.64+0x10], R44 ;  /* 0x0000102c0c007986 */ /* 0x0085e8000c101b18 */
[----:B------:R2:W-:Y:S04]  /*e130*/  STG.E.64 desc[UR24][R46.64], R44 ;  /* 0x0000002c2e007986 */ /* 0x0005e8000c101b18 */
[----:B0-----:R-:W3:Y:S01]  /*e140*/  LDG.E.64 R26, desc[UR24][R16.64+0x193980] ;  /* 0x19398018101a7981 */ /* 0x001ee2000c1e1b00 */
[----:B------:R-:W-:-:S04]  /*e150*/  IMAD.WIDE.U32 R14, R19, 0x8, R14 ;  /* 0x00000008130e7825 */ /* 0x000fc800078e000e */
[----:B------:R-:W-:Y:S01]  /*e160*/  VIADD R3, R3, 0x4 ;  /* 0x0000000403037836 */ /* 0x000fe20000000000 */
[----:B---3--:R2:W-:Y:S04]  /*e170*/  STG.E.64 desc[UR24][R12.64+0x18], R26 ;  /* 0x0000181a0c007986 */ /* 0x0085e8000c101b18 */
[----:B------:R2:W-:Y:S02]  /*e180*/  STG.E.64 desc[UR24][R14.64], R26 ;  /* 0x0000001a0e007986 */ /* 0x0005e4000c101b18 */
.L_x_4067:
[----:B------:R-:W-:Y:S05]  /*e190*/  BRA.U !UP0, `(.L_x_4063) ;  /* 0x0000000108907547 */ /* 0x000fea000b800000 */
[----:B------:R-:W-:-:S06]  /*e1a0*/  UISETP.NE.AND UP0, UPT, UR30, 0x1, UPT ;  /* 0x000000011e00788c */ /* 0x000fcc000bf05270 */
[----:B------:R-:W-:-:S05]  /*e1b0*/  PLOP3.LUT P1, PT, PT, PT, UP0, 0x80, 0x8 ;  /* 0x000000000008781c */ /* 0x000fca0003f2f008 */
[----:B------:R-:W0:Y:S08]  /*e1c0*/  @UP0 LDCU.64 UR4, c[0x0][0x420] ;  /* 0x00008400ff0407ac */ /* 0x000e300008000a00 */
[----:B--2---:R-:W-:Y:S01]  /*e1d0*/  @P1 IMAD R13, R3, 0x10d10, R0 ;  /* 0x00010d10030d1824 */ /* 0x004fe200078e0200 */
[----:B0-----:R-:W-:Y:S01]  /*e1e0*/  MOV R27, UR5 ;  /* 0x00000005001b7c02 */ /* 0x001fe20008000f00 */
[----:B------:R-:W-:Y:S01]  /*e1f0*/  IMAD.U32 R26, RZ, RZ, UR4 ;  /* 0x00000004ff1a7e24 */ /* 0x000fe2000f8e00ff */
[----:B------:R-:W0:Y:S03]  /*e200*/  @UP0 LDCU.128 UR4, c[0x0][0x410] ;  /* 0x00008200ff0407ac */ /* 0x000e260008000c00 */
[----:B------:R-:W-:-:S05]  /*e210*/  @P1 IMAD.WIDE R26, R13, 0x8, R26 ;  /* 0x000000080d1a1825 */ /* 0x000fca00078e021a */
[----:B------:R-:W2:Y:S01]  /*e220*/  @P1 LDG.E.64 R12, desc[UR24][R26.64] ;  /* 0x000000181a0c1981 */ /* 0x000ea2000c1e1b00 */
[C---:B------:R-:W-:Y:S02]  /*e230*/  @P1 IMAD R19, R3.reuse, 0x5, R18 ;  /* 0x0000000503131824 */ /* 0x040fe400078e0212 */
[----:B0-----:R-:W-:Y:S01]  /*e240*/  IMAD.U32 R30, RZ, RZ, UR4 ;  /* 0x00000004ff1e7e24 */ /* 0x001fe2000f8e00ff */
[----:B------:R-:W-:Y:S01]  /*e250*/  MOV R42, UR6 ;  /* 0x00000006002a7c02 */ /* 0x000fe20008000f00 */
[----:B------:R-:W-:Y:S02]  /*e260*/  IMAD.U32 R31, RZ, RZ, UR5 ;  /* 0x00000005ff1f7e24 */ /* 0x000fe4000f8e00ff */
[----:B------:R-:W-:Y:S02]  /*e270*/  IMAD.U32 R43, RZ, RZ, UR7 ;  /* 0x00000007ff2b7e24 */ /* 0x000fe4000f8e00ff */
[----:B------:R-:W-:-:S04]  /*e280*/  @P1 IMAD.WIDE.U32 R30, R3, 0x8, R30 ;  /* 0x00000008031e1825 */ /* 0x000fc800078e001e */
[----:B------:R-:W-:Y:S01]  /*e290*/  @P1 IMAD.WIDE.U32 R40, R19, 0x8, R42 ;  /* 0x0000000813281825 */ /* 0x000fe200078e002a */
[----:B------:R-:W-:-:S13]  /*e2a0*/  ISETP.NE.AND P0, PT, R5, RZ, PT ;  /* 0x000000ff0500720c */ /* 0x000fda0003f05270 */
[----:B------:R-:W0:Y:S01]  /*e2b0*/  @P0 LDC.64 R16, c[0x0][0x420] ;  /* 0x00010800ff100b82 */ /* 0x000e220000000a00 */
[----:B--2---:R-:W-:Y:S04]  /*e2c0*/  @P1 STG.E.64 desc[UR24][R30.64], R12 ;  /* 0x0000000c1e001986 */ /* 0x004fe8000c101b18 */
[----:B------:R2:W-:Y:S04]  /*e2d0*/  @P1 STG.E.64 desc[UR24][R40.64], R12 ;  /* 0x0000000c28001986 */ /* 0x0005e8000c101b18 */
[----:B------:R3:W4:Y:S01]  /*e2e0*/  @P1 LDG.E.64 R14, desc[UR24][R26.64+0x86880] ;  /* 0x086880181a0e1981 */ /* 0x000722000c1e1b00 */
[----:B------:R-:W-:Y:S01]  /*e2f0*/  @P1 VIADD R3, R3, 0x2 ;  /* 0x0000000203031836 */ /* 0x000fe20000000000 */
[----:B------:R-:W-:-:S03]  /*e300*/  @P1 IADD3 R29, PT, PT, R19, 0x5, RZ ;  /* 0x00000005131d1810 */ /* 0x000fc60007ffe0ff */
[----:B------:R-:W-:Y:S02]  /*e310*/  @P0 IMAD R19, R3, 0x10d10, R0 ;  /* 0x00010d1003130824 */ /* 0x000fe400078e0200 */
[----:B------:R-:W-:Y:S01]  /*e320*/  @P1 IMAD.WIDE.U32 R42, R29, 0x8, R42 ;  /* 0x000000081d2a1825 */ /* 0x000fe200078e002a */
[----:B--2---:R-:W2:Y:S03]  /*e330*/  LDC.64 R12, c[0x0][0x410] ;  /* 0x00010400ff0c7b82 */ /* 0x004ea60000000a00 */
[----:B0-----:R-:W-:-:S05]  /*e340*/  @P0 IMAD.WIDE R16, R19, 0x8, R16 ;  /* 0x0000000813100825 */ /* 0x001fca00078e0210 */
[----:B---3--:R-:W0:Y:S01]  /*e350*/  LDC.64 R26, c[0x0][0x418] ;  /* 0x00010600ff1a7b82 */ /* 0x008e220000000a00 */
[----:B----4-:R3:W-:Y:S04]  /*e360*/  @P1 STG.E.64 desc[UR24][R30.64+0x8], R14 ;  /* 0x0000080e1e001986 */ /* 0x0107e8000c101b18 */
[----:B------:R3:W-:Y:S04]  /*e370*/  @P1 STG.E.64 desc[UR24][R42.64], R14 ;  /* 0x0000000e2a001986 */ /* 0x0007e8000c101b18 */
[----:B------:R-:W4:Y:S01]  /*e380*/  @P0 LDG.E.64 R16, desc[UR24][R16.64] ;  /* 0x0000001810100981 */ /* 0x000f22000c1e1b00 */
[----:B------:R-:W-:-:S02]  /*e390*/  @P0 IMAD R19, R3, 0x5, R18 ;  /* 0x0000000503130824 */ /* 0x000fc400078e0212 */
[----:B--2---:R-:W-:-:S04]  /*e3a0*/  @P0 IMAD.WIDE.U32 R2, R3, 0x8, R12 ;  /* 0x0000000803020825 */ /* 0x004fc800078e000c */
[----:B0-----:R-:W-:Y:S01]  /*e3b0*/  @P0 IMAD.WIDE.U32 R12, R19, 0x8, R26 ;  /* 0x00000008130c0825 */ /* 0x001fe200078e001a */
[----:B----4-:R3:W-:Y:S04]  /*e3c0*/  @P0 STG.E.64 desc[UR24][R2.64], R16 ;  /* 0x0000001002000986 */ /* 0x0107e8000c101b18 */
[----:B------:R3:W-:Y:S02]  /*e3d0*/  @P0 STG.E.64 desc[UR24][R12.64], R16 ;  /* 0x000000100c000986 */ /* 0x0007e4000c101b18 */
.L_x_4063:
[----:B------:R-:W0:Y:S02]  /*e3e0*/  LDC R0, c[0x0][0x468] ;  /* 0x00011a00ff007b82 */ /* 0x000e240000000800 */
[----:B0-----:R-:W-:-:S13]  /*e3f0*/  ISETP.GE.AND P5, PT, R0, 0x3, PT ;  /* 0x000000030000780c */ /* 0x001fda0003fa6270 */
[----:B------:R-:W-:Y:S05]  /*e400*/  @!P5 BRA `(.L_x_4068) ;  /* 0x000000140088d947 */ /* 0x000fea0003800000 */
[----:B------:R-:W-:Y:S01]  /*e410*/  UISETP.NE.AND UP0, UPT, UR28, URZ, UPT ;  /* 0x000000ff1c00728c */ /* 0x000fe2000bf05270 */
[----:B---3--:R-:W-:-:S08]  /*e420*/  IMAD.MOV.U32 R3, RZ, RZ, 0x1 ;  /* 0x00000001ff037424 */ /* 0x008fd000078e00ff */
[----:B------:R-:W-:Y:S05]  /*e430*/  BRA.U !UP0, `(.L_x_4069) ;  /* 0x0000000d08787547 */ /* 0x000fea000b800000 */
[----:B------:R-:W-:-:S07]  /*e440*/  IMAD.MOV.U32 R2, RZ, RZ, 0x1 ;  /* 0x00000001ff027424 */ /* 0x000fce00078e00ff */
.L_x_4078:
[----:B0-2---:R-:W0:Y:S02]  /*e450*/  LDC.64 R26, c[0x0][0x408] ;  /* 0x00010200ff1a7b82 */ /* 0x005e240000000a00 */
        /* <DEDUP_REMOVED lines=25> */
[----:B-1----:R-:W-:Y:S05]  /*e5f0*/  CALL.REL.NOINC `($__internal_8_$__cuda_sm20_div_rn_f64_full) ;  /* 0x000001ac00f47944 */ /* 0x002fea0003c00000 */
[----:B------:R-:W-:Y:S02]  /*e600*/  IMAD.MOV.U32 R62, RZ, RZ, R12 ;  /* 0x000000ffff3e7224 */ /* 0x000fe400078e000c */
[----:B------:R-:W-:-:S07]  /*e610*/  IMAD.MOV.U32 R63, RZ, RZ, R13 ;  /* 0x000000ffff3f7224 */ /* 0x000fce00078e000d */
.L_x_4070:
        /* <DEDUP_REMOVED lines=11> */
[----:B-1----:R-:W-:Y:S02]  /*e6d0*/  DMUL R54, R16, R58 ;  /* 0x0000003a10367228 */ /* 0x002fe40000000000 */
        /* <DEDUP_REMOVED lines=14> */
.L_x_4071:
        /* <DEDUP_REMOVED lines=25> */
.L_x_4072:
        /* <DEDUP_REMOVED lines=20> */
.L_x_4073:
        /* <DEDUP_REMOVED lines=16> */
[----:B------:R-:W-:Y:S01]  /*eb90*/  MOV R42, 0x0 ;  /* 0x00000000002a7802 */ /* 0x000fe20000000f00 */
[----:B------:R-:W-:Y:S01]  /*eba0*/  IMAD.MOV.U32 R43, RZ, RZ, 0x40080000 ;  /* 0x40080000ff2b7424 */ /* 0x000fe200078e00ff */
[----:B------:R-:W-:Y:S01]  /*ebb0*/  IADD3 R3, PT, PT, R2, 0x2, RZ ;  /* 0x0000000202037810 */ /* 0x000fe20007ffe0ff */
        /* <DEDUP_REMOVED lines=9> */
[----:B-1----:R-:W-:-:S08]  /*ec50*/  DFMA R12, R66, -3, R54 ;  /* 0xc0080000420c782b */ /* 0x002fd00000000036 */
        /* <DEDUP_REMOVED lines=12> */
.L_x_4074:
        /* <DEDUP_REMOVED lines=26> */
.L_x_4075:
        /* <DEDUP_REMOVED lines=23> */
.L_x_4076:
        /* <DEDUP_REMOVED lines=20> */
.L_x_4077:
        /* <DEDUP_REMOVED lines=11> */
.L_x_4069:
[----:B------:R-:W-:Y:S01]  /*f220*/  ISETP.NE.AND P0, PT, R5, RZ, PT ;  /* 0x000000ff0500720c */ /* 0x000fe20003f05270 */
[----:B------:R-:W-:-:S12]  /*f230*/  BSSY.RECONVERGENT B3, `(.L_x_4068) ;  /* 0x000007f000037945 */ /* 0x000fd80003800200 */
[----:B------:R-:W-:Y:S05]  /*f240*/  @!P0 BRA `(.L_x_4079) ;  /* 0x0000000400f48947 */ /* 0x000fea0003800000 */
[----:B0-2---:R-:W0:Y:S02]  /*f250*/  LDC.64 R12, c[0x0][0x408] ;  /* 0x00010200ff0c7b82 */ /* 0x005e240000000a00 */
[----:B0-----:R-:W-:-:S05]  /*f260*/  IMAD.WIDE.U32 R12, R3, 0x8, R12 ;  /* 0x00000008030c7825 */ /* 0x001fca00078e000c */
[----:B-1----:R-:W2:Y:S04]  /*f270*/  LDG.E.64 R54, desc[UR24][R12.64+0x8] ;  /* 0x000008180c367981 */ /* 0x002ea8000c1e1b00 */
        /* <DEDUP_REMOVED lines=27> */
.L_x_4081:
[----:B------:R-:W-:Y:S05]  /*f430*/  BSYNC.RECONVERGENT B4 ;  /* 0x0000000000047941 */ /* 0x000fea0003800200 */
.L_x_4080:
[----:B------:R-:W0:Y:S02]  /*f440*/  LDC.64 R12, c[0x0][0x408] ;  /* 0x00010200ff0c7b82 */ /* 0x000e240000000a00 */
[----:B0-----:R-:W-:-:S06]  /*f450*/  IMAD.WIDE R12, R3, 0x8, R12 ;  /* 0x00000008030c7825 */ /* 0x001fcc00078e020c */
[----:B------:R-:W2:Y:S01]  /*f460*/  LDG.E.64 R12, desc[UR24][R12.64+-0x8] ;  /* 0xfffff8180c0c7981 */ /* 0x000ea2000c1e1b00 */
[----:B------:R-:W0:Y:S01]  /*f470*/  MUFU.RCP64H R15, 3 ;  /* 0x40080000000f7908 */ /* 0x000e220000001800 */
[----:B------:R-:W-:Y:S02]  /*f480*/  HFMA2 R17, -RZ, RZ, 2.015625, 0 ;  /* 0x40080000ff117431 */ /* 0x000fe400000001ff */
        /* <DEDUP_REMOVED lines=24> */
.L_x_4083:
[----:B------:R-:W-:Y:S05]  /*f610*/  BSYNC.RECONVERGENT B4 ;  /* 0x0000000000047941 */ /* 0x000fea0003800200 */
.L_x_4082:
        /* <DEDUP_REMOVED lines=26> */
.L_x_4085:
[----:B------:R-:W-:Y:S05]  /*f7c0*/  BSYNC.RECONVERGENT B4 ;  /* 0x0000000000047941 */ /* 0x000fea0003800200 */
.L_x_4084:
[----:B------:R-:W0:Y:S02]  /*f7d0*/  LDC.64 R12, c[0x0][0x410] ;  /* 0x00010400ff0c7b82 */ /* 0x000e240000000a00 */
[----:B0-----:R-:W-:-:S06]  /*f7e0*/  IMAD.WIDE R12, R3, 0x8, R12 ;  /* 0x00000008030c7825 */ /* 0x001fcc00078e020c */
        /* <DEDUP_REMOVED lines=21> */
.L_x_4087:
[----:B------:R-:W-:Y:S05]  /*f940*/  BSYNC.RECONVERGENT B4 ;  /* 0x0000000000047941 */ /* 0x000fea0003800200 */
.L_x_4086:
        /* <DEDUP_REMOVED lines=13> */
.L_x_4079:
[----:B------:R-:W-:Y:S05]  /*fa20*/  BSYNC.RECONVERGENT B3 ;  /* 0x0000000000037941 */ /* 0x000fea0003800200 */
.L_x_4068:
[----:B---3--:R-:W3:Y:S01]  /*fa30*/  LDC.64 R16, c[0x0][0x478] ;  /* 0x00011e00ff107b82 */ /* 0x008ee20000000a00 */
[----:B--2---:R-:W-:Y:S01]  /*fa40*/  IMAD.U32 R44, RZ, RZ, UR12 ;  /* 0x0000000cff2c7e24 */ /* 0x004fe2000f8e00ff */
[----:B------:R-:W-:-:S06]  /*fa50*/  MOV R45, UR13 ;  /* 0x0000000d002d7c02 */ /* 0x000fcc0008000f00 */
[----:B------:R-:W1:Y:S08]  /*fa60*/  LDC.64 R26, c[0x0][0x408] ;  /* 0x00010200ff1a7b82 */ /* 0x000e700000000a00 */
[----:B------:R-:W2:Y:S01]  /*fa70*/  LDC.64 R40, c[0x0][0x410] ;  /* 0x00010400ff287b82 */ /* 0x000ea20000000a00 */
[----:B---3--:R-:W-:Y:S01]  /*fa80*/  STG.E.64 desc[UR24][R16.64], RZ ;  /* 0x000000ff10007986 */ /* 0x008fe2000c101b18 */
[----:B0-----:R-:W-:-:S06]  /*fa90*/  IMAD.MOV.U32 R12, RZ, RZ, 0x1 ;  /* 0x00000001ff0c7424 */ /* 0x001fcc00078e00ff */
        /* <DEDUP_REMOVED lines=24> */
[----:B------:R-:W-:Y:S01]  /*fc20*/  IMAD.MOV.U32 R26, RZ, RZ, R12 ;  /* 0x000000ffff1a7224 */ /* 0x000fe200078e000c */
[----:B------:R-:W-:-:S07]  /*fc30*/  MOV R27, R13 ;  /* 0x0000000d001b7202 */ /* 0x000fce0000000f00 */
.L_x_4088:
        /* <DEDUP_REMOVED lines=22> */
.L_x_4089:
[----:B------:R-:W-:Y:S01]  /*fda0*/  DADD R42, R54, -R2 ;  /* 0x00000000362a7229 */ /* 0x000fe20000000802 */
[----:B------:R-:W-:Y:S01]  /*fdb0*/  BSSY.RECONVERGENT B3, `(.L_x_4090) ;  /* 0x0000012000037945 */ /* 0x000fe20003800200 */
[----:B------:R-:W-:Y:S01]  /*fdc0*/  IMAD.MOV.U32 R2, RZ, RZ, 0x1 ;  /* 0x00000001ff027424 */ /* 0x000fe200078e00ff */
[----:B------:R-:W-:-:S03]  /*fdd0*/  DADD R44, -R12, R26 ;  /* 0x000000000c2c7229 */ /* 0x000fc6000000011a */
[----:B------:R-:W0:Y:S07]  /*fde0*/  MUFU.RCP64H R3, R43 ;  /* 0x0000002b00037308 */ /* 0x000e2e0000001800 */
        /* <DEDUP_REMOVED lines=14> */
.L_x_4091:
[----:B------:R-:W-:Y:S05]  /*fed0*/  BSYNC.RECONVERGENT B3 ;  /* 0x0000000000037941 */ /* 0x000fea0003800200 */
.L_x_4090:
[----:B------:R-:W0:Y:S08]  /*fee0*/  LDC.64 R26, c[0x0][0x488] ;  /* 0x00012200ff1a7b82 */ /* 0x000e300000000a00 */
[----:B------:R-:W1:Y:S01]  /*fef0*/  LDC.64 R2, c[0x0][0x410] ;  /* 0x00010400ff027b82 */ /* 0x000e620000000a00 */
[----:B0-----:R0:W-:Y:S04]  /*ff00*/  STG.E.64 desc[UR24][R26.64], R12 ;  /* 0x0000000c1a007986 */ /* 0x0011e8000c101b18 */
[----:B------:R-:W2:Y:S04]  /*ff10*/  LDG.E.64 R56, desc[UR24][R36.64+0x10] ;  /* 0x0000101824387981 */ /* 0x000ea8000c1e1b00 */
[----:B------:R-:W2:Y:S01]  /*ff20*/  LDG.E.64 R54, desc[UR24][R36.64] ;  /* 0x0000001824367981 */ /* 0x000ea2000c1e1b00 */
[----:B------:R-:W-:-:S05]  /*ff30*/  MOV R15, UR28 ;  /* 0x0000001c000f7c02 */ /* 0x000fca0008000f00 */
[----:B-1----:R-:W-:-:S05]  /*ff40*/  IMAD.WIDE R2, R15, 0x8, R2 ;  /* 0x000000080f027825 */ /* 0x002fca00078e0202 */
[----:B------:R-:W3:Y:S04]  /*ff50*/  LDG.E.64 R14, desc[UR24][R2.64+0x10] ;  /* 0x00001018020e7981 */ /* 0x000ee8000c1e1b00 */
[----:B------:R-:W3:Y:S01]  /*ff60*/  LDG.E.64 R58, desc[UR24][R2.64] ;  /* 0x00000018023a7981 */ /* 0x000ee2000c1e1b00 */
[----:B------:R-:W-:Y:S01]  /*ff70*/  IMAD.MOV.U32 R16, RZ, RZ, 0x1 ;  /* 0x00000001ff107424 */ /* 0x000fe200078e00ff */
        /* <DEDUP_REMOVED lines=19> */
.L_x_4092:
[----:B------:R-:W2:Y:S04]  /*100b0*/  LDG.E.64 R26, desc[UR24][R36.64+0x8] ;  /* 0x00000818241a7981 */ /* 0x000ea8000c1e1b00 */
[----:B------:R-:W3:Y:S01]  /*100c0*/  LDG.E.64 R2, desc[UR24][R2.64+0x8] ;  /* 0x0000081802027981 */ /* 0x000ee2000c1e1b00 */
[----:B------:R-:W-:Y:S01]  /*100d0*/  IMAD.MOV.U32 R12, RZ, RZ, 0x1 ;  /* 0x00000001ff0c7424 */ /* 0x000fe200078e00ff */
        /* <DEDUP_REMOVED lines=17> */
.L_x_4093:
        /* <DEDUP_REMOVED lines=19> */
.L_x_4095:
[----:B------:R-:W-:Y:S05]  /*10320*/  BSYNC.RECONVERGENT B3 ;  /* 0x0000000000037941 */ /* 0x000fea0003800200 */
.L_x_4094:
[----:B------:R-:W0:Y:S01]  /*10330*/  LDC.64 R26, c[0x0][0x408] ;  /* 0x00010200ff1a7b82 */ /* 0x000e220000000a00 */
[----:B------:R1:W-:Y:S07]  /*10340*/  STG.E.64 desc[UR24][R34.64+0x8], R12 ;  /* 0x0000080c22007986 */ /* 0x0003ee000c101b18 */
[----:B------:R-:W2:Y:S01]  /*10350*/  LDC.64 R2, c[0x0][0x488] ;  /* 0x00012200ff027b82 */ /* 0x000ea20000000a00 */
[----:B0-----:R-:W3:Y:S04]  /*10360*/  LDG.E.64 R14, desc[UR24][R26.64+0x8] ;  /* 0x000008181a0e7981 */ /* 0x001ee8000c1e1b00 */
[----:B------:R-:W3:Y:S04]  /*10370*/  LDG.E.64 R16, desc[UR24][R26.64] ;  /* 0x000000181a107981 */ /* 0x000ee8000c1e1b00 */
[----:B--2---:R-:W2:Y:S01]  /*10380*/  LDG.E.64 R2, desc[UR24][R2.64] ;  /* 0x0000001802027981 */ /* 0x004ea2000c1e1b00 */
        /* <DEDUP_REMOVED lines=22> */
.L_x_4096:
        /* <DEDUP_REMOVED lines=29> */
.L_x_4097:
[----:B------:R-:W0:Y:S01]  /*106c0*/  LDC.64 R2, c[0x0][0x470] ;  /* 0x00011c00ff027b82 */ /* 0x000e220000000a00 */
[----:B------:R-:W-:-:S04]  /*106d0*/  IMAD.U32 R27, RZ, RZ, UR28 ;  /* 0x0000001cff1b7e24 */ /* 0x000fc8000f8e00ff */
        /* <DEDUP_REMOVED lines=25> */
.L_x_4098:
        /* <DEDUP_REMOVED lines=21> */
[----:B------:R-:W-:Y:S05]  /*109c0*/  CALL.REL.NOINC `($__internal_8_$__cuda_sm20_div_rn_f64_full) ;  /* 0x0000018c00007944 */ /* 0x000fea0003c00000 */
.L_x_4099:
[----:B------:R-:W0:Y:S01]  /*109d0*/  LDC.64 R2, c[0x0][0x470] ;  /* 0x00011c00ff027b82 */ /* 0x000e220000000a00 */
[----:B------:R-:W-:Y:S01]  /*109e0*/  IMAD.MOV.U32 R16, RZ, RZ, 0x0 ;  /* 0x00000000ff107424 */ /* 0x000fe200078e00ff */
[----:B------:R-:W-:-:S06]  /*109f0*/  MOV R17, 0x3ff00000 ;  /* 0x3ff0000000117802 */ /* 0x000fcc0000000f00 */
[----:B------:R-:W1:Y:S01]  /*10a00*/  LDC.64 R14, c[0x0][0x478] ;  /* 0x00011e00ff0e7b82 */ /* 0x000e620000000a00 */
[----:B0-----:R0:W-:Y:S04]  /*10a10*/  STG.E.64 desc[UR24][R2.64], R12 ;  /* 0x0000000c02007986 */ /* 0x0011e8000c101b18 */
[----:B-1----:R0:W-:Y:S01]  /*10a20*/  STG.E.64 desc[UR24][R14.64+0x8], R16 ;  /* 0x000008100e007986 */ /* 0x0021e2000c101b18 */
[----:B------:R-:W-:Y:S05]  /*10a30*/  @!P4 BRA `(.L_x_4100) ;  /* 0x0000002c0018c947 */ /* 0x000fea0003800000 */
[----:B------:R-:W-:Y:S01]  /*10a40*/  UISETP.NE.AND UP0, UPT, UR26, URZ, UPT ;  /* 0x000000ff1a00728c */ /* 0x000fe2000bf05270 */
[----:B0-----:R-:W-:-:S08]  /*10a50*/  IMAD.MOV.U32 R3, RZ, RZ, 0x1 ;  /* 0x00000001ff037424 */ /* 0x001fd000078e00ff */
[----:B------:R-:W-:Y:S05]  /*10a60*/  BRA.U !UP0, `(.L_x_4101) ;  /* 0x0000001108a47547 */ /* 0x000fea000b800000 */
[----:B------:R-:W-:-:S07]  /*10a70*/  IMAD.MOV.U32 R3, RZ, RZ, 0x1 ;  /* 0x00000001ff037424 */ /* 0x000fce00078e00ff */
.L_x_4118:
[----:B------:R-:W0:Y:S01]  /*10a80*/  LDC.64 R26, c[0x0][0x478] ;  /* 0x00011e00ff1a7b82 */ /* 0x000e220000000a00 */
[----:B------:R-:W-:-:S07]  /*10a90*/  IMAD R2, R3, 0x3, RZ ;  /* 0x0000000303027824 */ /* 0x000fce00078e02ff */
[----:B-12---:R-:W1:Y:S01]  /*10aa0*/  LDC.64 R30, c[0x0][0x470] ;  /* 0x00011c00ff1e7b82 */ /* 0x006e620000000a00 */
[----:B0-----:R-:W-:-:S05]  /*10ab0*/  IMAD.WIDE.U32 R56, R2, 0x8, R26 ;  /* 0x0000000802387825 */ /* 0x001fca00078e001a */
[----:B------:R-:W2:Y:S01]  /*10ac0*/  LDG.E.64 R54, desc[UR24][R56.64] ;  /* 0x0000001838367981 */ /* 0x000ea2000c1e1b00 */
[----:B------:R-:W-:Y:S01]  /*10ad0*/  IADD3 R13, PT, PT, R2, -0x1, RZ ;  /* 0xffffffff020d7810 */ /* 0x000fe20007ffe0ff */
[----:B-1----:R-:W-:-:S04]  /*10ae0*/  IMAD.WIDE.U32 R30, R3, 0x8, R30 ;  /* 0x00000008031e7825 */ /* 0x002fc800078e001e */
[----:B------:R-:W-:Y:S01]  /*10af0*/  IMAD.WIDE R26, R13, 0x8, R26 ;  /* 0x000000080d1a7825 */ /* 0x000fe200078e021a */
[----:B--2---:R-:W-:-:S14]  /*10b00*/  DSETP.NEU.AND P0, PT, R54, RZ, PT ;  /* 0x000000ff3600722a */ /* 0x004fdc0003f0d000 */
[----:B------:R-:W-:Y:S05]  /*10b10*/  @P0 BRA `(.L_x_4102) ;  /* 0x0000000000080947 */ /* 0x000fea0003800000 */
[----:B------:R1:W5:Y:S01]  /*10b20*/  LDG.E.64 R44, desc[UR24][R30.64] ;  /* 0x000000181e2c7981 */ /* 0x000362000c1e1b00 */
[----:B------:R-:W-:Y:S05]  /*10b30*/  BRA `(.L_x_4103) ;  /* 0x00000004007c7947 */ /* 0x000fea0003800000 */
.L_x_4102:
        /* <DEDUP_REMOVED lines=19> */
[----:B------:R-:W-:Y:S05]  /*10c70*/  CALL.REL.NOINC `($__internal_8_$__cuda_sm20_div_rn_f64_full) ;  /* 0x0000018800547944 */ /* 0x000fea0003c00000 */
.L_x_4104:
        /* <DEDUP_REMOVED lines=20> */
[----:B------:R-:W-:Y:S01]  /*10dc0*/  MOV R14, R12 ;  /* 0x0000000c000e7202 */ /* 0x000fe20000000f00 */
[----:B------:R-:W-:-:S07]  /*10dd0*/  IMAD.MOV.U32 R15, RZ, RZ, R13 ;  /* 0x000000ffff0f7224 */ /* 0x000fce00078e000d */
.L_x_4105:
        /* <DEDUP_REMOVED lines=20> */
.L_x_4106:
        /* <DEDUP_REMOVED lines=20> */
.L_x_4107:
        /* <DEDUP_REMOVED lines=13> */
.L_x_4103:
        /* <DEDUP_REMOVED lines=17> */
.L_x_4108:
        /* <DEDUP_REMOVED lines=18> */
[----:B-1----:R-:W-:Y:S05]  /*11360*/  CALL.REL.NOINC `($__internal_8_$__cuda_sm20_div_rn_f64_full) ;  /* 0x0000018000987944 */ /* 0x002fea0003c00000 */
.L_x_4109:
        /* <DEDUP_REMOVED lines=12> */
.L_x_4110:
        /* <DEDUP_REMOVED lines=19> */
[----:B-1----:R-:W-:Y:S05]  /*11560*/  CALL.REL.NOINC `($__internal_8_$__cuda_sm20_div_rn_f64_full) ;  /* 0x0000018000187944 */ /* 0x002fea0003c00000 */
[----:B------:R-:W-:Y:S01]  /*11570*/  MOV R14, R12 ;  /* 0x0000000c000e7202 */ /* 0x000fe20000000f00 */
[----:B------:R-:W-:-:S07]  /*11580*/  IMAD.MOV.U32 R15, RZ, RZ, R13 ;  /* 0x000000ffff0f7224 */ /* 0x000fce00078e000d */
.L_x_4112:
        /* <DEDUP_REMOVED lines=19> */
[----:B-1----:R-:W-:Y:S05]  /*116c0*/  CALL.REL.NOINC `($__internal_8_$__cuda_sm20_div_rn_f64_full) ;  /* 0x0000017c00c07944 */ /* 0x002fea0003c00000 */
.L_x_4113:
        /* <DEDUP_REMOVED lines=20> */
[----:B------:R-:W-:Y:S01]  /*11810*/  IMAD.MOV.U32 R14, RZ, RZ, R12 ;  /* 0x000000ffff0e7224 */ /* 0x000fe200078e000c */
[----:B------:R-:W-:-:S07]  /*11820*/  MOV R15, R13 ;  /* 0x0000000d000f7202 */ /* 0x000fce0000000f00 */
.L_x_4114:
        /* <DEDUP_REMOVED lines=19> */
[----:B-1----:R-:W-:Y:S05]  /*11960*/  CALL.REL.NOINC `($__internal_8_$__cuda_sm20_div_rn_f64_full) ;  /* 0x0000017c00187944 */ /* 0x002fea0003c00000 */
.L_x_4115:
        /* <DEDUP_REMOVED lines=13> */
.L_x_4111:
        /* <DEDUP_REMOVED lines=16> */
[----:B-12---:R-:W-:Y:S05]  /*11b40*/  CALL.REL.NOINC `($__internal_8_$__cuda_sm20_div_rn_f64_full) ;  /* 0x0000017800a07944 */ /* 0x006fea0003c00000 */
.L_x_4116:
        /* <DEDUP_REMOVED lines=18> */
[----:B-12---:R-:W-:Y:S05]  /*11c70*/  CALL.REL.NOINC `($__internal_8_$__cuda_sm20_div_rn_f64_full) ;  /* 0x0000017800547944 */ /* 0x006fea0003c00000 */
.L_x_4117:
[----:B------:R-:W-:Y:S01]  /*11c80*/  IMAD.MOV.U32 R14, RZ, RZ, 0x0 ;  /* 0x00000000ff0e7424 */ /* 0x000fe200078e00ff */
[----:B------:R-:W-:Y:S01]  /*11c90*/  MOV R15, 0x3ff00000 ;  /* 0x3ff00000000f7802 */ /* 0x000fe20000000f00 */
[----:B------:R0:W-:Y:S01]  /*11ca0*/  STG.E.64 desc[UR24][R54.64+0x10], R12 ;  /* 0x0000100c36007986 */ /* 0x0001e2000c101b18 */
[C---:B------:R-:W-:Y:S01]  /*11cb0*/  VIADD R0, R3.reuse, 0x1 ;  /* 0x0000000103007836 */ /* 0x040fe20000000000 */
[----:B------:R-:W-:Y:S02]  /*11cc0*/  IADD3 R3, PT, PT, R3, 0x2, RZ ;  /* 0x0000000203037810 */ /* 0x000fe40007ffe0ff */
[----:B------:R0:W-:Y:S02]  /*11cd0*/  STG.E.64 desc[UR24][R54.64+0x8], R14 ;  /* 0x0000080e36007986 */ /* 0x0001e4000c101b18 */
[----:B------:R-:W-:-:S13]  /*11ce0*/  ISETP.NE.AND P0, PT, R0, R7, PT ;  /* 0x000000070000720c */ /* 0x000fda0003f05270 */
[----:B0-----:R-:W-:Y:S05]  /*11cf0*/  @P0 BRA `(.L_x_4118) ;  /* 0xffffffec00600947 */ /* 0x001fea000383ffff */
.L_x_4101:
[----:B------:R-:W-:-:S05]  /*11d00*/  IMAD.U32 R0, RZ, RZ, UR28 ;  /* 0x0000001cff007e24 */ /* 0x000fca000f8e00ff */
        /* <DEDUP_REMOVED lines=13> */
.L_x_4120:
        /* <DEDUP_REMOVED lines=19> */
[----:B------:R-:W-:Y:S05]  /*11f10*/  CALL.REL.NOINC `($__internal_8_$__cuda_sm20_div_rn_f64_full) ;  /* 0x0000017400ac7944 */ /* 0x000fea0003c00000 */
[----:B------:R-:W-:Y:S01]  /*11f20*/  IMAD.MOV.U32 R14, RZ, RZ, R12 ;  /* 0x000000ffff0e7224 */ /* 0x000fe200078e000c */
[----:B------:R-:W-:-:S07]  /*11f30*/  MOV R15, R13 ;  /* 0x0000000d000f7202 */ /* 0x000fce0000000f00 */
.L_x_4122:
        /* <DEDUP_REMOVED lines=20> */
.L_x_4123:
        /* <DEDUP_REMOVED lines=20> */
[----:B------:R-:W-:Y:S01]  /*121c0*/  IMAD.MOV.U32 R14, RZ, RZ, R12 ;  /* 0x000000ffff0e7224 */ /* 0x000fe200078e000c */
[----:B------:R-:W-:-:S07]  /*121d0*/  MOV R15, R13 ;  /* 0x0000000d000f7202 */ /* 0x000fce0000000f00 */
.L_x_4124:
        /* <DEDUP_REMOVED lines=19> */
[----:B------:R-:W-:Y:S05]  /*12310*/  CALL.REL.NOINC `($__internal_8_$__cuda_sm20_div_rn_f64_full) ;  /* 0x0000017000ac7944 */ /* 0x000fea0003c00000 */
.L_x_4125:
        /* <DEDUP_REMOVED lines=18> */
.L_x_4121:
[----:B------:R-:W2:Y:S01]  /*12440*/  LDG.E.64 R42, desc[UR24][R54.64+0x8] ;  /* 0x00000818362a7981 */ /* 0x000ea2000c1e1b00 */
        /* <DEDUP_REMOVED lines=16> */
.L_x_4126:
        /* <DEDUP_REMOVED lines=19> */
.L_x_4127:
[----:B------:R-:W-:Y:S01]  /*12680*/  IMAD.MOV.U32 R2, RZ, RZ, 0x0 ;  /* 0x00000000ff027424 */ /* 0x000fe200078e00ff */
[----:B------:R-:W-:Y:S01]  /*12690*/  MOV R3, 0x3ff00000 ;  /* 0x3ff0000000037802 */ /* 0x000fe20000000f00 */
[----:B------:R3:W-:Y:S04]  /*126a0*/  STG.E.64 desc[UR24][R54.64+0x10], R12 ;  /* 0x0000100c36007986 */ /* 0x0007e8000c101b18 */
[----:B------:R3:W-:Y:S02]  /*126b0*/  STG.E.64 desc[UR24][R54.64+0x8], R2 ;  /* 0x0000080236007986 */ /* 0x0007e4000c101b18 */
.L_x_4119:
[----:B------:R-:W-:Y:S01]  /*126c0*/  IMAD.U32 R0, RZ, RZ, UR26 ;  /* 0x0000001aff007e24 */ /* 0x000fe2000f8e00ff */
[----:B------:R-:W-:-:S04]  /*126d0*/  MOV R17, UR26 ;  /* 0x0000001a00117c02 */ /* 0x000fc80008000f00 */
[----:B------:R-:W-:-:S13]  /*126e0*/  ISETP.GE.U32.AND P0, PT, R0, 0x3, PT ;  /* 0x000000030000780c */ /* 0x000fda0003f06070 */
[----:B------:R-:W-:Y:S05]  /*126f0*/  @!P0 BRA `(.L_x_4128) ;  /* 0x0000000800308947 */ /* 0x000fea0003800000 */
[----:B---3--:R-:W-:Y:S01]  /*12700*/  IMAD.MOV.U32 R3, RZ, RZ, RZ ;  /* 0x000000ffff037224 */ /* 0x008fe200078e00ff */
[----:B------:R-:W-:-:S07]  /*12710*/  MOV R17, UR26 ;  /* 0x0000001a00117c02 */ /* 0x000fce0008000f00 */
.L_x_4133:
[----:B-12---:R-:W1:Y:S01]  /*12720*/  LDC.64 R30, c[0x0][0x478] ;  /* 0x00011e00ff1e7b82 */ /* 0x006e620000000a00 */
[----:B------:R-:W-:-:S07]  /*12730*/  IMAD R2, R17, 0x3, RZ ;  /* 0x0000000311027824 */ /* 0x000fce00078e02ff */
[----:B0-----:R-:W0:Y:S01]  /*12740*/  LDC.64 R26, c[0x0][0x470] ;  /* 0x00011c00ff1a7b82 */ /* 0x001e220000000a00 */
[----:B-1----:R-:W-:-:S05]  /*12750*/  IMAD.WIDE.U32 R30, R2, 0x8, R30 ;  /* 0x00000008021e7825 */ /* 0x002fca00078e001e */
[----:B----4-:R-:W2:Y:S01]  /*12760*/  LDG.E.64 R14, desc[UR24][R30.64+0x10] ;  /* 0x000010181e0e7981 */ /* 0x010ea2000c1e1b00 */
        /* <DEDUP_REMOVED lines=25> */
.L_x_4129:
        /* <DEDUP_REMOVED lines=34> */
.L_x_4130:
        /* <DEDUP_REMOVED lines=34> */
.L_x_4131:
        /* <DEDUP_REMOVED lines=34> */
.L_x_4132:
[----:B------:R-:W-:Y:S01]  /*12f60*/  MOV R14, 0x0 ;  /* 0x00000000000e7802 */ /* 0x000fe20000000f00 */
[----:B------:R-:W-:Y:S01]  /*12f70*/  IMAD.MOV.U32 R15, RZ, RZ, 0x3ff00000 ;  /* 0x3ff00000ff0f7424 */ /* 0x000fe200078e00ff */
[----:B------:R4:W-:Y:S01]  /*12f80*/  STG.E.64 desc[UR24][R56.64], R12 ;  /* 0x0000000c38007986 */ /* 0x0009e2000c101b18 */
[----:B------:R-:W-:-:S03]  /*12f90*/  IADD3 R17, PT, PT, R17, -0x4, RZ ;  /* 0xfffffffc11117810 */ /* 0x000fc60007ffe0ff */
[----:B------:R4:W-:Y:S01]  /*12fa0*/  STG.E.64 desc[UR24][R54.64+0x8], R14 ;  /* 0x0000080e36007986 */ /* 0x0009e2000c101b18 */
[----:B------:R-:W-:Y:S05]  /*12fb0*/  @P4 BRA `(.L_x_4133) ;  /* 0xfffffff400d84947 */ /* 0x000fea000383ffff */
.L_x_4128:
[----:B------:R-:W-:Y:S01]  /*12fc0*/  IMAD.U32 R0, RZ, RZ, UR28 ;  /* 0x0000001cff007e24 */ /* 0x000fe2000f8e00ff */
[----:B------:R-:W-:Y:S04]  /*12fd0*/  BSSY.RECONVERGENT B3, `(.L_x_4100) ;  /* 0x000006c000037945 */ /* 0x000fe80003800200 */
[----:B------:R-:W-:-:S13]  /*12fe0*/  LOP3.LUT P0, RZ, R0, 0x3, RZ, 0xc0, !PT ;  /* 0x0000000300ff7812 */ /* 0x000fda000780c0ff */
[----:B------:R-:W-:Y:S05]  /*12ff0*/  @!P0 BRA `(.L_x_4134) ;  /* 0x0000000400a48947 */ /* 0x000fea0003800000 */
[----:B------:R-:W-:-:S09]  /*13000*/  UISETP.NE.AND UP0, UPT, UR30, URZ, UPT ;  /* 0x000000ff1e00728c */ /* 0x000fd2000bf05270 */
[----:B------:R-:W-:Y:S05]  /*13010*/  BRA.U !UP0, `(.L_x_4135) ;  /* 0x00000005080c7547 */ /* 0x000fea000b800000 */
[----:B-12---:R-:W1:Y:S01]  /*13020*/  LDC.64 R30, c[0x0][0x478] ;  /* 0x00011e00ff1e7b82 */ /* 0x006e620000000a00 */
[----:B---3--:R-:W-:-:S07]  /*13030*/  IMAD R2, R17, 0x3, RZ ;  /* 0x0000000311027824 */ /* 0x008fce00078e02ff */
        /* <DEDUP_REMOVED lines=26> */
.L_x_4136:
        /* <DEDUP_REMOVED lines=34> */
.L_x_4137:
[----:B------:R-:W-:Y:S01]  /*13400*/  MOV R14, 0x0 ;  /* 0x00000000000e7802 */ /* 0x000fe20000000f00 */
[----:B------:R-:W-:Y:S01]  /*13410*/  IMAD.MOV.U32 R15, RZ, RZ, 0x3ff00000 ;  /* 0x3ff00000ff0f7424 */ /* 0x000fe200078e00ff */
[----:B------:R0:W-:Y:S01]  /*13420*/  STG.E.64 desc[UR24][R54.64], R12 ;  /* 0x0000000c36007986 */ /* 0x0001e2000c101b18 */
[----:B------:R-:W-:-:S03]  /*13430*/  IADD3 R17, PT, PT, R17, -0x2, RZ ;  /* 0xfffffffe11117810 */ /* 0x000fc60007ffe0ff */
[----:B------:R0:W-:Y:S04]  /*13440*/  STG.E.64 desc[UR24][R2.64+0x8], R14 ;  /* 0x0000080e02007986 */ /* 0x0001e8000c101b18 */
.L_x_4135:
[----:B------:R-:W-:-:S13]  /*13450*/  ISETP.NE.AND P0, PT, R5, RZ, PT ;  /* 0x000000ff0500720c */ /* 0x000fda0003f05270 */
[----:B------:R-:W-:Y:S05]  /*13460*/  @P0 BRA `(.L_x_4134) ;  /* 0x0000000000880947 */ /* 0x000fea0003800000 */
[----:B0--3--:R-:W0:Y:S01]  /*13470*/  LDC.64 R2, c[0x0][0x478] ;  /* 0x00011e00ff027b82 */ /* 0x009e220000000a00 */
[----:B----4-:R-:W-:-:S07]  /*13480*/  IMAD R13, R17, 0x3, RZ ;  /* 0x00000003110d7824 */ /* 0x010fce00078e02ff */
[----:B------:R-:W3:Y:S01]  /*13490*/  LDC.64 R26, c[0x0][0x470] ;  /* 0x00011c00ff1a7b82 */ /* 0x000ee20000000a00 */
        /* <DEDUP_REMOVED lines=9> */
[----:B------:R-:W-:Y:S01]  /*13530*/  IMAD.MOV.U32 R12, RZ, RZ, 0x1 ;  /* 0x00000001ff0c7424 */ /* 0x000fe200078e00ff */
[----:B------:R-:W-:Y:S01]  /*13540*/  FSETP.GEU.AND P1, PT, |R45|, 6.5827683646048100446e-37, PT ;  /* 0x036000002d00780b */ /* 0x000fe20003f2e200 */
[----:B------:R-:W-:Y:S01]  /*13550*/  BSSY.RECONVERGENT B4, `(.L_x_4138) ;  /* 0x000000f000047945 */ /* 0x000fe20003800200 */
        /* <DEDUP_REMOVED lines=13> */
[----:B-12---:R-:W-:Y:S05]  /*13630*/  CALL.REL.NOINC `($__internal_8_$__cuda_sm20_div_rn_f64_full) ;  /* 0x0000015c00e47944 */ /* 0x006fea0003c00000 */
.L_x_4139:
[----:B------:R-:W-:Y:S05]  /*13640*/  BSYNC.RECONVERGENT B4 ;  /* 0x0000000000047941 */ /* 0x000fea0003800200 */
.L_x_4138:
[----:B------:R-:W-:Y:S01]  /*13650*/  MOV R14, 0x0 ;  /* 0x00000000000e7802 */ /* 0x000fe20000000f00 */
[----:B------:R-:W-:Y:S01]  /*13660*/  IMAD.MOV.U32 R15, RZ, RZ, 0x3ff00000 ;  /* 0x3ff00000ff0f7424 */ /* 0x000fe200078e00ff */
[----:B------:R0:W-:Y:S04]  /*13670*/  STG.E.64 desc[UR24][R26.64], R12 ;  /* 0x0000000c1a007986 */ /* 0x0001e8000c101b18 */
[----:B------:R0:W-:Y:S02]  /*13680*/  STG.E.64 desc[UR24][R2.64+0x8], R14 ;  /* 0x0000080e02007986 */ /* 0x0001e4000c101b18 */
.L_x_4134:
[----:B------:R-:W-:Y:S05]  /*13690*/  BSYNC.RECONVERGENT B3 ;  /* 0x0000000000037941 */ /* 0x000fea0003800200 */
.L_x_4100:
[----:B------:R-:W-:Y:S05]  /*136a0*/  @!P5 BRA `(.L_x_4140) ;  /* 0x0000000400c0d947 */ /* 0x000fea0003800000 */
[----:B------:R-:W-:-:S04]  /*136b0*/  MOV R0, UR28 ;  /* 0x0000001c00007c02 */ /* 0x000fc80008000f00 */
[----:B------:R-:W-:Y:S01]  /*136c0*/  ISETP.GE.U32.AND P0, PT, R0, 0xf, PT ;  /* 0x0000000f0000780c */ /* 0x000fe20003f06070 */
[----:B------:R-:W-:-:S12]  /*136d0*/  IMAD.MOV.U32 R0, RZ, RZ, RZ ;  /* 0x000000ffff007224 */ /* 0x000fd800078e00ff */
[----:B------:R-:W-:Y:S05]  /*136e0*/  @!P0 BRA `(.L_x_4141) ;  /* 0x0000000000a48947 */ /* 0x000fea0003800000 */
[----:B------:R-:W-:-:S07]  /*136f0*/  HFMA2 R19, -RZ, RZ, 0, 0 ;  /* 0x00000000ff137431 */ /* 0x000fce00000001ff */
.L_x_4142:
[----:B0--34-:R-:W0:Y:S08]  /*13700*/  LDC.64 R12, c[0x0][0x470] ;  /* 0x00011c00ff0c7b82 */ /* 0x019e300000000a00 */
[----:B--2---:R-:W3:Y:S01]  /*13710*/  LDC.64 R2, c[0x0][0x488] ;  /* 0x00012200ff027b82 */ /* 0x004ee20000000a00 */
        /* <DEDUP_REMOVED lines=8> */
[----:B-12---:R-:W2:Y:S04]  /*137a0*/  LDG.E.64 R30, desc[UR24][R12.64+0x18] ;  /* 0x000018180c1e7981 */ /* 0x006ea8000c1e1b00 */
[----:B--2---:R1:W-:Y:S04]  /*137b0*/  STG.E.64 desc[UR24][R2.64+0x20], R30 ;  /* 0x0000201e02007986 */ /* 0x0043e8000c101b18 */
[----:B------:R-:W2:Y:S04]  /*137c0*/  LDG.E.64 R40, desc[UR24][R12.64+0x20] ;  /* 0x000020180c287981 */ /* 0x000ea8000c1e1b00 */
[----:B--2---:R2:W-:Y:S04]  /*137d0*/  STG.E.64 desc[UR24][R2.64+0x28], R40 ;  /* 0x0000282802007986 */ /* 0x0045e8000c101b18 */
[----:B------:R-:W5:Y:S04]  /*137e0*/  LDG.E.64 R42, desc[UR24][R12.64+0x28] ;  /* 0x000028180c2a7981 */ /* 0x000f68000c1e1b00 */
[----:B-----5:R5:W-:Y:S04]  /*137f0*/  STG.E.64 desc[UR24][R2.64+0x30], R42 ;  /* 0x0000302a02007986 */ /* 0x020be8000c101b18 */
[----:B0-----:R-:W3:Y:S04]  /*13800*/  LDG.E.64 R14, desc[UR24][R12.64+0x30] ;  /* 0x000030180c0e7981 */ /* 0x001ee8000c1e1b00 */
[----:B---3--:R0:W-:Y:S04]  /*13810*/  STG.E.64 desc[UR24][R2.64+0x38], R14 ;  /* 0x0000380e02007986 */ /* 0x0081e8000c101b18 */
[----:B------:R-:W3:Y:S04]  /*13820*/  LDG.E.64 R16, desc[UR24][R12.64+0x38] ;  /* 0x000038180c107981 */ /* 0x000ee8000c1e1b00 */
[----:B---3--:R3:W-:Y:S04]  /*13830*/  STG.E.64 desc[UR24][R2.64+0x40], R16 ;  /* 0x0000401002007986 */ /* 0x0087e8000c101b18 */
[----:B----4-:R-:W4:Y:S04]  /*13840*/  LDG.E.64 R26, desc[UR24][R12.64+0x40] ;  /* 0x000040180c1a7981 */ /* 0x010f28000c1e1b00 */
[----:B----4-:R4:W-:Y:S04]  /*13850*/  STG.E.64 desc[UR24][R2.64+0x48], R26 ;  /* 0x0000481a02007986 */ /* 0x0109e8000c101b18 */
[----:B-1----:R-:W2:Y:S04]  /*13860*/  LDG.E.64 R30, desc[UR24][R12.64+0x48] ;  /* 0x000048180c1e7981 */ /* 0x002ea8000c1e1b00 */
[----:B--2---:R1:W-:Y:S04]  /*13870*/  STG.E.64 desc[UR24][R2.64+0x50], R30 ;  /* 0x0000501e02007986 */ /* 0x0043e8000c101b18 */
[----:B------:R-:W2:Y:S04]  /*13880*/  LDG.E.64 R40, desc[UR24][R12.64+0x50] ;  /* 0x000050180c287981 */ /* 0x000ea8000c1e1b00 */
[----:B--2---:R2:W-:Y:S04]  /*13890*/  STG.E.64 desc[UR24][R2.64+0x58], R40 ;  /* 0x0000582802007986 */ /* 0x0045e8000c101b18 */
[----:B-----5:R-:W5:Y:S04]  /*138a0*/  LDG.E.64 R42, desc[UR24][R12.64+0x58] ;  /* 0x000058180c2a7981 */ /* 0x020f68000c1e1b00 */
[----:B-----5:R2:W-:Y:S04]  /*138b0*/  STG.E.64 desc[UR24][R2.64+0x60], R42 ;  /* 0x0000602a02007986 */ /* 0x0205e8000c101b18 */
[----:B0-----:R-:W5:Y:S04]  /*138c0*/  LDG.E.64 R14, desc[UR24][R12.64+0x60] ;  /* 0x000060180c0e7981 */ /* 0x001f68000c1e1b00 */
[----:B-----5:R2:W-:Y:S04]  /*138d0*/  STG.E.64 desc[UR24][R2.64+0x68], R14 ;  /* 0x0000680e02007986 */ /* 0x0205e8000c101b18 */
[----:B---3--:R-:W3:Y:S04]  /*138e0*/  LDG.E.64 R16, desc[UR24][R12.64+0x68] ;  /* 0x000068180c107981 */ /* 0x008ee8000c1e1b00 */
[----:B---3--:R2:W-:Y:S04]  /*138f0*/  STG.E.64 desc[UR24][R2.64+0x70], R16 ;  /* 0x0000701002007986 */ /* 0x0085e8000c101b18 */
[----:B----4-:R-:W3:Y:S04]  /*13900*/  LDG.E.64 R26, desc[UR24][R12.64+0x70] ;  /* 0x000070180c1a7981 */ /* 0x010ee8000c1e1b00 */
[----:B---3--:R2:W-:Y:S04]  /*13910*/  STG.E.64 desc[UR24][R2.64+0x78], R26 ;  /* 0x0000781a02007986 */ /* 0x0085e8000c101b18 */
[----:B-1----:R-:W3:Y:S01]  /*13920*/  LDG.E.64 R30, desc[UR24][R12.64+0x78] ;  /* 0x000078180c1e7981 */ /* 0x002ee2000c1e1b00 */
[----:B------:R-:W-:-:S05]  /*13930*/  VIADD R19, R19, 0x10 ;  /* 0x0000001013137836 */ /* 0x000fca0000000000 */
[----:B------:R-:W-:Y:S01]  /*13940*/  ISETP.NE.AND P0, PT, R19, R9, PT ;  /* 0x000000091300720c */ /* 0x000fe20003f05270 */
[----:B---3--:R2:W-:-:S12]  /*13950*/  STG.E.64 desc[UR24][R2.64+0x80], R30 ;  /* 0x0000801e02007986 */ /* 0x0085d8000c101b18 */
[----:B------:R-:W-:Y:S05]  /*13960*/  @P0 BRA `(.L_x_4142) ;  /* 0xfffffffc00640947 */ /* 0x000fea000383ffff */
[----:B------:R-:W-:-:S07]  /*13970*/  MOV R0, R9 ;  /* 0x0000000900007202 */ /* 0x000fce0000000f00 */
.L_x_4141:
[----:B0-23--:R-:W-:-:S05]  /*13980*/  IMAD.U32 R2, RZ, RZ, UR27 ;  /* 0x0000001bff027e24 */ /* 0x00dfca000f8e00ff */
[----:B------:R-:W-:-:S13]  /*13990*/  LOP3.LUT P0, RZ, R2, 0xf, RZ, 0xc0, !PT ;  /* 0x0000000f02ff7812 */ /* 0x000fda000780c0ff */
[----:B------:R-:W-:Y:S05]  /*139a0*/  @!P0 BRA `(.L_x_4140) ;  /* 0x0000000400008947 */ /* 0x000fea0003800000 */
[----:B------:R-:W0:Y:S01]  /*139b0*/  LDCU UR4, c[0x0][0x468] ;  /* 0x00008d00ff0477ac */ /* 0x000e220008000800 */
[----:B------:R-:W-:-:S04]  /*139c0*/  MOV R2, UR29 ;  /* 0x0000001d00027c02 */ /* 0x000fc80008000f00 */
[----:B------:R-:W-:Y:S01]  /*139d0*/  ISETP.NE.AND P0, PT, R2, 0x2, PT ;  /* 0x000000020200780c */ /* 0x000fe20003f05270 */
[----:B0-----:R-:W-:-:S04]  /*139e0*/  UIADD3 UR5, UPT, UPT, UR4, 0xe, URZ ;  /* 0x0000000e04057890 */ /* 0x001fc8000fffe0ff */
[----:B------:R-:W-:-:S04]  /*139f0*/  ULOP3.LUT UR5, UR5, 0xf, URZ, 0xc0, !UPT ;  /* 0x0000000f05057892 */ /* 0x000fc8000f8ec0ff */
[----:B------:R-:W-:-:S04]  /*13a00*/  UIADD3 UR5, UPT, UPT, UR5, -0x1, URZ ;  /* 0xffffffff05057890 */ /* 0x000fc8000fffe0ff */
[----:B------:R-:W-:-:S09]  /*13a10*/  UISETP.GE.U32.AND UP0, UPT, UR5, 0x7, UPT ;  /* 0x000000070500788c */ /* 0x000fd2000bf06070 */
[----:B------:R-:W-:Y:S05]  /*13a20*/  BRA.U !UP0, `(.L_x_4143) ;  /* 0x0000000108547547 */ /* 0x000fea000b800000 */
[----:B------:R-:W0:Y:S08]  /*13a30*/  LDC.64 R2, c[0x0][0x470] ;  /* 0x00011c00ff027b82 */ /* 0x000e300000000a00 */
[----:B----4-:R-:W2:Y:S01]  /*13a40*/  LDC.64 R14, c[0x0][0x488] ;  /* 0x00012200ff0e7b82 */ /* 0x010ea20000000a00 */
        /* <DEDUP_REMOVED lines=8> */
[----:B-1----:R-:W4:Y:S04]  /*13ad0*/  LDG.E.64 R30, desc[UR24][R2.64+0x18] ;  /* 0x00001818021e7981 */ /* 0x002f28000c1e1b00 */
        /* <DEDUP_REMOVED lines=10> */
.L_x_4143:
[----:B------:R-:W-:Y:S05]  /*13b80*/  @!P0 BRA `(.L_x_4140) ;  /* 0x0000000000888947 */ /* 0x000fea0003800000 */
[----:B------:R-:W-:Y:S02]  /*13b90*/  UIADD3 UR4, UPT, UPT, UR4, 0x6, URZ ;  /* 0x0000000604047890 */ /* 0x000fe4000fffe0ff */
[----:B------:R-:W-:Y:S02]  /*13ba0*/  UISETP.NE.AND UP0, UPT, UR30, 0x2, UPT ;  /* 0x000000021e00788c */ /* 0x000fe4000bf05270 */
[----:B------:R-:W-:-:S04]  /*13bb0*/  ULOP3.LUT UR4, UR4, 0x7, URZ, 0xc0, !UPT ;  /* 0x0000000704047892 */ /* 0x000fc8000f8ec0ff */
[----:B------:R-:W-:-:S04]  /*13bc0*/  UIADD3 UR4, UPT, UPT, UR4, -0x1, URZ ;  /* 0xffffffff04047890 */ /* 0x000fc8000fffe0ff */
[----:B------:R-:W-:-:S09]  /*13bd0*/  UISETP.GE.U32.AND UP2, UPT, UR4, 0x3, UPT ;  /* 0x000000030400788c */ /* 0x000fd2000bf46070 */
[----:B------:R-:W-:Y:S05]  /*13be0*/  BRA.U !UP2, `(.L_x_4144) ;  /* 0x000000010a347547 */ /* 0x000fea000b800000 */
[----:B------:R-:W0:Y:S08]  /*13bf0*/  LDC.64 R2, c[0x0][0x470] ;  /* 0x00011c00ff027b82 */ /* 0x000e300000000a00 */
[----:B---34-:R-:W1:Y:S01]  /*13c00*/  LDC.64 R12, c[0x0][0x488] ;  /* 0x00012200ff0c7b82 */ /* 0x018e620000000a00 */
        /* <DEDUP_REMOVED lines=9> */
[----:B------:R-:W-:-:S03]  /*13ca0*/  IADD3 R0, PT, PT, R0, 0x4, RZ ;  /* 0x0000000400007810 */ /* 0x000fc60007ffe0ff */
[----:B--2---:R0:W-:Y:S04]  /*13cb0*/  STG.E.64 desc[UR24][R30.64+0x20], R16 ;  /* 0x000020101e007986 */ /* 0x0041e8000c101b18 */
.L_x_4144:
[----:B------:R-:W-:Y:S05]  /*13cc0*/  BRA.U !UP0, `(.L_x_4140) ;  /* 0x0000000108387547 */ /* 0x000fea000b800000 */
[----:B0--34-:R-:W0:Y:S08]  /*13cd0*/  LDC.64 R12, c[0x0][0x470] ;  /* 0x00011c00ff0c7b82 */ /* 0x019e300000000a00 */
        /* <DEDUP_REMOVED lines=8> */
[----:B------:R-:W-:-:S03]  /*13d60*/  UISETP.NE.AND UP0, UPT, UR30, URZ, UPT ;  /* 0x000000ff1e00728c */ /* 0x000fc6000bf05270 */
[----:B--2---:R0:W-:Y:S06]  /*13d70*/  STG.E.64 desc[UR24][R14.64+0x10], R2 ;  /* 0x000010020e007986 */ /* 0x0041ec000c101b18 */
[----:B------:R-:W-:Y:S05]  /*13d80*/  BRA.U !UP0, `(.L_x_4140) ;  /* 0x0000000108087547 */ /* 0x000fea000b800000 */
[----:B0-----:R-:W2:Y:S04]  /*13d90*/  LDG.E.64 R2, desc[UR24][R12.64+0x10] ;  /* 0x000010180c027981 */ /* 0x001ea8000c1e1b00 */
[----:B--2---:R0:W-:Y:S02]  /*13da0*/  STG.E.64 desc[UR24][R14.64+0x18], R2 ;  /* 0x000018020e007986 */ /* 0x0041e4000c101b18 */
.L_x_4140:
[----:B------:R-:W5:Y:S02]  /*13db0*/  LDCU UR4, c[0x0][0x468] ;  /* 0x00008d00ff0477ac */ /* 0x000f640008000800 */
[----:B-----5:R-:W-:-:S09]  /*13dc0*/  UISETP.GE.AND UP0, UPT, UR4, 0x2, UPT ;  /* 0x000000020400788c */ /* 0x020fd2000bf06270 */
[----:B------:R-:W-:Y:S05]  /*13dd0*/  BRA.U !UP0, `(.L_x_4145) ;  /* 0x0000003108387547 */ /* 0x000fea000b800000 */
[----:B------:R-:W-:Y:S02]  /*13de0*/  IMAD.U32 R0, RZ, RZ, UR27 ;  /* 0x0000001bff007e24 */ /* 0x000fe4000f8e00ff */
[----:B0--3--:R-:W-:-:S03]  /*13df0*/  HFMA2 R2, -RZ, RZ, 0, 0 ;  /* 0x00000000ff027431 */ /* 0x009fc600000001ff */
[----:B------:R-:W-:-:S13]  /*13e00*/  ISETP.GE.U32.AND P0, PT, R0, 0x3, PT ;  /* 0x000000030000780c */ /* 0x000fda0003f06070 */
[----:B------:R-:W-:Y:S05]  /*13e10*/  @!P0 BRA `(.L_x_4146) ;  /* 0x00000018008c8947 */ /* 0x000fea0003800000 */
[----:B------:R-:W-:-:S07]  /*13e20*/  IMAD.MOV.U32 R2, RZ, RZ, RZ ;  /* 0x000000ffff027224 */ /* 0x000fce00078e00ff */
.L_x_4167:
[----:B0-----:R-:W0:Y:S08]  /*13e30*/  LDC.64 R58, c[0x0][0x408] ;  /* 0x00010200ff3a7b82 */ /* 0x001e300000000a00 */
[----:B------:R-:W3:Y:S01]  /*13e40*/  LDC.64 R60, c[0x0][0x488] ;  /* 0x00012200ff3c7b82 */ /* 0x000ee20000000a00 */
[----:B0-----:R-:W-:-:S05]  /*13e50*/  IMAD.WIDE.U32 R58, R2, 0x8, R58 ;  /* 0x00000008023a7825 */ /* 0x001fca00078e003a */
[----:B------:R-:W5:Y:S04]  /*13e60*/  LDG.E.64 R42, desc[UR24][R58.64+0x8] ;  /* 0x000008183a2a7981 */ /* 0x000f68000c1e1b00 */
[----:B------:R-:W5:Y:S01]  /*13e70*/  LDG.E.64 R16, desc[UR24][R58.64] ;  /* 0x000000183a107981 */ /* 0x000f62000c1e1b00 */
[----:B---3--:R-:W-:-:S05]  /*13e80*/  IMAD.WIDE.U32 R60, R2, 0x8, R60 ;  /* 0x00000008023c7825 */ /* 0x008fca00078e003c */
[----:B----4-:R-:W3:Y:S04]  /*13e90*/  LDG.E.64 R12, desc[UR24][R60.64+0x8] ;  /* 0x000008183c0c7981 */ /* 0x010ee8000c1e1b00 */
[----:B------:R-:W3:Y:S01]  /*13ea0*/  LDG.E.64 R14, desc[UR24][R60.64] ;  /* 0x000000183c0e7981 */ /* 0x000ee2000c1e1b00 */
[----:B-----5:R-:W-:Y:S01]  /*13eb0*/  DADD R42, R42, -R16 ;  /* 0x000000002a2a7229 */ /* 0x020fe20000000810 */
        /* <DEDUP_REMOVED lines=17> */
.L_x_4147:
        /* <DEDUP_REMOVED lines=22> */
[----:B-12---:R-:W-:Y:S05]  /*14130*/  CALL.REL.NOINC `($__internal_8_$__cuda_sm20_div_rn_f64_full) ;  /* 0x0000015400247944 */ /* 0x006fea0003c00000 */
[----:B------:R-:W-:Y:S01]  /*14140*/  MOV R14, R12 ;  /* 0x0000000c000e7202 */ /* 0x000fe20000000f00 */
[----:B------:R-:W-:-:S07]  /*14150*/  IMAD.MOV.U32 R15, RZ, RZ, R13 ;  /* 0x000000ffff0f7224 */ /* 0x000fce00078e000d */
.L_x_4149:
[----:B------:R-:W-:Y:S05]  /*14160*/  BSYNC.RECONVERGENT B3 ;  /* 0x0000000000037941 */ /* 0x000fea0003800200 */
.L_x_4148:
[----:B------:R-:W0:Y:S08]  /*14170*/  LDC.64 R56, c[0x0][0x490] ;  /* 0x00012400ff387b82 */ /* 0x000e300000000a00 */
[----:B------:R-:W3:Y:S01]  /*14180*/  LDC.64 R54, c[0x0][0x410] ;  /* 0x00010400ff367b82 */ /* 0x000ee20000000a00 */
[----:B0-----:R-:W-:-:S05]  /*14190*/  IMAD.WIDE.U32 R56, R2, 0x8, R56 ;  /* 0x0000000802387825 */ /* 0x001fca00078e0038 */
[----:B------:R0:W-:Y:S04]  /*141a0*/  STG.E.64 desc[UR24][R56.64], R14 ;  /* 0x0000000e38007986 */ /* 0x0001e8000c101b18 */
[----:B------:R-:W4:Y:S04]  /*141b0*/  LDG.E.64 R26, desc[UR24][R58.64+0x8] ;  /* 0x000008183a1a7981 */ /* 0x000f28000c1e1b00 */
[----:B-12---:R-:W4:Y:S01]  /*141c0*/  LDG.E.64 R30, desc[UR24][R58.64] ;  /* 0x000000183a1e7981 */ /* 0x006f22000c1e1b00 */
[----:B---3--:R-:W-:-:S05]  /*141d0*/  IMAD.WIDE.U32 R54, R2, 0x8, R54 ;  /* 0x0000000802367825 */ /* 0x008fca00078e0036 */
[----:B------:R-:W2:Y:S04]  /*141e0*/  LDG.E.64 R12, desc[UR24][R54.64+0x8] ;  /* 0x00000818360c7981 */ /* 0x000ea8000c1e1b00 */
[----:B------:R-:W2:Y:S01]  /*141f0*/  LDG.E.64 R16, desc[UR24][R54.64] ;  /* 0x0000001836107981 */ /* 0x000ea2000c1e1b00 */
[----:B----4-:R-:W-:Y:S01]  /*14200*/  DADD R26, R26, -R30 ;  /* 0x000000001a1a7229 */ /* 0x010fe2000000081e */
[----:B------:R-:W-:-:S05]  /*14210*/  MOV R30, 0x1 ;  /* 0x00000001001e7802 */ /* 0x000fca0000000f00 */
        /* <DEDUP_REMOVED lines=18> */
[----:B------:R-:W-:Y:S01]  /*14340*/  IMAD.MOV.U32 R30, RZ, RZ, R12 ;  /* 0x000000ffff1e7224 */ /* 0x000fe200078e000c */
[----:B------:R-:W-:-:S07]  /*14350*/  MOV R31, R13 ;  /* 0x0000000d001f7202 */ /* 0x000fce0000000f00 */
.L_x_4150:
        /* <DEDUP_REMOVED lines=24> */
.L_x_4151:
        /* <DEDUP_REMOVED lines=26> */
.L_x_4152:
        /* <DEDUP_REMOVED lines=22> */
[----:B------:R-:W-:Y:S05]  /*147e0*/  CALL.REL.NOINC `($__internal_8_$__cuda_sm20_div_rn_f64_full) ;  /* 0x0000014c00787944 */ /* 0x000fea0003c00000 */
[----:B------:R-:W-:Y:S01]  /*147f0*/  MOV R14, R12 ;  /* 0x0000000c000e7202 */ /* 0x000fe20000000f00 */
[----:B------:R-:W-:-:S07]  /*14800*/  IMAD.MOV.U32 R15, RZ, RZ, R13 ;  /* 0x000000ffff0f7224 */ /* 0x000fce00078e000d */
.L_x_4154:
[----:B------:R-:W-:Y:S05]  /*14810*/  BSYNC.RECONVERGENT B3 ;  /* 0x0000000000037941 */ /* 0x000fea0003800200 */
.L_x_4153:
        /* <DEDUP_REMOVED lines=27> */
.L_x_4155:
        /* <DEDUP_REMOVED lines=24> */
.L_x_4156:
        /* <DEDUP_REMOVED lines=24> */
.L_x_4157:
        /* <DEDUP_REMOVED lines=25> */
.L_x_4159:
[----:B------:R-:W-:Y:S05]  /*14e60*/  BSYNC.RECONVERGENT B3 ;  /* 0x0000000000037941 */ /* 0x000fea0003800200 */
.L_x_4158:
        /* <DEDUP_REMOVED lines=27> */
.L_x_4160:
        /* <DEDUP_REMOVED lines=24> */
.L_x_4161:
[----:B------:R-:W-:-:S07]  /*151a0*/  DADD R12, -R12, R62 ;  /* 0x000000000c0c7229 */ /* 0x000fce000000013e */
[----:B------:R0:W-:Y:S04]  /*151b0*/  STG.E.64 desc[UR24][R30.64+0x10], R12 ;  /* 0x0000100c1e007986 */ /* 0x0001e8000c101b18 */
[----:B------:R-:W2:Y:S04]  /*151c0*/  LDG.E.64 R42, desc[UR24][R58.64+0x20] ;  /* 0x000020183a2a7981 */ /* 0x000ea8000c1e1b00 */
[----:B------:R-:W2:Y:S04]  /*151d0*/  LDG.E.64 R26, desc[UR24][R58.64+0x18] ;  /* 0x000018183a1a7981 */ /* 0x000ea8000c1e1b00 */
[----:B------:R-:W3:Y:S04]  /*151e0*/  LDG.E.64 R14, desc[UR24][R60.64+0x20] ;  /* 0x000020183c0e7981 */ /* 0x000ee8000c1e1b00 */
[----:B------:R-:W3:Y:S01]  /*151f0*/  LDG.E.64 R16, desc[UR24][R60.64+0x18] ;  /* 0x000018183c107981 */ /* 0x000ee2000c1e1b00 */
        /* <DEDUP_REMOVED lines=19> */
.L_x_4162:
        /* <DEDUP_REMOVED lines=22> */
[----:B------:R-:W-:Y:S05]  /*15490*/  CALL.REL.NOINC `($__internal_8_$__cuda_sm20_div_rn_f64_full) ;  /* 0x00000140004c7944 */ /* 0x000fea0003c00000 */
[----:B------:R-:W-:Y:S01]  /*154a0*/  IMAD.MOV.U32 R14, RZ, RZ, R12 ;  /* 0x000000ffff0e7224 */ /* 0x000fe200078e000c */
[----:B------:R-:W-:-:S07]  /*154b0*/  MOV R15, R13 ;  /* 0x0000000d000f7202 */ /* 0x000fce0000000f00 */
.L_x_4164:
[----:B------:R-:W-:Y:S05]  /*154c0*/  BSYNC.RECONVERGENT B3 ;  /* 0x0000000000037941 */ /* 0x000fea0003800200 */
.L_x_4163:
        /* <DEDUP_REMOVED lines=25> */
[----:B------:R-:W-:Y:S01]  /*15660*/  MOV R54, R12 ;  /* 0x0000000c00367202 */ /* 0x000fe20000000f00 */
[----:B------:R-:W-:-:S07]  /*15670*/  IMAD.MOV.U32 R55, RZ, RZ, R13 ;  /* 0x000000ffff377224 */ /* 0x000fce00078e000d */
.L_x_4165:
        /* <DEDUP_REMOVED lines=24> */
.L_x_4166:
[----:B------:R-:W-:Y:S01]  /*15800*/  DADD R12, -R12, R54 ;  /* 0x000000000c0c7229 */ /* 0x000fe20000000136 */
[----:B------:R-:W-:-:S06]  /*15810*/  ISETP.NE.AND P0, PT, R2, UR14, PT ;  /* 0x0000000e02007c0c */ /* 0x000fcc000bf05270 */
[----:B------:R0:W-:Y:S07]  /*15820*/  STG.E.64 desc[UR24][R30.64+0x18], R12 ;  /* 0x0000180c1e007986 */ /* 0x0001ee000c101b18 */
[----:B------:R-:W-:Y:S05]  /*15830*/  @P0 BRA `(.L_x_4167) ;  /* 0xffffffe4007c0947 */ /* 0x000fea000383ffff */
[----:B------:R-:W-:-:S07]  /*15840*/  IMAD.U32 R2, RZ, RZ, UR14 ;  /* 0x0000000eff027e24 */ /* 0x000fce000f8e00ff */
.L_x_4146:
[----:B------:R-:W-:Y:S01]  /*15850*/  LOP3.LUT P0, RZ, R4, 0x3, RZ, 0xc0, !PT ;  /* 0x0000000304ff7812 */ /* 0x000fe2000780c0ff */
[----:B------:R-:W-:-:S12]  /*15860*/  BSSY.RECONVERGENT B3, `(.L_x_4145) ;  /* 0x0000165000037945 */ /* 0x000fd80003800200 */
[----:B------:R-:W-:Y:S05]  /*15870*/  @!P0 BRA `(.L_x_4168) ;  /* 0x00000014008c8947 */ /* 0x000fea0003800000 */
[----:B------:R-:W3:Y:S02]  /*15880*/  LDCU UR4, c[0x0][0x468] ;  /* 0x00008d00ff0477ac */ /* 0x000ee40008000800 */
[----:B---3--:R-:W-:-:S06]  /*15890*/  UIADD3 UR4, UPT, UPT, UR4, -0x1, URZ ;  /* 0xffffffff04047890 */ /* 0x008fcc000fffe0ff */
[----:B------:R-:W-:-:S04]  /*158a0*/  MOV R4, UR4 ;  /* 0x0000000400047c02 */ /* 0x000fc80008000f00 */
[----:B------:R-:W-:-:S04]  /*158b0*/  LOP3.LUT R0, R4, 0x3, RZ, 0xc0, !PT ;  /* 0x0000000304007812 */ /* 0x000fc800078ec0ff */
[----:B------:R-:W-:-:S13]  /*158c0*/  ISETP.NE.AND P0, PT, R0, 0x1, PT ;  /* 0x000000010000780c */ /* 0x000fda0003f05270 */
[----:B------:R-:W-:Y:S05]  /*158d0*/  @!P0 BRA `(.L_x_4169) ;  /* 0x0000000c008c8947 */ /* 0x000fea0003800000 */
[----:B----4-:R-:W3:Y:S08]  /*158e0*/  LDC.64 R56, c[0x0][0x408] ;  /* 0x00010200ff387b82 */ /* 0x010ef00000000a00 */
[----:B------:R-:W4:Y:S01]  /*158f0*/  LDC.64 R58, c[0x0][0x488] ;  /* 0x00012200ff3a7b82 */ /* 0x000f220000000a00 */
[----:B---3--:R-:W-:-:S05]  /*15900*/  IMAD.WIDE.U32 R56, R2, 0x8, R56 ;  /* 0x0000000802387825 */ /* 0x008fca00078e0038 */
[----:B------:R-:W3:Y:S04]  /*15910*/  LDG.E.64 R42, desc[UR24][R56.64+0x8] ;  /* 0x00000818382a7981 */ /* 0x000ee8000c1e1b00 */
[----:B------:R-:W3:Y:S01]  /*15920*/  LDG.E.64 R16, desc[UR24][R56.64] ;  /* 0x0000001838107981 */ /* 0x000ee2000c1e1b00 */
[----:B----4-:R-:W-:-:S05]  /*15930*/  IMAD.WIDE.U32 R58, R2, 0x8, R58 ;  /* 0x00000008023a7825 */ /* 0x010fca00078e003a */
[----:B0-----:R-:W4:Y:S04]  /*15940*/  LDG.E.64 R12, desc[UR24][R58.64+0x8] ;  /* 0x000008183a0c7981 */ /* 0x001f28000c1e1b00 */
[----:B------:R-:W4:Y:S01]  /*15950*/  LDG.E.64 R14, desc[UR24][R58.64] ;  /* 0x000000183a0e7981 */ /* 0x000f22000c1e1b00 */
[----:B------:R-:W-:Y:S01]  /*15960*/  BSSY.RECONVERGENT B4, `(.L_x_4170) ;  /* 0x0000013000047945 */ /* 0x000fe20003800200 */
        /* <DEDUP_REMOVED lines=18> */
.L_x_4171:
[----:B------:R-:W-:Y:S05]  /*15a90*/  BSYNC.RECONVERGENT B4 ;  /* 0x0000000000047941 */ /* 0x000fea0003800200 */
.L_x_4170:
[----:B------:R-:W0:Y:S01]  /*15aa0*/  MUFU.RCP64H R15, 3 ;  /* 0x40080000000f7908 */ /* 0x000e220000001800 */
[----:B------:R-:W-:Y:S01]  /*15ab0*/  HFMA2 R14, -RZ, RZ, 0, 5.9604644775390625e-08 ;  /* 0x00000001ff0e7431 */ /* 0x000fe200000001ff */
        /* <DEDUP_REMOVED lines=20> */
[----:B-12---:R-:W-:Y:S05]  /*15c00*/  CALL.REL.NOINC `($__internal_8_$__cuda_sm20_div_rn_f64_full) ;  /* 0x0000013800707944 */ /* 0x006fea0003c00000 */
[----:B------:R-:W-:Y:S01]  /*15c10*/  IMAD.MOV.U32 R14, RZ, RZ, R12 ;  /* 0x000000ffff0e7224 */ /* 0x000fe200078e000c */
[----:B------:R-:W-:-:S07]  /*15c20*/  MOV R15, R13 ;  /* 0x0000000d000f7202 */ /* 0x000fce0000000f00 */
.L_x_4173:
[----:B------:R-:W-:Y:S05]  /*15c30*/  BSYNC.RECONVERGENT B4 ;  /* 0x0000000000047941 */ /* 0x000fea0003800200 */
.L_x_4172:
        /* <DEDUP_REMOVED lines=32> */
.L_x_4175:
[----:B------:R-:W-:Y:S05]  /*15e40*/  BSYNC.RECONVERGENT B4 ;  /* 0x0000000000047941 */ /* 0x000fea0003800200 */
.L_x_4174:
[----:B------:R-:W2:Y:S04]  /*15e50*/  LDG.E.64 R12, desc[UR24][R58.64+0x8] ;  /* 0x000008183a0c7981 */ /* 0x000ea8000c1e1b00 */
[----:B------:R-:W2:Y:S01]  /*15e60*/  LDG.E.64 R14, desc[UR24][R58.64] ;  /* 0x000000183a0e7981 */ /* 0x000ea2000c1e1b00 */
[----:B------:R-:W0:Y:S01]  /*15e70*/  MUFU.RCP64H R17, 3 ;  /* 0x4008000000117908 */ /* 0x000e220000001800 */
[----:B------:R-:W-:Y:S02]  /*15e80*/  HFMA2 R40, -RZ, RZ, 0, 0 ;  /* 0x00000000ff287431 */ /* 0x000fe400000001ff */
[----:B------:R-:W-:Y:S01]  /*15e90*/  IMAD.MOV.U32 R41, RZ, RZ, 0x3ff00000 ;  /* 0x3ff00000ff297424 */ /* 0x000fe200078e00ff */
[----:B------:R-:W-:Y:S01]  /*15ea0*/  MOV R16, 0x1 ;  /* 0x0000000100107802 */ /* 0x000fe20000000f00 */
[----:B------:R-:W-:Y:S05]  /*15eb0*/  BSSY.RECONVERGENT B4, `(.L_x_4176) ;  /* 0x0000013000047945 */ /* 0x000fea0003800200 */
        /* <DEDUP_REMOVED lines=18> */
.L_x_4177:
[----:B------:R-:W-:Y:S05]  /*15fe0*/  BSYNC.RECONVERGENT B4 ;  /* 0x0000000000047941 */ /* 0x000fea0003800200 */
.L_x_4176:
        /* <DEDUP_REMOVED lines=9> */
[----:B------:R-:W-:Y:S01]  /*16080*/  IADD3 R2, PT, PT, R2, 0x2, RZ ;  /* 0x0000000202027810 */ /* 0x000fe20007ffe0ff */
[----:B--2---:R-:W-:Y:S01]  /*16090*/  DADD R42, R42, -R40 ;  /* 0x000000002a2a7229 */ /* 0x004fe20000000828 */
[----:B------:R-:W-:-:S05]  /*160a0*/  IMAD.MOV.U32 R40, RZ, RZ, 0x1 ;  /* 0x00000001ff287424 */ /* 0x000fca00078e00ff */
        /* <DEDUP_REMOVED lines=18> */
.L_x_4179:
[----:B------:R-:W-:Y:S05]  /*161d0*/  BSYNC.RECONVERGENT B4 ;  /* 0x0000000000047941 */ /* 0x000fea0003800200 */
.L_x_4178:
        /* <DEDUP_REMOVED lines=25> */
.L_x_4181:
[----:B------:R-:W-:Y:S05]  /*16370*/  BSYNC.RECONVERGENT B4 ;  /* 0x0000000000047941 */ /* 0x000fea0003800200 */
.L_x_4180:
[----:B------:R0:W-:Y:S04]  /*16380*/  STG.E.64 desc[UR24][R54.64+0x8], R14 ;  /* 0x0000080e36007986 */ /* 0x0001e8000c101b18 */
[----:B------:R-:W2:Y:S04]  /*16390*/  LDG.E.64 R60, desc[UR24][R56.64+0x10] ;  /* 0x00001018383c7981 */ /* 0x000ea8000c1e1b00 */
[----:B------:R-:W2:Y:S04]  /*163a0*/  LDG.E.64 R40, desc[UR24][R56.64+0x8] ;  /* 0x0000081838287981 */ /* 0x000ea8000c1e1b00 */
[----:B------:R-:W3:Y:S04]  /*163b0*/  LDG.E.64 R12, desc[UR24][R30.64+0x10] ;  /* 0x000010181e0c7981 */ /* 0x000ee8000c1e1b00 */
[----:B------:R-:W3:Y:S01]  /*163c0*/  LDG.E.64 R16, desc[UR24][R30.64+0x8] ;  /* 0x000008181e107981 */ /* 0x000ee2000c1e1b00 */
[----:B------:R-:W-:Y:S01]  /*163d0*/  BSSY.RECONVERGENT B4, `(.L_x_4182) ;  /* 0x0000017000047945 */ /* 0x000fe20003800200 */
        /* <DEDUP_REMOVED lines=22> */
.L_x_4183:
[----:B------:R-:W-:Y:S05]  /*16540*/  BSYNC.RECONVERGENT B4 ;  /* 0x0000000000047941 */ /* 0x000fea0003800200 */
.L_x_4182:
[----:B------:R-:W2:Y:S04]  /*16550*/  LDG.E.64 R12, desc[UR24][R58.64+0x10] ;  /* 0x000010183a0c7981 */ /* 0x000ea8000c1e1b00 */
[----:B------:R-:W2:Y:S01]  /*16560*/  LDG.E.64 R14, desc[UR24][R58.64+0x8] ;  /* 0x000008183a0e7981 */ /* 0x000ea2000c1e1b00 */
[----:B------:R-:W0:Y:S01]  /*16570*/  MUFU.RCP64H R17, 3 ;  /* 0x4008000000117908 */ /* 0x000e220000001800 */
[----:B------:R-:W-:Y:S02]  /*16580*/  HFMA2 R41, -RZ, RZ, 1.984375, 0 ;  /* 0x3ff00000ff297431 */ /* 0x000fe400000001ff */
        /* <DEDUP_REMOVED lines=21> */
.L_x_4185:
[----:B------:R-:W-:Y:S05]  /*166e0*/  BSYNC.RECONVERGENT B4 ;  /* 0x0000000000047941 */ /* 0x000fea0003800200 */
.L_x_4184:
[----:B------:R-:W-:-:S07]  /*166f0*/  DADD R12, -R12, R30 ;  /* 0x000000000c0c7229 */ /* 0x000fce000000011e */
[----:B------:R3:W-:Y:S04]  /*16700*/  STG.E.64 desc[UR24][R26.64+0x8], R12 ;  /* 0x0000080c1a007986 */ /* 0x0007e8000c101b18 */
.L_x_4169:
[----:B------:R-:W5:Y:S02]  /*16710*/  LDCU UR4, c[0x0][0x468] ;  /* 0x00008d00ff0477ac */ /* 0x000f640008000800 */
[----:B-----5:R-:W-:-:S06]  /*16720*/  ULOP3.LUT UR4, UR4, 0x1, URZ, 0xc0, !UPT ;  /* 0x0000000104047892 */ /* 0x020fcc000f8ec0ff */
[----:B------:R-:W-:-:S04]  /*16730*/  MOV R5, UR4 ;  /* 0x0000000400057c02 */ /* 0x000fc80008000f00 */
[----:B------:R-:W-:-:S13]  /*16740*/  ISETP.NE.U32.AND P0, PT, R5, 0x1, PT ;  /* 0x000000010500780c */ /* 0x000fda0003f05070 */
[----:B------:R-:W-:Y:S05]  /*16750*/  @!P0 BRA `(.L_x_4168) ;  /* 0x0000000400d48947 */ /* 0x000fea0003800000 */
[----:B----4-:R-:W4:Y:S08]  /*16760*/  LDC.64 R54, c[0x0][0x408] ;  /* 0x00010200ff367b82 */ /* 0x010f300000000a00 */
[----:B012---:R-:W0:Y:S01]  /*16770*/  LDC.64 R30, c[0x0][0x488] ;  /* 0x00012200ff1e7b82 */ /* 0x007e220000000a00 */
[----:B----4-:R-:W-:-:S05]  /*16780*/  IMAD.WIDE.U32 R54, R2, 0x8, R54 ;  /* 0x0000000802367825 */ /* 0x010fca00078e0036 */
[----:B------:R-:W2:Y:S04]  /*16790*/  LDG.E.64 R42, desc[UR24][R54.64+0x8] ;  /* 0x00000818362a7981 */ /* 0x000ea8000c1e1b00 */
[----:B------:R-:W2:Y:S01]  /*167a0*/  LDG.E.64 R16, desc[UR24][R54.64] ;  /* 0x0000001836107981 */ /* 0x000ea2000c1e1b00 */
[----:B0-----:R-:W-:-:S05]  /*167b0*/  IMAD.WIDE.U32 R30, R2, 0x8, R30 ;  /* 0x00000008021e7825 */ /* 0x001fca00078e001e */
[----:B---3--:R-:W3:Y:S04]  /*167c0*/  LDG.E.64 R12, desc[UR24][R30.64+0x8] ;  /* 0x000008181e0c7981 */ /* 0x008ee8000c1e1b00 */
        /* <DEDUP_REMOVED lines=20> */
.L_x_4187:
[----:B------:R-:W-:Y:S05]  /*16910*/  BSYNC.RECONVERGENT B4 ;  /* 0x0000000000047941 */ /* 0x000fea0003800200 */
.L_x_4186:
        /* <DEDUP_REMOVED lines=25> */
.L_x_4189:
[----:B------:R-:W-:Y:S05]  /*16ab0*/  BSYNC.RECONVERGENT B4 ;  /* 0x0000000000047941 */ /* 0x000fea0003800200 */
.L_x_4188:
        /* <DEDUP_REMOVED lines=32> */
.L_x_4191:
[----:B------:R-:W-:Y:S05]  /*16cc0*/  BSYNC.RECONVERGENT B4 ;  /* 0x0000000000047941 */ /* 0x000fea0003800200 */
.L_x_4190:
        /* <DEDUP_REMOVED lines=25> */
.L_x_4193:
[----:B------:R-:W-:Y:S05]  /*16e60*/  BSYNC.RECONVERGENT B4 ;  /* 0x0000000000047941 */ /* 0x000fea0003800200 */
.L_x_4192:
[----:B------:R-:W0:Y:S01]  /*16e70*/  LDC.64 R14, c[0x0][0x480] ;  /* 0x00012000ff0e7b82 */ /* 0x000e220000000a00 */
[----:B------:R-:W-:Y:S01]  /*16e80*/  DADD R12, -R12, R54 ;  /* 0x000000000c0c7229 */ /* 0x000fe20000000136 */
[----:B0-----:R-:W-:-:S06]  /*16e90*/  IMAD.WIDE.U32 R2, R2, 0x8, R14 ;  /* 0x0000000802027825 */ /* 0x001fcc00078e000e */
[----:B------:R0:W-:Y:S04]  /*16ea0*/  STG.E.64 desc[UR24][R2.64], R12 ;  /* 0x0000000c02007986 */ /* 0x0001e8000c101b18 */
.L_x_4168:
[----:B------:R-:W-:Y:S05]  /*16eb0*/  BSYNC.RECONVERGENT B3 ;  /* 0x0000000000037941 */ /* 0x000fea0003800200 */
.L_x_4145:
[----:B0--3--:R-:W0:Y:S01]  /*16ec0*/  LDC.64 R2, c[0x0][0x480] ;  /* 0x00012000ff027b82 */ /* 0x009e220000000a00 */
[----:B------:R-:W-:Y:S01]  /*16ed0*/  IMAD.U32 R41, RZ, RZ, UR27 ;  /* 0x0000001bff297e24 */ /* 0x000fe2000f8e00ff */
[----:B----4-:R-:W3:Y:S04]  /*16ee0*/  LDG.E.64 R14, desc[UR24][R34.64] ;  /* 0x00000018220e7981 */ /* 0x010ee8000c1e1b00 */
[----:B------:R-:W3:Y:S04]  /*16ef0*/  LDG.E.64 R16, desc[UR24][R34.64+0x8] ;  /* 0x0000081822107981 */ /* 0x000ee8000c1e1b00 */
[----:B------:R-:W4:Y:S04]  /*16f00*/  LDG.E.64 R26, desc[UR24][R36.64+0x10] ;  /* 0x00001018241a7981 */ /* 0x000f28000c1e1b00 */
[----:B-12---:R-:W4:Y:S01]  /*16f10*/  LDG.E.64 R30, desc[UR24][R36.64+0x8] ;  /* 0x00000818241e7981 */ /* 0x006f22000c1e1b00 */
[----:B0-----:R-:W-:-:S05]  /*16f20*/  IMAD.WIDE R40, R41, 0x8, R2 ;  /* 0x0000000829287825 */ /* 0x001fca00078e0202 */
[----:B------:R-:W2:Y:S01]  /*16f30*/  LDG.E.64 R12, desc[UR24][R40.64] ;  /* 0x00000018280c7981 */ /* 0x000ea2000c1e1b00 */
[----:B---3--:R-:W-:Y:S02]  /*16f40*/  DADD R14, R14, R16 ;  /* 0x000000000e0e7229 */ /* 0x008fe40000000010 */
[----:B----4-:R-:W-:-:S08]  /*16f50*/  DADD R26, R26, -R30 ;  /* 0x000000001a1a7229 */ /* 0x010fd0000000081e */
[----:B--2---:R-:W-:Y:S01]  /*16f60*/  DFMA R12, R14, R26, R12 ;  /* 0x0000001a0e0c722b */ /* 0x004fe2000000000c */
[----:B------:R-:W-:Y:S01]  /*16f70*/  MOV R14, UR10 ;  /* 0x0000000a000e7c02 */ /* 0x000fe20008000f00 */
[----:B------:R-:W-:-:S05]  /*16f80*/  IMAD.U32 R15, RZ, RZ, UR11 ;  /* 0x0000000bff0f7e24 */ /* 0x000fca000f8e00ff */
[----:B------:R0:W-:Y:S04]  /*16f90*/  STG.E.64 desc[UR24][R40.64+0x8], R12 ;  /* 0x0000080c28007986 */ /* 0x0001e8000c101b18 */
[----:B------:R0:W-:Y:S01]  /*16fa0*/  STG.E.64 desc[UR24][R14.64], RZ ;  /* 0x000000ff0e007986 */ /* 0x0001e2000c101b18 */
[----:B------:R-:W-:Y:S05]  /*16fb0*/  BRA.U !UP1, `(.L_x_4194) ;  /* 0x0000000d09307547 */ /* 0x000fea000b800000 */
[----:B------:R-:W-:Y:S01]  /*16fc0*/  ISETP.GE.U32.AND P0, PT, R4, 0x7, PT ;  /* 0x000000070400780c */ /* 0x000fe20003f06070 */
[----:B------:R-:W-:Y:S01]  /*16fd0*/  BSSY.RECONVERGENT B0, `(.L_x_4195) ;  /* 0x000005c000007945 */ /* 0x000fe20003800200 */
[----:B------:R-:W-:-:S11]  /*16fe0*/  MOV R19, RZ ;  /* 0x000000ff00137202 */ /* 0x000fd60000000f00 */
[----:B------:R-:W-:Y:S05]  /*16ff0*/  @!P0 BRA `(.L_x_4196) ;  /* 0x0000000400648947 */ /* 0x000fea0003800000 */
[----:B------:R-:W-:-:S07]  /*17000*/  IMAD.MOV.U32 R19, RZ, RZ, RZ ;  /* 0x000000ffff137224 */ /* 0x000fce00078e00ff */
.L_x_4197:
[C---:B------:R-:W-:Y:S01]  /*17010*/  IMAD.WIDE.U32 R16, R19.reuse, 0x8, R2 ;  /* 0x0000000813107825 */ /* 0x040fe200078e0002 */
[----:B0-2---:R-:W0:Y:S04]  /*17020*/  LDC.64 R12, c[0x0][0x428] ;  /* 0x00010a00ff0c7b82 */ /* 0x005e280000000a00 */
        /* <DEDUP_REMOVED lines=15> */
[----:B---3--:R1:W-:Y:S04]  /*17120*/  STG.E.64 desc[UR24][R52.64], R50 ;  /* 0x0000003234007986 */ /* 0x0083e8000c101b18 */
[----:B--2---:R-:W2:Y:S04]  /*17130*/  LDG.E.64 R46, desc[UR24][R16.64+0x8] ;  /* 0x00000818102e7981 */ /* 0x004ea8000c1e1b00 */
[----:B--2---:R2:W-:Y:S04]  /*17140*/  STG.E.64 desc[UR24][R42.64+0x28], R46 ;  /* 0x0000282e2a007986 */ /* 0x0045e8000c101b18 */
[----:B------:R-:W3:Y:S04]  /*17150*/  LDG.E.64 R54, desc[UR24][R14.64+0x8] ;  /* 0x000008180e367981 */ /* 0x000ee8000c1e1b00 */
[----:B---3--:R3:W-:Y:S04]  /*17160*/  STG.E.64 desc[UR24][R44.64+0x28], R54 ;  /* 0x000028362c007986 */ /* 0x0087e8000c101b18 */
[----:B------:R-:W4:Y:S01]  /*17170*/  LDG.E.64 R56, desc[UR24][R26.64+0x8] ;  /* 0x000008181a387981 */ /* 0x000f22000c1e1b00 */
[----:B------:R-:W-:-:S03]  /*17180*/  IADD3 R63, PT, PT, R29, 0xa, RZ ;  /* 0x0000000a1d3f7810 */ /* 0x000fc60007ffe0ff */
        /* <DEDUP_REMOVED lines=38> */
[----:B------:R-:W-:Y:S01]  /*173f0*/  IMAD.WIDE.U32 R52, R59, 0x8, R40 ;  /* 0x000000083b347825 */ /* 0x000fe200078e0028 */
[----:B------:R-:W-:-:S04]  /*17400*/  IADD3 R59, PT, PT, R29, 0x1e, RZ ;  /* 0x0000001e1d3b7810 */ /* 0x000fc80007ffe0ff */
        /* <DEDUP_REMOVED lines=14> */
[----:B0-----:R-:W3:Y:S01]  /*174f0*/  LDG.E.64 R48, desc[UR24][R14.64+0x38] ;  /* 0x000038180e307981 */ /* 0x001ee2000c1e1b00 */
[----:B------:R-:W-:-:S05]  /*17500*/  IMAD.WIDE.U32 R30, R29, 0x8, R30 ;  /* 0x000000081d1e7825 */ /* 0x000fca00078e001e */
[----:B---3--:R2:W-:Y:S04]  /*17510*/  STG.E.64 desc[UR24][R30.64], R48 ;  /* 0x000000301e007986 */ /* 0x0085e8000c101b18 */
[----:B-1----:R-:W3:Y:S01]  /*17520*/  LDG.E.64 R50, desc[UR24][R26.64+0x38] ;  /* 0x000038181a327981 */ /* 0x002ee2000c1e1b00 */
[----:B------:R-:W-:Y:S01]  /*17530*/  IMAD.WIDE.U32 R40, R29, 0x8, R40 ;  /* 0x000000081d287825 */ /* 0x000fe200078e0028 */
[----:B------:R-:W-:-:S04]  /*17540*/  IADD3 R19, PT, PT, R19, 0x8, RZ ;  /* 0x0000000813137810 */ /* 0x000fc80007ffe0ff */
[----:B------:R-:W-:Y:S01]  /*17550*/  ISETP.NE.AND P0, PT, R19, UR9, PT ;  /* 0x0000000913007c0c */ /* 0x000fe2000bf05270 */
[----:B---3--:R2:W-:-:S12]  /*17560*/  STG.E.64 desc[UR24][R40.64], R50 ;  /* 0x0000003228007986 */ /* 0x0085d8000c101b18 */
[----:B------:R-:W-:Y:S05]  /*17570*/  @P0 BRA `(.L_x_4197) ;  /* 0xfffffff800a40947 */ /* 0x000fea000383ffff */
[----:B------:R-:W-:-:S07]  /*17580*/  IMAD.U32 R19, RZ, RZ, UR9 ;  /* 0x00000009ff137e24 */ /* 0x000fce000f8e00ff */
.L_x_4196:
[----:B------:R-:W-:Y:S05]  /*17590*/  BSYNC.RECONVERGENT B0 ;  /* 0x0000000000007941 */ /* 0x000fea0003800200 */
.L_x_4195:
        /* <DEDUP_REMOVED lines=24> */
[C---:B-1----:R-:W-:Y:S01]  /*17720*/  IMAD.WIDE.U32 R52, R29.reuse, 0x8, R40 ;  /* 0x000000081d347825 */ /* 0x042fe200078e0028 */
[----:B------:R-:W-:-:S04]  /*17730*/  IADD3 R59, PT, PT, R29, 0x5, RZ ;  /* 0x000000051d3b7810 */ /* 0x000fc80007ffe0ff */
        /* <DEDUP_REMOVED lines=21> */
[----:B0-----:R-:W2:Y:S01]  /*17890*/  LDG.E.64 R46, desc[UR24][R16.64+0x18] ;  /* 0x00001818102e7981 */ /* 0x001ea2000c1e1b00 */
[----:B------:R-:W-:-:S05]  /*178a0*/  IMAD.WIDE.U32 R12, R29, 0x8, R12 ;  /* 0x000000081d0c7825 */ /* 0x000fca00078e000c */
[----:B--2---:R3:W-:Y:S04]  /*178b0*/  STG.E.64 desc[UR24][R12.64], R46 ;  /* 0x0000002e0c007986 */ /* 0x0047e8000c101b18 */
[----:B------:R-:W2:Y:S01]  /*178c0*/  LDG.E.64 R48, desc[UR24][R14.64+0x18] ;  /* 0x000018180e307981 */ /* 0x000ea2000c1e1b00 */
[----:B------:R-:W-:-:S05]  /*178d0*/  IMAD.WIDE.U32 R30, R29, 0x8, R30 ;  /* 0x000000081d1e7825 */ /* 0x000fca00078e001e */
[----:B--2---:R3:W-:Y:S04]  /*178e0*/  STG.E.64 desc[UR24][R30.64], R48 ;  /* 0x000000301e007986 */ /* 0x0047e8000c101b18 */
[----:B-1----:R-:W2:Y:S01]  /*178f0*/  LDG.E.64 R42, desc[UR24][R26.64+0x18] ;  /* 0x000018181a2a7981 */ /* 0x002ea2000c1e1b00 */
[----:B------:R-:W-:-:S04]  /*17900*/  IMAD.WIDE.U32 R40, R29, 0x8, R40 ;  /* 0x000000081d287825 */ /* 0x000fc800078e0028 */
[----:B------:R-:W-:Y:S01]  /*17910*/  VIADD R19, R19, 0x4 ;  /* 0x0000000413137836 */ /* 0x000fe20000000000 */
[----:B--2---:R3:W-:Y:S06]  /*17920*/  STG.E.64 desc[UR24][R40.64], R42 ;  /* 0x0000002a28007986 */ /* 0x0047ec000c101b18 */
.L_x_4199:
[----:B------:R-:W-:Y:S05]  /*17930*/  BRA.U !UP0, `(.L_x_4198) ;  /* 0x0000000108cc7547 */ /* 0x000fea000b800000 */
[----:B------:R-:W-:Y:S01]  /*17940*/  UISETP.NE.AND UP0, UPT, UR30, 0x1, UPT ;  /* 0x000000011e00788c */ /* 0x000fe2000bf05270 */
[----:B------:R-:W-:-:S08]  /*17950*/  ISETP.NE.AND P0, PT, R5, RZ, PT ;  /* 0x000000ff0500720c */ /* 0x000fd00003f05270 */
[----:B------:R-:W-:Y:S05]  /*17960*/  BRA.U !UP0, `(.L_x_4200) ;  /* 0x0000000108747547 */ /* 0x000fea000b800000 */
[C---:B------:R-:W-:Y:S01]  /*17970*/  IMAD.WIDE.U32 R16, R19.reuse, 0x8, R2 ;  /* 0x0000000813107825 */ /* 0x040fe200078e0002 */
[----:B0-23--:R-:W0:Y:S04]  /*17980*/  LDC.64 R12, c[0x0][0x428] ;  /* 0x00010a00ff0c7b82 */ /* 0x00de280000000a00 */
        /* <DEDUP_REMOVED lines=9> */
[----:B------:R-:W2:Y:S01]  /*17a20*/  LDG.E.64 R44, desc[UR24][R14.64] ;  /* 0x000000180e2c7981 */ /* 0x000ea2000c1e1b00 */
[----:B---3--:R-:W-:-:S04]  /*17a30*/  IMAD.WIDE.U32 R50, R29, 0x8, R26 ;  /* 0x000000081d327825 */ /* 0x008fc800078e001a */
        /* <DEDUP_REMOVED lines=16> */
.L_x_4200:
        /* <DEDUP_REMOVED lines=19> */
.L_x_4198:
[----:B------:R-:W-:Y:S05]  /*17c70*/  BSYNC.RECONVERGENT B0 ;  /* 0x0000000000007941 */ /* 0x000fea0003800200 */
.L_x_4194:
[----:B--2---:R-:W1:Y:S01]  /*17c80*/  LDC.64 R2, c[0x0][0x408] ;  /* 0x00010200ff027b82 */ /* 0x004e620000000a00 */
[----:B0--34-:R-:W-:-:S07]  /*17c90*/  IMAD R13, R23, 0x5, R18 ;  /* 0x00000005170d7824 */ /* 0x019fce00078e0212 */
[----:B------:R-:W0:Y:S08]  /*17ca0*/  LDC.64 R14, c[0x0][0x418] ;  /* 0x00010600ff0e7b82 */ /* 0x000e300000000a00 */
[----:B------:R-:W2:Y:S08]  /*17cb0*/  LDC.64 R16, c[0x0][0x428] ;  /* 0x00010a00ff107b82 */ /* 0x000eb00000000a00 */
[----:B------:R-:W3:Y:S01]  /*17cc0*/  LDC.64 R26, c[0x0][0x430] ;  /* 0x00010c00ff1a7b82 */ /* 0x000ee20000000a00 */
[----:B-1----:R-:W-:-:S06]  /*17cd0*/  IMAD.WIDE.U32 R2, R23, 0x8, R2 ;  /* 0x0000000817027825 */ /* 0x002fcc00078e0002 */
[----:B------:R-:W4:Y:S01]  /*17ce0*/  LDG.E.64 R2, desc[UR24][R2.64] ;  /* 0x0000001802027981 */ /* 0x000f22000c1e1b00 */
[----:B------:R-:W1:Y:S01]  /*17cf0*/  LDC.64 R40, c[0x0][0x438] ;  /* 0x00010e00ff287b82 */ /* 0x000e620000000a00 */
[----:B0-----:R-:W-:-:S06]  /*17d00*/  IMAD.WIDE.U32 R14, R13, 0x8, R14 ;  /* 0x000000080d0e7825 */ /* 0x001fcc00078e000e */
[----:B------:R-:W5:Y:S01]  /*17d10*/  LDG.E.64 R14, desc[UR24][R14.64] ;  /* 0x000000180e0e7981 */ /* 0x000f62000c1e1b00 */
[C---:B--2---:R-:W-:Y:S01]  /*17d20*/  IMAD.WIDE.U32 R16, R13.reuse, 0x8, R16 ;  /* 0x000000080d107825 */ /* 0x044fe200078e0010 */
[----:B------:R-:W0:Y:S05]  /*17d30*/  LDC.64 R44, c[0x0][0x440] ;  /* 0x00011000ff2c7b82 */ /* 0x000e2a0000000a00 */
[----:B------:R-:W5:Y:S01]  /*17d40*/  LDG.E.64 R16, desc[UR24][R16.64] ;  /* 0x0000001810107981 */ /* 0x000f62000c1e1b00 */
[----:B---3--:R-:W-:-:S06]  /*17d50*/  IMAD.WIDE.U32 R26, R13, 0x8, R26 ;  /* 0x000000080d1a7825 */ /* 0x008fcc00078e001a */
[----:B------:R-:W2:Y:S01]  /*17d60*/  LDG.E.64 R26, desc[UR24][R26.64] ;  /* 0x000000181a1a7981 */ /* 0x000ea2000c1e1b00 */
[----:B-1----:R-:W-:-:S06]  /*17d70*/  IMAD.WIDE.U32 R40, R13, 0x8, R40 ;  /* 0x000000080d287825 */ /* 0x002fcc00078e0028 */
[----:B------:R-:W3:Y:S01]  /*17d80*/  LDG.E.64 R40, desc[UR24][R40.64] ;  /* 0x0000001828287981 */ /* 0x000ee2000c1e1b00 */
[----:B----4-:R-:W-:-:S08]  /*17d90*/  DADD R12, R24, -R2 ;  /* 0x00000000180c7229 */ /* 0x010fd00000000802 */
[C---:B-----5:R-:W-:Y:S02]  /*17da0*/  DFMA R2, R12.reuse, R16, R14 ;  /* 0x000000100c02722b */ /* 0x060fe4000000000e */
[C---:B--2---:R-:W-:Y:S02]  /*17db0*/  DMUL R30, R12.reuse, R26 ;  /* 0x0000001a0c1e7228 */ /* 0x044fe40000000000 */
[----:B---3--:R-:W-:-:S06]  /*17dc0*/  DMUL R42, R12, R40 ;  /* 0x000000280c2a7228 */ /* 0x008fcc0000000000 */
[C---:B------:R-:W-:Y:S02]  /*17dd0*/  DFMA R2, R12.reuse, R30, R2 ;  /* 0x0000001e0c02722b */ /* 0x040fe40000000002 */
[----:B------:R-:W-:-:S08]  /*17de0*/  DMUL R42, R12, R42 ;  /* 0x0000002a0c2a7228 */ /* 0x000fd00000000000 */
[----:B------:R-:W-:Y:S01]  /*17df0*/  DFMA R2, R12, R42, R2 ;  /* 0x0000002a0c02722b */ /* 0x000fe20000000002 */
[----:B0-----:R-:W-:-:S06]  /*17e00*/  IMAD.WIDE.U32 R12, R18, 0x8, R44 ;  /* 0x00000008120c7825 */ /* 0x001fcc00078e002c */
[----:B------:R0:W-:Y:S04]  /*17e10*/  STG.E.64 desc[UR24][R12.64], R2 ;  /* 0x000000020c007986 */ /* 0x0001e8000c101b18 */
[----:B------:R-:W2:Y:S01]  /*17e20*/  LDG.E R15, desc[UR24][R32.64+0x1254] ;  /* 0x00125418200f7981 */ /* 0x000ea2000c1e1900 */
[----:B------:R-:W-:-:S04]  /*17e30*/  IADD3 R18, PT, PT, R18, 0x1, RZ ;  /* 0x0000000112127810 */ /* 0x000fc80007ffe0ff */
[----:B--2---:R-:W-:-:S13]  /*17e40*/  ISETP.GE.AND P0, PT, R18, R15, PT ;  /* 0x0000000f1200720c */ /* 0x004fda0003f06270 */
[----:B0-----:R-:W-:Y:S05]  /*17e50*/  @!P0 BRA `(.L_x_4201) ;  /* 0xffffff5c00648947 */ /* 0x001fea000383ffff */
[----:B------:R-:W-:Y:S05]  /*17e60*/  BSYNC.RECONVERGENT B1 ;  /* 0x0000000000017941 */ /* 0x000fea0003800200 */
.L_x_4062:
[----:B------:R-:W-:-:S13]  /*17e70*/  ISETP.GE.AND P0, PT, R15, 0x1, PT ;  /* 0x000000010f00780c */ /* 0x000fda0003f06270 */
[----:B------:R-:W-:Y:S05]  /*17e80*/  @!P0 BRA `(.L_x_4061) ;  /* 0x0000000000308947 */ /* 0x000fea0003800000 */
[----:B------:R-:W-:-:S07]  /*17e90*/  IMAD.MOV.U32 R0, RZ, RZ, RZ ;  /* 0x000000ffff007224 */ /* 0x000fce00078e00ff */
.L_x_4202:
        /* <DEDUP_REMOVED lines=8> */
[----:B------:R-:W-:-:S04]  /*17f20*/  IADD3 R0, PT, PT, R0, 0x1, RZ ;  /* 0x0000000100007810 */ /* 0x000fc80007ffe0ff */
[----:B--2---:R-:W-:-:S13]  /*17f30*/  ISETP.GE.AND P0, PT, R0, R15, PT ;  /* 0x0000000f0000720c */ /* 0x004fda0003f06270 */
[----:B0-----:R-:W-:Y:S05]  /*17f40*/  @!P0 BRA `(.L_x_4202) ;  /* 0xfffffffc00d48947 */ /* 0x001fea000383ffff */
.L_x_4061:
[----:B------:R-:W-:Y:S05]  /*17f50*/  BSYNC.RECONVERGENT B2 ;  /* 0x0000000000027941 */ /* 0x000fea0003800200 */
.L_x_4060:
[----:B------:R-:W0:Y:S01]  /*17f60*/  LDC.64 R30, c[0x0][0x3e8] ;  /* 0x0000fa00ff1e7b82 */ /* 0x000e220000000a00 */
[----:B------:R-:W-:Y:S01]  /*17f70*/  IMAD R3, R11, 0x230, R20 ;  /* 0x000002300b037824 */ /* 0x000fe200078e0214 */
[----:B------:R-:W2:Y:S01]  /*17f80*/  LDCU.64 UR16, c[0x0][0x3b0] ;  /* 0x00007600ff1077ac */ /* 0x000ea20008000a00 */
[----:B------:R-:W3:Y:S05]  /*17f90*/  LDCU.64 UR18, c[0x0][0x3a8] ;  /* 0x00007500ff1277ac */ /* 0x000eea0008000a00 */
[----:B------:R-:W4:Y:S08]  /*17fa0*/  LDC.64 R22, c[0x0][0x440] ;  /* 0x00011000ff167b82 */ /* 0x000f300000000a00 */
[----:B------:R-:W1:Y:S01]  /*17fb0*/  LDC.64 R24, c[0x0][0x3d0] ;  /* 0x0000f400ff187b82 */ /* 0x000e620000000a00 */
[----:B0-----:R-:W-:-:S05]  /*17fc0*/  IMAD.WIDE R30, R3, 0x8, R30 ;  /* 0x00000008031e7825 */ /* 0x001fca00078e021e */
[----:B-----5:R-:W3:Y:S04]  /*17fd0*/  LDG.E.64 R12, desc[UR24][R30.64] ;  /* 0x000000181e0c7981 */ /* 0x020ee8000c1e1b00 */
[----:B------:R-:W3:Y:S04]  /*17fe0*/  LDG.E.64 R14, desc[UR24][R30.64+0x460] ;  /* 0x000460181e0e7981 */ /* 0x000ee8000c1e1b00 */
[----:B------:R-:W3:Y:S04]  /*17ff0*/  LDG.E.64 R16, desc[UR24][R30.64+0x690] ;  /* 0x000690181e107981 */ /* 0x000ee8000c1e1b00 */
[----:B------:R-:W3:Y:S04]  /*18000*/  LDG.E.64 R18, desc[UR24][R30.64+0x8c0] ;  /* 0x0008c0181e127981 */ /* 0x000ee8000c1e1b00 */
[----:B------:R-:W3:Y:S04]  /*18010*/  LDG.E.64 R20, desc[UR24][R30.64+0xf50] ;  /* 0x000f50181e147981 */ /* 0x000ee8000c1e1b00 */
[----:B----4-:R-:W4:Y:S01]  /*18020*/  LDG.E.64 R2, desc[UR24][R22.64] ;  /* 0x0000001816027981 */ /* 0x010f22000c1e1b00 */
[C---:B-1----:R-:W-:Y:S01]  /*18030*/  DMUL R26, R24.reuse, 0.25 ;  /* 0x3fd00000181a7828 */ /* 0x042fe20000000000 */
[----:B--2---:R-:W-:Y:S01]  /*18040*/  UIADD3 UR16, UP0, UPT, UR16, 0x20, URZ ;  /* 0x0000002010107890 */ /* 0x004fe2000ff1e0ff */
[----:B------:R-:W-:Y:S01]  /*18050*/  DADD R24, R24, -1 ;  /* 0xbff0000018187429 */ /* 0x000fe20000000000 */
[----:B---3--:R-:W-:-:S02]  /*18060*/  UIADD3 UR18, UP2, UPT, UR18, 0x10, URZ ;  /* 0x0000001012127890 */ /* 0x008fc4000ff5e0ff */
[----:B------:R-:W-:Y:S02]  /*18070*/  UIADD3.X UR17, UPT, UPT, URZ, UR17, URZ, UP0, !UPT ;  /* 0x00000011ff117290 */ /* 0x000fe400087fe4ff */
[----:B------:R-:W-:Y:S01]  /*18080*/  UIADD3.X UR19, UPT, UPT, URZ, UR19, URZ, UP2, !UPT ;  /* 0x00000013ff137290 */ /* 0x000fe200097fe4ff */
[----:B------:R-:W-:Y:S01]  /*18090*/  UMOV UR4, URZ ;  /* 0x000000ff00047c82 */ /* 0x000fe20008000000 */
[----:B------:R-:W-:Y:S01]  /*180a0*/  DADD R12, R12, R14 ;  /* 0x000000000c0c7229 */ /* 0x000fe2000000000e */
[----:B------:R-:W0:Y:S07]  /*180b0*/  LDC.64 R14, c[0x0][0x3c8] ;  /* 0x0000f200ff0e7b82 */ /* 0x000e2e0000000a00 */
[----:B------:R-:W-:-:S08]  /*180c0*/  DADD R12, R12, R16 ;  /* 0x000000000c0c7229 */ /* 0x000fd00000000010 */
[----:B------:R-:W-:-:S08]  /*180d0*/  DADD R12, R12, R18 ;  /* 0x000000000c0c7229 */ /* 0x000fd00000000012 */
[----:B------:R-:W-:Y:S01]  /*180e0*/  DADD R12, R12, R20 ;  /* 0x000000000c0c7229 */ /* 0x000fe20000000014 */
[----:B0-----:R-:W-:-:S07]  /*180f0*/  IMAD.WIDE.U32 R28, R28, 0x8, R14 ;  /* 0x000000081c1c7825 */ /* 0x001fce00078e000e */
[----:B----4-:R-:W-:-:S07]  /*18100*/  DMUL R2, R2, R12 ;  /* 0x0000000c02027228 */ /* 0x010fce0000000000 */
[----:B------:R0:W-:Y:S04]  /*18110*/  STG.E.64 desc[UR24][R28.64], R2 ;  /* 0x000000021c007986 */ /* 0x0001e8000c101b18 */
.L_x_4439:
[----:B-1----:R-:W1:Y:S02]  /*18120*/  LDCU UR5, c[0x0][0x398] ;  /* 0x00007300ff0577ac */ /* 0x002e640008000800 */
[----:B-1----:R-:W-:-:S09]  /*18130*/  UISETP.GE.AND UP0, UPT, UR5, 0x1, UPT ;  /* 0x000000010500788c */ /* 0x002fd2000bf06270 */
[----:B0----5:R-:W-:Y:S05]  /*18140*/  BRA.U !UP0, `(.L_x_4203) ;  /* 0x0000005108e87547 */ /* 0x021fea000b800000 */
[----:B0-----:R-:W0:Y:S08]  /*18150*/  LDC.64 R2, c[0x0][0x388] ;  /* 0x0000e200ff027b82 */ /* 0x001e300000000a00 */
[----:B------:R-:W0:Y:S02]  /*18160*/  LDC.64 R12, c[0x0][0x390] ;  /* 0x0000e400ff0c7b82 */ /* 0x000e240000000a00 */
[----:B0-----:R-:W-:-:S04]  /*18170*/  IMAD.WIDE R20, R12, 0x8, R2 ;  /* 0x000000080c147825 */ /* 0x001fc800078e0202 */
[----:B------:R-:W-:Y:S02]  /*18180*/  IMAD.WIDE R2, R13, 0x8, R2 ;  /* 0x000000080d027825 */ /* 0x000fe400078e0202 */
[----:B------:R-:W2:Y:S04]  /*18190*/  LDG.E.64 R20, desc[UR24][R20.64+-0x8] ;  /* 0xfffff81814147981 */ /* 0x000ea8000c1e1b00 */
[----:B------:R-:W3:Y:S01]  /*181a0*/  LDG.E.64 R2, desc[UR24][R2.64+-0x8] ;  /* 0xfffff81802027981 */ /* 0x000ee2000c1e1b00 */
[C---:B--2---:R-:W-:Y:S02]  /*181b0*/  DMUL R12, R20.reuse, R20 ;  /* 0x00000014140c7228 */ /* 0x044fe40000000000 */
[----:B------:R-:W-:-:S06]  /*181c0*/  DADD R44, R20, R20 ;  /* 0x00000000142c7229 */ /* 0x000fcc0000000014 */
[----:B---3--:R-:W-:Y:S01]  /*181d0*/  DFMA R42, R2, R2, -R12 ;  /* 0x00000002022a722b */ /* 0x008fe2000000080c */
[----:B------:R-:W-:-:S03]  /*181e0*/  IMAD.MOV.U32 R12, RZ, RZ, 0x1 ;  /* 0x00000001ff0c7424 */ /* 0x000fc600078e00ff */
[----:B------:R-:W-:Y:S02]  /*181f0*/  FSETP.GEU.AND P1, PT, |R45|, 6.5827683646048100446e-37, PT ;  /* 0x036000002d00780b */ /* 0x000fe40003f2e200 */
[----:B------:R-:W0:Y:S02]  /*18200*/  MUFU.RCP64H R13, R43 ;  /* 0x0000002b000d7308 */ /* 0x000e240000001800 */
        /* <DEDUP_REMOVED lines=13> */
.L_x_4204:
[----:B------:R-:W0:Y:S01]  /*182e0*/  MUFU.RCP64H R3, R21 ;  /* 0x0000001500037308 */ /* 0x000e220000001800 */
[----:B------:R-:W-:Y:S01]  /*182f0*/  MOV R2, 0x1 ;  /* 0x0000000100027802 */ /* 0x000fe20000000f00 */
[----:B------:R-:W-:-:S05]  /*18300*/  DMUL R22, R12, 0.25 ;  /* 0x3fd000000c167828 */ /* 0x000fca0000000000 */
[----:B0-----:R-:W-:-:S08]  /*18310*/  DFMA R14, -R20, R2, 1 ;  /* 0x3ff00000140e742b */ /* 0x001fd00000000102 */
[----:B------:R-:W-:-:S08]  /*18320*/  DFMA R14, R14, R14, R14 ;  /* 0x0000000e0e0e722b */ /* 0x000fd0000000000e */
[----:B------:R-:W-:-:S08]  /*18330*/  DFMA R14, R2, R14, R2 ;  /* 0x0000000e020e722b */ /* 0x000fd00000000002 */
[----:B------:R-:W-:-:S08]  /*18340*/  DFMA R2, -R20, R14, 1 ;  /* 0x3ff000001402742b */ /* 0x000fd0000000010e */
[----:B------:R-:W-:-:S08]  /*18350*/  DFMA R2, R14, R2, R14 ;  /* 0x000000020e02722b */ /* 0x000fd0000000000e */
[----:B------:R-:W-:-:S08]  /*18360*/  DMUL R14, R2, 2 ;  /* 0x40000000020e7828 */ /* 0x000fd00000000000 */
[----:B------:R-:W-:-:S08]  /*18370*/  DFMA R16, -R20, R14, 2 ;  /* 0x400000001410742b */ /* 0x000fd0000000010e */
[----:B------:R-:W-:-:S10]  /*18380*/  DFMA R2, R2, R16, R14 ;  /* 0x000000100202722b */ /* 0x000fd4000000000e */
[----:B------:R-:W-:-:S05]  /*18390*/  FFMA R0, RZ, R21, R3 ;  /* 0x00000015ff007223 */ /* 0x000fca0000000003 */
[----:B------:R-:W-:-:S13]  /*183a0*/  FSETP.GT.AND P0, PT, |R0|, 1.469367938527859385e-39, PT ;  /* 0x001000000000780b */ /* 0x000fda0003f04200 */
[----:B------:R-:W-:Y:S05]  /*183b0*/  @P0 BRA `(.L_x_4205) ;  /* 0x0000000000200947 */ /* 0x000fea0003800000 */
        /* <DEDUP_REMOVED lines=8> */
.L_x_4205:
[----:B------:R-:W-:-:S05]  /*18440*/  UMOV UR5, URZ ;  /* 0x000000ff00057c82 */ /* 0x000fca0008000000 */
.L_x_4277:
[----:B------:R-:W0:Y:S01]  /*18450*/  LDCU UR7, c[0x0][0x390] ;  /* 0x00007200ff0777ac */ /* 0x000e220008000800 */
[----:B------:R-:W-:Y:S01]  /*18460*/  CS2R R20, SRZ ;  /* 0x0000000000147805 */ /* 0x000fe2000001ff00 */
[----:B0-----:R-:W-:-:S09]  /*18470*/  UISETP.GE.AND UP0, UPT, UR7, 0x1, UPT ;  /* 0x000000010700788c */ /* 0x001fd2000bf06270 */
[----:B-1----:R-:W-:Y:S05]  /*18480*/  BRA.U !UP0, `(.L_x_4206) ;  /* 0x0000002508307547 */ /* 0x002fea000b800000 */
[----:B------:R-:W-:Y:S01]  /*18490*/  CS2R R20, SRZ ;  /* 0x0000000000147805 */ /* 0x000fe2000001ff00 */
[----:B------:R-:W-:Y:S01]  /*184a0*/  UIADD3 UR15, UPT, UPT, -UR5, URZ, URZ ;  /* 0x000000ff050f7290 */ /* 0x000fe2000fffe1ff */
[----:B------:R-:W-:-:S11]  /*184b0*/  UMOV UR6, URZ ;  /* 0x000000ff00067c82 */ /* 0x000fd60008000000 */
.L_x_4241:
[----:B------:R-:W0:Y:S01]  /*184c0*/  LDC.64 R12, c[0x0][0x3a0] ;  /* 0x0000e800ff0c7b82 */ /* 0x000e220000000a00 */
[----:B------:R-:W-:-:S04]  /*184d0*/  IMAD.U32 R15, RZ, RZ, UR6 ;  /* 0x00000006ff0f7e24 */ /* 0x000fc8000f8e00ff */
[----:B0-----:R-:W-:-:S06]  /*184e0*/  IMAD.WIDE.U32 R12, R15, 0x4, R12 ;  /* 0x000000040f0c7825 */ /* 0x001fcc00078e000c */
[----:B------:R-:W2:Y:S02]  /*184f0*/  LDG.E R12, desc[UR24][R12.64] ;  /* 0x000000180c0c7981 */ /* 0x000ea4000c1e1900 */
[----:B--2---:R-:W-:-:S13]  /*18500*/  R2UR UR21, R12 ;  /* 0x000000000c1572ca */ /* 0x004fda00000e0000 */
[----:B------:R-:W-:-:S09]  /*18510*/  UISETP.GE.AND UP0, UPT, UR21, 0x1, UPT ;  /* 0x000000011500788c */ /* 0x000fd2000bf06270 */
[----:B------:R-:W-:Y:S05]  /*18520*/  BRA.U !UP0, `(.L_x_4207) ;  /* 0x0000002108f87547 */ /* 0x000fea000b800000 */
[----:B------:R-:W0:Y:S01]  /*18530*/  LDC.64 R54, c[0x0][0x3b8] ;  /* 0x0000ee00ff367b82 */ /* 0x000e220000000a00 */
[----:B------:R-:W-:Y:S01]  /*18540*/  UISETP.GE.U32.AND UP0, UPT, UR21, 0x8, UPT ;  /* 0x000000081500788c */ /* 0x000fe2000bf06070 */
[----:B------:R-:W-:Y:S01]  /*18550*/  MOV R13, UR6 ;  /* 0x00000006000d7c02 */ /* 0x000fe20008000f00 */
[----:B------:R-:W-:Y:S02]  /*18560*/  UIMAD UR20, UR6, 0x17, URZ ;  /* 0x00000017061478a4 */ /* 0x000fe4000f8e02ff */
[----:B------:R-:W-:Y:S01]  /*18570*/  ULOP3.LUT UR35, UR21, 0x7, URZ, 0xc0, !UPT ;  /* 0x0000000715237892 */ /* 0x000fe2000f8ec0ff */
[----:B------:R-:W-:Y:S01]  /*18580*/  UMOV UR7, URZ ;  /* 0x000000ff00077c82 */ /* 0x000fe20008000000 */
[----:B0-----:R-:W-:-:S03]  /*18590*/  IMAD.WIDE.U32 R54, R13, 0x8, R54 ;  /* 0x000000080d367825 */ /* 0x001fc600078e0036 */
[----:B------:R-:W-:Y:S07]  /*185a0*/  BRA.U !UP0, `(.L_x_4208) ;  /* 0x0000001108647547 */ /* 0x000fee000b800000 */
[----:B------:R-:W-:Y:S02]  /*185b0*/  UIMAD.WIDE.U32 UR22, UR20, 0x8, UR16 ;  /* 0x00000008141678a5 */ /* 0x000fe4000f8e0010 */
[----:B------:R-:W-:Y:S01]  /*185c0*/  UIMAD.WIDE.U32 UR32, UR20, 0x4, UR18 ;  /* 0x00000004142078a5 */ /* 0x000fe2000f8e0012 */
[----:B------:R-:W0:Y:S03]  /*185d0*/  LDCU UR34, c[0x0][0x3c4] ;  /* 0x00007880ff2277ac */ /* 0x000e260008000800 */
[----:B------:R-:W-:Y:S01]  /*185e0*/  IMAD.U32 R12, RZ, RZ, UR22 ;  /* 0x00000016ff0c7e24 */ /* 0x000fe2000f8e00ff */
[----:B------:R-:W-:Y:S01]  /*185f0*/  MOV R15, UR23 ;  /* 0x00000017000f7c02 */ /* 0x000fe20008000f00 */
[----:B------:R-:W-:Y:S01]  /*18600*/  IMAD.U32 R16, RZ, RZ, UR32 ;  /* 0x00000020ff107e24 */ /* 0x000fe2000f8e00ff */
[----:B------:R-:W-:Y:S01]  /*18610*/  MOV R19, UR33 ;  /* 0x0000002100137c02 */ /* 0x000fe20008000f00 */
[----:B------:R-:W-:Y:S01]  /*18620*/  IMAD.U32 R18, RZ, RZ, UR32 ;  /* 0x00000020ff127e24 */ /* 0x000fe2000f8e00ff */
[----:B------:R-:W-:Y:S01]  /*18630*/  MOV R17, UR33 ;  /* 0x0000002100117c02 */ /* 0x000fe20008000f00 */
[----:B------:R-:W-:Y:S01]  /*18640*/  IMAD.MOV.U32 R58, RZ, RZ, R12 ;  /* 0x000000ffff3a7224 */ /* 0x000fe200078e000c */
[----:B------:R-:W-:Y:S01]  /*18650*/  MOV R13, UR23 ;  /* 0x00000017000d7c02 */ /* 0x000fe20008000f00 */
[----:B------:R-:W-:Y:S01]  /*18660*/  IMAD.MOV.U32 R56, RZ, RZ, R16 ;  /* 0x000000ffff387224 */ /* 0x000fe200078e0010 */
[----:B------:R-:W-:Y:S01]  /*18670*/  MOV R59, R15 ;  /* 0x0000000f003b7202 */ /* 0x000fe20000000f00 */
[----:B------:R-:W-:Y:S01]  /*18680*/  IMAD.U32 R17, RZ, RZ, UR20 ;  /* 0x00000014ff117e24 */ /* 0x000fe2000f8e00ff */
[----:B------:R-:W-:Y:S01]  /*18690*/  MOV R57, R19 ;  /* 0x0000001300397202 */ /* 0x000fe20000000f00 */
[----:B------:R-:W-:Y:S01]  /*186a0*/  IMAD.U32 R14, RZ, RZ, UR22 ;  /* 0x00000016ff0e7e24 */ /* 0x000fe2000f8e00ff */
[----:B------:R-:W-:Y:S01]  /*186b0*/  ULOP3.LUT UR7, UR21, 0x7ffffff8, URZ, 0xc0, !UPT ;  /* 0x7ffffff815077892 */ /* 0x000fe2000f8ec0ff */
[----:B------:R-:W-:Y:S01]  /*186c0*/  UMOV UR8, URZ ;  /* 0x000000ff00087c82 */ /* 0x000fe20008000000 */
[----:B0-----:R-:W-:-:S10]  /*186d0*/  UMOV UR22, UR15 ;  /* 0x0000000f00167c82 */ /* 0x001fd40008000000 */
.L_x_4225:
[----:B------:R-:W-:-:S09]  /*186e0*/  UISETP.NE.AND UP0, UPT, UR22, URZ, UPT ;  /* 0x000000ff1600728c */ /* 0x000fd2000bf05270 */
[----:B------:R-:W-:Y:S05]  /*186f0*/  BRA.U !UP0, `(.L_x_4209) ;  /* 0x0000000108887547 */ /* 0x000fea000b800000 */
[----:B------:R-:W0:Y:S01]  /*18700*/  LDC.64 R40, c[0x0][0x3b0] ;  /* 0x0000ec00ff287b82 */ /* 0x000e220000000a00 */
[----:B------:R-:W2:Y:S07]  /*18710*/  LDG.E.64 R12, desc[UR24][R54.64] ;  /* 0x00000018360c7981 */ /* 0x000eae000c1e1b00 */
[----:B------:R-:W1:Y:S08]  /*18720*/  LDC.64 R18, c[0x0][0x3a8] ;  /* 0x0000ea00ff127b82 */ /* 0x000e700000000a00 */
[----:B------:R-:W3:Y:S01]  /*18730*/  LDC.64 R14, c[0x0][0x3c0] ;  /* 0x0000f000ff0e7b82 */ /* 0x000ee20000000a00 */
[----:B0-----:R-:W-:-:S06]  /*18740*/  IMAD.WIDE.U32 R40, R17, 0x8, R40 ;  /* 0x0000000811287825 */ /* 0x001fcc00078e0028 */
[----:B------:R-:W2:Y:S01]  /*18750*/  LDG.E.64 R40, desc[UR24][R40.64] ;  /* 0x0000001828287981 */ /* 0x000ea2000c1e1b00 */
[----:B-1----:R-:W-:-:S06]  /*18760*/  IMAD.WIDE.U32 R18, R17, 0x4, R18 ;  /* 0x0000000411127825 */ /* 0x002fcc00078e0012 */
[----:B------:R0:W5:Y:S01]  /*18770*/  LDG.E R18, desc[UR24][R18.64] ;  /* 0x0000001812127981 */ /* 0x000162000c1e1900 */
[----:B------:R-:W3:Y:S01]  /*18780*/  MUFU.RCP64H R43, UR34 ;  /* 0x00000022002b7d08 */ /* 0x000ee20008001800 */
[----:B------:R-:W-:-:S06]  /*18790*/  HFMA2 R42, -RZ, RZ, 0, 5.9604644775390625e-08 ;  /* 0x00000001ff2a7431 */ /* 0x000fcc00000001ff */
[----:B---3--:R-:W-:-:S08]  /*187a0*/  DFMA R44, R42, -R14, 1 ;  /* 0x3ff000002a2c742b */ /* 0x008fd0000000080e */
[----:B------:R-:W-:-:S08]  /*187b0*/  DFMA R44, R44, R44, R44 ;  /* 0x0000002c2c2c722b */ /* 0x000fd0000000002c */
[----:B------:R-:W-:-:S08]  /*187c0*/  DFMA R44, R42, R44, R42 ;  /* 0x0000002c2a2c722b */ /* 0x000fd0000000002a */
[----:B------:R-:W-:-:S08]  /*187d0*/  DFMA R42, R44, -R14, 1 ;  /* 0x3ff000002c2a742b */ /* 0x000fd0000000080e */
[----:B------:R-:W-:Y:S02]  /*187e0*/  DFMA R42, R44, R42, R44 ;  /* 0x0000002a2c2a722b */ /* 0x000fe4000000002c */
[----:B--2---:R-:W-:-:S08]  /*187f0*/  DMUL R40, R40, R12 ;  /* 0x0000000c28287228 */ /* 0x004fd00000000000 */
[----:B------:R-:W-:-:S08]  /*18800*/  DMUL R12, R40, R42 ;  /* 0x0000002a280c7228 */ /* 0x000fd00000000000 */
[----:B------:R-:W-:-:S08]  /*18810*/  DFMA R14, R12, -R14, R40 ;  /* 0x8000000e0c0e722b */ /* 0x000fd00000000028 */
[----:B------:R-:W-:Y:S01]  /*18820*/  DFMA R12, R42, R14, R12 ;  /* 0x0000000e2a0c722b */ /* 0x000fe2000000000c */
[----:B------:R-:W-:-:S09]  /*18830*/  FSETP.GEU.AND P1, PT, |R41|, 6.5827683646048100446e-37, PT ;  /* 0x036000002900780b */ /* 0x000fd20003f2e200 */
[----:B------:R-:W-:-:S05]  /*18840*/  FFMA R0, RZ, UR34, R13 ;  /* 0x00000022ff007c23 */ /* 0x000fca000800000d */
[----:B------:R-:W-:-:S13]  /*18850*/  FSETP.GT.AND P0, PT, |R0|, 1.469367938527859385e-39, PT ;  /* 0x001000000000780b */ /* 0x000fda0003f04200 */
[----:B0-----:R-:W-:Y:S05]  /*18860*/  @P0 BRA P1, `(.L_x_4210) ;  /* 0x00000000001c0947 */ /* 0x001fea0000800000 */
[----:B------:R-:W0:Y:S01]  /*18870*/  LDCU.64 UR32, c[0x0][0x3c0] ;  /* 0x00007800ff2077ac */ /* 0x000e220008000a00 */
[----:B------:R-:W-:Y:S01]  /*18880*/  IMAD.MOV.U32 R44, RZ, RZ, R40 ;  /* 0x000000ffff2c7224 */ /* 0x000fe200078e0028 */
[----:B------:R-:W-:Y:S02]  /*18890*/  MOV R45, R41 ;  /* 0x00000029002d7202 */ /* 0x000fe40000000f00 */
[----:B------:R-:W-:Y:S01]  /*188a0*/  MOV R0, 0x188e0 ;  /* 0x000188e000007802 */ /* 0x000fe20000000f00 */
[----:B0-----:R-:W-:Y:S01]  /*188b0*/  IMAD.U32 R42, RZ, RZ, UR32 ;  /* 0x00000020ff2a7e24 */ /* 0x001fe2000f8e00ff */
[----:B------:R-:W-:-:S07]  /*188c0*/  MOV R43, UR33 ;  /* 0x00000021002b7c02 */ /* 0x000fce0008000f00 */
[----:B-----5:R-:W-:Y:S05]  /*188d0*/  CALL.REL.NOINC `($__internal_8_$__cuda_sm20_div_rn_f64_full) ;  /* 0x0000010c003c7944 */ /* 0x020fea0003c00000 */
.L_x_4210:
[----:B------:R-:W0:Y:S02]  /*188e0*/  LDC.64 R14, c[0x0][0x3c8] ;  /* 0x0000f200ff0e7b82 */ /* 0x000e240000000a00 */
[----:B0----5:R-:W-:-:S06]  /*188f0*/  IMAD.WIDE R18, R18, 0x8, R14 ;  /* 0x0000000812127825 */ /* 0x021fcc00078e020e */
[----:B------:R-:W2:Y:S02]  /*18900*/  LDG.E.64 R18, desc[UR24][R18.64] ;  /* 0x0000001812127981 */ /* 0x000ea4000c1e1b00 */
[----:B--2---:R-:W-:-:S11]  /*18910*/  DFMA R20, R18, R12, R20 ;  /* 0x0000000c1214722b */ /* 0x004fd60000000014 */
.L_x_4209:
[----:B------:R-:W-:-:S04]  /*18920*/  UIADD3 UR23, UPT, UPT, UR8, 0x1, URZ ;  /* 0x0000000108177890 */ /* 0x000fc8000fffe0ff */
[----:B------:R-:W-:-:S09]  /*18930*/  UISETP.NE.AND UP0, UPT, UR23, UR5, UPT ;  /* 0x000000051700728c */ /* 0x000fd2000bf05270 */
[----:B------:R-:W-:Y:S05]  /*18940*/  BRA.U !UP0, `(.L_x_4211) ;  /* 0x0000000108707547 */ /* 0x000fea000b800000 */
[----:B------:R-:W2:Y:S01]  /*18950*/  LDG.E.64 R14, desc[UR24][R58.64+-0x18] ;  /* 0xffffe8183a0e7981 */ /* 0x000ea2000c1e1b00 */
[----:B------:R-:W0:Y:S03]  /*18960*/  LDC.64 R12, c[0x0][0x3c0] ;  /* 0x0000f000ff0c7b82 */ /* 0x000e260000000a00 */
[----:B------:R-:W2:Y:S04]  /*18970*/  LDG.E.64 R40, desc[UR24][R54.64] ;  /* 0x0000001836287981 */ /* 0x000ea8000c1e1b00 */
[----:B------:R1:W5:Y:S01]  /*18980*/  LDG.E R18, desc[UR24][R56.64+-0xc] ;  /* 0xfffff41838127981 */ /* 0x000362000c1e1900 */
[----:B------:R-:W0:Y:S01]  /*18990*/  MUFU.RCP64H R43, UR34 ;  /* 0x00000022002b7d08 */ /* 0x000e220008001800 */
[----:B------:R-:W-:-:S06]  /*189a0*/  IMAD.MOV.U32 R42, RZ, RZ, 0x1 ;  /* 0x00000001ff2a7424 */ /* 0x000fcc00078e00ff */
[----:B0-----:R-:W-:-:S08]  /*189b0*/  DFMA R44, R42, -R12, 1 ;  /* 0x3ff000002a2c742b */ /* 0x001fd0000000080c */
[----:B------:R-:W-:-:S08]  /*189c0*/  DFMA R44, R44, R44, R44 ;  /* 0x0000002c2c2c722b */ /* 0x000fd0000000002c */
[----:B------:R-:W-:-:S08]  /*189d0*/  DFMA R42, R42, R44, R42 ;  /* 0x0000002c2a2a722b */ /* 0x000fd0000000002a */
[----:B------:R-:W-:-:S08]  /*189e0*/  DFMA R46, R42, -R12, 1 ;  /* 0x3ff000002a2e742b */ /* 0x000fd0000000080c */
[----:B------:R-:W-:Y:S02]  /*189f0*/  DFMA R46, R42, R46, R42 ;  /* 0x0000002e2a2e722b */ /* 0x000fe4000000002a */
[----:B--2---:R-:W-:-:S08]  /*18a00*/  DMUL R44, R14, R40 ;  /* 0x000000280e2c7228 */ /* 0x004fd00000000000 */
[----:B------:R-:W-:Y:S02]  /*18a10*/  DMUL R14, R46, R44 ;  /* 0x0000002c2e0e7228 */ /* 0x000fe40000000000 */
[----:B------:R-:W-:-:S06]  /*18a20*/  FSETP.GEU.AND P1, PT, |R45|, 6.5827683646048100446e-37, PT ;  /* 0x036000002d00780b */ /* 0x000fcc0003f2e200 */
[----:B------:R-:W-:-:S08]  /*18a30*/  DFMA R12, R14, -R12, R44 ;  /* 0x8000000c0e0c722b */ /* 0x000fd0000000002c */
[----:B------:R-:W-:-:S10]  /*18a40*/  DFMA R12, R46, R12, R14 ;  /* 0x0000000c2e0c722b */ /* 0x000fd4000000000e */
[----:B------:R-:W-:-:S05]  /*18a50*/  FFMA R0, RZ, UR34, R13 ;  /* 0x00000022ff007c23 */ /* 0x000fca000800000d */
[----:B------:R-:W-:-:S13]  /*18a60*/  FSETP.GT.AND P0, PT, |R0|, 1.469367938527859385e-39, PT ;  /* 0x001000000000780b */ /* 0x000fda0003f04200 */
[----:B-1----:R-:W-:Y:S05]  /*18a70*/  @P0 BRA P1, `(.L_x_4212) ;  /* 0x0000000000140947 */ /* 0x002fea0000800000 */
[----:B------:R-:W0:Y:S01]  /*18a80*/  LDCU.64 UR32, c[0x0][0x3c0] ;  /* 0x00007800ff2077ac */ /* 0x000e220008000a00 */
[----:B------:R-:W-:Y:S02]  /*18a90*/  MOV R0, 0x18ad0 ;  /* 0x00018ad000007802 */ /* 0x000fe40000000f00 */
[----:B0-----:R-:W-:Y:S01]  /*18aa0*/  MOV R42, UR32 ;  /* 0x00000020002a7c02 */ /* 0x001fe20008000f00 */
[----:B------:R-:W-:-:S07]  /*18ab0*/  IMAD.U32 R43, RZ, RZ, UR33 ;  /* 0x00000021ff2b7e24 */ /* 0x000fce000f8e00ff */
[----:B-----5:R-:W-:Y:S05]  /*18ac0*/  CALL.REL.NOINC `($__internal_8_$__cuda_sm20_div_rn_f64_full) ;  /* 0x0000010800c07944 */ /* 0x020fea0003c00000 */
.L_x_4212:
[----:B------:R-:W0:Y:S02]  /*18ad0*/  LDC.64 R14, c[0x0][0x3c8] ;  /* 0x0000f200ff0e7b82 */ /* 0x000e240000000a00 */
[----:B0----5:R-:W-:-:S06]  /*18ae0*/  IMAD.WIDE R18, R18, 0x8, R14 ;  /* 0x0000000812127825 */ /* 0x021fcc00078e020e */
[----:B------:R-:W2:Y:S02]  /*18af0*/  LDG.E.64 R18, desc[UR24][R18.64] ;  /* 0x0000001812127981 */ /* 0x000ea4000c1e1b00 */
[----:B--2---:R-:W-:-:S11]  /*18b00*/  DFMA R20, R18, R12, R20 ;  /* 0x0000000c1214722b */ /* 0x004fd60000000014 */
.L_x_4211:
        /* <DEDUP_REMOVED lines=8> */
[----:B------:R-:W-:-:S06]  /*18b90*/  MOV R42, 0x1 ;  /* 0x00000001002a7802 */ /* 0x000fcc0000000f00 */
        /* <DEDUP_REMOVED lines=14> */
[----:B------:R-:W-:Y:S01]  /*18c80*/  MOV R0, 0x18cc0 ;  /* 0x00018cc000007802 */ /* 0x000fe20000000f00 */
[----:B0-----:R-:W-:Y:S01]  /*18c90*/  IMAD.U32 R42, RZ, RZ, UR32 ;  /* 0x00000020ff2a7e24 */ /* 0x001fe2000f8e00ff */
[----:B------:R-:W-:-:S07]  /*18ca0*/  MOV R43, UR33 ;  /* 0x00000021002b7c02 */ /* 0x000fce0008000f00 */
[----:B-----5:R-:W-:Y:S05]  /*18cb0*/  CALL.REL.NOINC `($__internal_8_$__cuda_sm20_div_rn_f64_full) ;  /* 0x0000010800447944 */ /* 0x020fea0003c00000 */
.L_x_4214:
[----:B------:R-:W0:Y:S02]  /*18cc0*/  LDC.64 R14, c[0x0][0x3c8] ;  /* 0x0000f200ff0e7b82 */ /* 0x000e240000000a00 */
[----:B0----5:R-:W-:-:S06]  /*18cd0*/  IMAD.WIDE R18, R18, 0x8, R14 ;  /* 0x0000000812127825 */ /* 0x021fcc00078e020e */
[----:B------:R-:W2:Y:S02]  /*18ce0*/  LDG.E.64 R18, desc[UR24][R18.64] ;  /* 0x0000001812127981 */ /* 0x000ea4000c1e1b00 */
[----:B--2---:R-:W-:-:S11]  /*18cf0*/  DFMA R20, R18, R12, R20 ;  /* 0x0000000c1214722b */ /* 0x004fd60000000014 */
.L_x_4213:
        /* <DEDUP_REMOVED lines=27> */
.L_x_4216:
[----:B------:R-:W0:Y:S02]  /*18eb0*/  LDC.64 R14, c[0x0][0x3c8] ;  /* 0x0000f200ff0e7b82 */ /* 0x000e240000000a00 */
[----:B0----5:R-:W-:-:S06]  /*18ec0*/  IMAD.WIDE R18, R18, 0x8, R14 ;  /* 0x0000000812127825 */ /* 0x021fcc00078e020e */
[----:B------:R-:W2:Y:S02]  /*18ed0*/  LDG.E.64 R18, desc[UR24][R18.64] ;  /* 0x0000001812127981 */ /* 0x000ea4000c1e1b00 */
[----:B--2---:R-:W-:-:S11]  /*18ee0*/  DFMA R20, R18, R12, R20 ;  /* 0x0000000c1214722b */ /* 0x004fd60000000014 */
.L_x_4215:
        /* <DEDUP_REMOVED lines=27> */
.L_x_4218:
[----:B------:R-:W0:Y:S02]  /*190a0*/  LDC.64 R14, c[0x0][0x3c8] ;  /* 0x0000f200ff0e7b82 */ /* 0x000e240000000a00 */
[----:B0----5:R-:W-:-:S06]  /*190b0*/  IMAD.WIDE R18, R18, 0x8, R14 ;  /* 0x0000000812127825 */ /* 0x021fcc00078e020e */
[----:B------:R-:W2:Y:S02]  /*190c0*/  LDG.E.64 R18, desc[UR24][R18.64] ;  /* 0x0000001812127981 */ /* 0x000ea4000c1e1b00 */
[----:B--2---:R-:W-:-:S11]  /*190d0*/  DFMA R20, R18, R12, R20 ;  /* 0x0000000c1214722b */ /* 0x004fd60000000014 */
.L_x_4217:
        /* <DEDUP_REMOVED lines=27> */
.L_x_4220:
[----:B------:R-:W0:Y:S02]  /*19290*/  LDC.64 R14, c[0x0][0x3c8] ;  /* 0x0000f200ff0e7b82 */ /* 0x000e240000000a00 */
[----:B0----5:R-:W-:-:S06]  /*192a0*/  IMAD.WIDE R18, R18, 0x8, R14 ;  /* 0x0000000812127825 */ /* 0x021fcc00078e020e */
[----:B------:R-:W2:Y:S02]  /*192b0*/  LDG.E.64 R18, desc[UR24][R18.64] ;  /* 0x0000001812127981 */ /* 0x000ea4000c1e1b00 */
[----:B--2---:R-:W-:-:S11]  /*192c0*/  DFMA R20, R18, R12, R20 ;  /* 0x0000000c1214722b */ /* 0x004fd60000000014 */
.L_x_4219:
        /* <DEDUP_REMOVED lines=27> */
.L_x_4222:
[----:B------:R-:W0:Y:S02]  /*19480*/  LDC.64 R14, c[0x0][0x3c8] ;  /* 0x0000f200ff0e7b82 */ /* 0x000e240000000a00 */
[----:B0----5:R-:W-:-:S06]  /*19490*/  IMAD.WIDE R18, R18, 0x8, R14 ;  /* 0x0000000812127825 */ /* 0x021fcc00078e020e */
[----:B------:R-:W2:Y:S02]  /*194a0*/  LDG.E.64 R18, desc[UR24][R18.64] ;  /* 0x0000001812127981 */ /* 0x000ea4000c1e1b00 */
[----:B--2---:R-:W-:-:S11]  /*194b0*/  DFMA R20, R18, R12, R20 ;  /* 0x0000000c1214722b */ /* 0x004fd60000000014 */
.L_x_4221:
        /* <DEDUP_REMOVED lines=27> */
.L_x_4224:
[----:B------:R-:W0:Y:S02]  /*19670*/  LDC.64 R14, c[0x0][0x3c8] ;  /* 0x0000f200ff0e7b82 */ /* 0x000e240000000a00 */
[----:B0----5:R-:W-:-:S06]  /*19680*/  IMAD.WIDE R18, R18, 0x8, R14 ;  /* 0x0000000812127825 */ /* 0x021fcc00078e020e */
[----:B------:R-:W2:Y:S02]  /*19690*/  LDG.E.64 R18, desc[UR24][R18.64] ;  /* 0x0000001812127981 */ /* 0x000ea4000c1e1b00 */
[----:B--2---:R-:W-:-:S11]  /*196a0*/  DFMA R20, R18, R12, R20 ;  /* 0x0000000c1214722b */ /* 0x004fd60000000014 */
.L_x_4223:
[----:B------:R-:W-:Y:S01]  /*196b0*/  UIADD3 UR8, UPT, UPT, UR8, 0x8, URZ ;  /* 0x0000000808087890 */ /* 0x000fe2000fffe0ff */
[----:B------:R-:W-:Y:S01]  /*196c0*/  IADD3 R56, P1, PT, R56, 0x20, RZ ;  /* 0x0000002038387810 */ /* 0x000fe20007f3e0ff */
[----:B------:R-:W-:Y:S01]  /*196d0*/  UIADD3 UR22, UPT, UPT, UR22, 0x8, URZ ;  /* 0x0000000816167890 */ /* 0x000fe2000fffe0ff */
[----:B------:R-:W-:Y:S01]  /*196e0*/  IADD3 R58, P0, PT, R58, 0x40, RZ ;  /* 0x000000403a3a7810 */ /* 0x000fe20007f1e0ff */
[----:B------:R-:W-:Y:S01]  /*196f0*/  UISETP.NE.AND UP0, UPT, UR8, UR7, UPT ;  /* 0x000000070800728c */ /* 0x000fe2000bf05270 */
[----:B------:R-:W-:Y:S01]  /*19700*/  IADD3 R17, PT, PT, R17, 0x8, RZ ;  /* 0x0000000811117810 */ /* 0x000fe20007ffe0ff */
[----:B------:R-:W-:Y:S01]  /*19710*/  IMAD.X R57, RZ, RZ, R57, P1 ;  /* 0x000000ffff397224 */ /* 0x000fe200008e0639 */
[----:B------:R-:W-:-:S06]  /*19720*/  IADD3.X R59, PT, PT, RZ, R59, RZ, P0, !PT ;  /* 0x0000003bff3b7210 */ /* 0x000fcc00007fe4ff */
[----:B------:R-:W-:Y:S05]  /*19730*/  BRA.U UP0, `(.L_x_4225) ;  /* 0xffffffed00e87547 */ /* 0x000fea000b83ffff */
.L_x_4208:
[----:B------:R-:W-:-:S09]  /*19740*/  UISETP.NE.AND UP0, UPT, UR35, URZ, UPT ;  /* 0x000000ff2300728c */ /* 0x000fd2000bf05270 */
[----:B------:R-:W-:Y:S05]  /*19750*/  BRA.U !UP0, `(.L_x_4207) ;  /* 0x00000011086c7547 */ /* 0x000fea000b800000 */
[----:B------:R-:W-:Y:S02]  /*19760*/  UISETP.GE.U32.AND UP0, UPT, UR35, 0x4, UPT ;  /* 0x000000042300788c */ /* 0x000fe4000bf06070 */
[----:B------:R-:W-:-:S07]  /*19770*/  ULOP3.LUT UR38, UR21, 0x3, URZ, 0xc0, !UPT ;  /* 0x0000000315267892 */ /* 0x000fce000f8ec0ff */
[----:B------:R-:W-:Y:S05]  /*19780*/  BRA.U !UP0, `(.L_x_4226) ;  /* 0x0000000908547547 */ /* 0x000fea000b800000 */
[----:B------:R-:W-:-:S09]  /*19790*/  UISETP.NE.AND UP0, UPT, UR7, UR5, UPT ;  /* 0x000000050700728c */ /* 0x000fd2000bf05270 */
[----:B------:R-:W-:Y:S05]  /*197a0*/  BRA.U !UP0, `(.L_x_4227) ;  /* 0x0000000108987547 */ /* 0x000fea000b800000 */
[----:B------:R-:W0:Y:S01]  /*197b0*/  LDCU.64 UR22, c[0x0][0x3b0] ;  /* 0x00007600ff1677ac */ /* 0x000e220008000a00 */
[----:B------:R-:W2:Y:S01]  /*197c0*/  LDG.E.64 R14, desc[UR24][R54.64] ;  /* 0x00000018360e7981 */ /* 0x000ea2000c1e1b00 */
[----:B------:R-:W1:Y:S01]  /*197d0*/  LDC.64 R40, c[0x0][0x3c0] ;  /* 0x0000f000ff287b82 */ /* 0x000e620000000a00 */
[----:B------:R-:W-:-:S04]  /*197e0*/  UIADD3 UR8, UPT, UPT, UR20, UR7, URZ ;  /* 0x0000000714087290 */ /* 0x000fc8000fffe0ff */
[----:B0-----:R-:W-:-:S06]  /*197f0*/  UIMAD.WIDE.U32 UR22, UR8, 0x8, UR22 ;  /* 0x00000008081678a5 */ /* 0x001fcc000f8e0016 */
[----:B------:R-:W-:Y:S01]  /*19800*/  IMAD.U32 R12, RZ, RZ, UR22 ;  /* 0x00000016ff0c7e24 */ /* 0x000fe2000f8e00ff */
[----:B------:R-:W-:-:S04]  /*19810*/  MOV R13, UR23 ;  /* 0x00000017000d7c02 */ /* 0x000fc80008000f00 */
[----:B------:R-:W0:Y:S02]  /*19820*/  LDCU.64 UR22, c[0x0][0x3a8] ;  /* 0x00007500ff1677ac */ /* 0x000e240008000a00 */
[----:B------:R-:W2:Y:S01]  /*19830*/  LDG.E.64 R12, desc[UR24][R12.64] ;  /* 0x000000180c0c7981 */ /* 0x000ea2000c1e1b00 */
[----:B0-----:R-:W-:Y:S01]  /*19840*/  UIMAD.WIDE.U32 UR22, UR8, 0x4, UR22 ;  /* 0x00000004081678a5 */ /* 0x001fe2000f8e0016 */
[----:B------:R-:W0:Y:S05]  /*19850*/  LDCU UR8, c[0x0][0x3c4] ;  /* 0x00007880ff0877ac */ /* 0x000e2a0008000800 */
[----:B------:R-:W-:Y:S01]  /*19860*/  MOV R17, UR23 ;  /* 0x0000001700117c02 */ /* 0x000fe20008000f00 */
[----:B------:R-:W-:-:S05]  /*19870*/  IMAD.U32 R16, RZ, RZ, UR22 ;  /* 0x00000016ff107e24 */ /* 0x000fca000f8e00ff */
[----:B------:R3:W5:Y:S01]  /*19880*/  LDG.E R17, desc[UR24][R16.64] ;  /* 0x0000001810117981 */ /* 0x000762000c1e1900 */
[----:B0-----:R-:W1:Y:S01]  /*19890*/  MUFU.RCP64H R19, UR8 ;  /* 0x0000000800137d08 */ /* 0x001e620008001800 */
[----:B------:R-:W-:-:S06]  /*198a0*/  IMAD.MOV.U32 R18, RZ, RZ, 0x1 ;  /* 0x00000001ff127424 */ /* 0x000fcc00078e00ff */
[----:B-1----:R-:W-:-:S08]  /*198b0*/  DFMA R42, R18, -R40, 1 ;  /* 0x3ff00000122a742b */ /* 0x002fd00000000828 */
        /* <DEDUP_REMOVED lines=11> */
[----:B---3--:R-:W-:Y:S05]  /*19970*/  @P0 BRA P1, `(.L_x_4228) ;  /* 0x0000000000140947 */ /* 0x008fea0000800000 */
[----:B------:R-:W0:Y:S01]  /*19980*/  LDCU.64 UR22, c[0x0][0x3c0] ;  /* 0x00007800ff1677ac */ /* 0x000e220008000a00 */
[----:B------:R-:W-:Y:S02]  /*19990*/  MOV R0, 0x199d0 ;  /* 0x000199d000007802 */ /* 0x000fe40000000f00 */
[----:B0-----:R-:W-:Y:S01]  /*199a0*/  MOV R42, UR22 ;  /* 0x00000016002a7c02 */ /* 0x001fe20008000f00 */
[----:B------:R-:W-:-:S07]  /*199b0*/  IMAD.U32 R43, RZ, RZ, UR23 ;  /* 0x00000017ff2b7e24 */ /* 0x000fce000f8e00ff */
[----:B-----5:R-:W-:Y:S05]  /*199c0*/  CALL.REL.NOINC `($__internal_8_$__cuda_sm20_div_rn_f64_full) ;  /* 0x000000fc00007944 */ /* 0x020fea0003c00000 */
.L_x_4228:
[----:B------:R-:W0:Y:S02]  /*199d0*/  LDC.64 R14, c[0x0][0x3c8] ;  /* 0x0000f200ff0e7b82 */ /* 0x000e240000000a00 */
[----:B0----5:R-:W-:-:S06]  /*199e0*/  IMAD.WIDE R14, R17, 0x8, R14 ;  /* 0x00000008110e7825 */ /* 0x021fcc00078e020e */
[----:B------:R-:W2:Y:S02]  /*199f0*/  LDG.E.64 R14, desc[UR24][R14.64] ;  /* 0x000000180e0e7981 */ /* 0x000ea4000c1e1b00 */
[----:B--2---:R-:W-:-:S11]  /*19a00*/  DFMA R20, R14, R12, R20 ;  /* 0x0000000c0e14722b */ /* 0x004fd60000000014 */
.L_x_4227:
[----:B------:R-:W0:Y:S01]  /*19a10*/  LDCU.64 UR34, c[0x0][0x3b0] ;  /* 0x00007600ff2277ac */ /* 0x000e220008000a00 */
[----:B------:R-:W1:Y:S01]  /*19a20*/  LDCU.64 UR36, c[0x0][0x3a8] ;  /* 0x00007500ff2477ac */ /* 0x000e620008000a00 */
[----:B------:R-:W-:-:S04]  /*19a30*/  UIADD3 UR8, UP0, UPT, UR20, UR7, URZ ;  /* 0x0000000714087290 */ /* 0x000fc8000ff1e0ff */
[----:B------:R-:W-:Y:S02]  /*19a40*/  UIADD3.X UR22, UPT, UPT, URZ, URZ, URZ, UP0, !UPT ;  /* 0x000000ffff167290 */ /* 0x000fe400087fe4ff */
[----:B0-----:R-:W-:Y:S02]  /*19a50*/  ULEA UR23, UP0, UR8, UR34, 0x3 ;  /* 0x0000002208177291 */ /* 0x001fe4000f8018ff */
[----:B------:R-:W-:Y:S02]  /*19a60*/  UIADD3 UR34, UPT, UPT, UR7, 0x1, URZ ;  /* 0x0000000107227890 */ /* 0x000fe4000fffe0ff */
[----:B------:R-:W-:Y:S02]  /*19a70*/  ULEA.HI.X UR32, UR8, UR35, UR22, 0x3, UP0 ;  /* 0x0000002308207291 */ /* 0x000fe400080f1c16 */
[----:B------:R-:W-:Y:S01]  /*19a80*/  UISETP.NE.AND UP0, UPT, UR34, UR5, UPT ;  /* 0x000000052200728c */ /* 0x000fe2000bf05270 */
[----:B------:R-:W-:Y:S01]  /*19a90*/  MOV R58, UR23 ;  /* 0x00000017003a7c02 */ /* 0x000fe20008000f00 */
[----:B-1----:R-:W-:-:S02]  /*19aa0*/  ULEA UR33, UP2, UR8, UR36, 0x2 ;  /* 0x0000002408217291 */ /* 0x002fc4000f8410ff */
[----:B------:R-:W-:Y:S02]  /*19ab0*/  MOV R59, UR32 ;  /* 0x00000020003b7c02 */ /* 0x000fe40008000f00 */
[----:B------:R-:W-:Y:S02]  /*19ac0*/  ULEA.HI.X UR8, UR8, UR37, UR22, 0x2, UP2 ;  /* 0x0000002508087291 */ /* 0x000fe400090f1416 */
[----:B------:R-:W-:-:S04]  /*19ad0*/  IMAD.U32 R56, RZ, RZ, UR33 ;  /* 0x00000021ff387e24 */ /* 0x000fc8000f8e00ff */
[----:B------:R-:W-:Y:S01]  /*19ae0*/  IMAD.U32 R57, RZ, RZ, UR8 ;  /* 0x00000008ff397e24 */ /* 0x000fe2000f8e00ff */
[----:B------:R-:W-:Y:S06]  /*19af0*/  BRA.U !UP0, `(.L_x_4229) ;  /* 0x0000000108747547 */ /* 0x000fec000b800000 */
[----:B------:R-:W2:Y:S01]  /*19b00*/  LDG.E.64 R12, desc[UR24][R58.64+0x8] ;  /* 0x000008183a0c7981 */ /* 0x000ea2000c1e1b00 */
[----:B------:R-:W0:Y:S01]  /*19b10*/  LDCU UR8, c[0x0][0x3c4] ;  /* 0x00007880ff0877ac */ /* 0x000e220008000800 */
[----:B------:R-:W1:Y:S02]  /*19b20*/  LDC.64 R40, c[0x0][0x3c0] ;  /* 0x0000f000ff287b82 */ /* 0x000e640000000a00 */
[----:B------:R-:W2:Y:S04]  /*19b30*/  LDG.E.64 R14, desc[UR24][R54.64] ;  /* 0x00000018360e7981 */ /* 0x000ea8000c1e1b00 */
[----:B------:R3:W5:Y:S01]  /*19b40*/  LDG.E R17, desc[UR24][R56.64+0x4] ;  /* 0x0000041838117981 */ /* 0x000762000c1e1900 */
[----:B------:R-:W-:Y:S01]  /*19b50*/  MOV R18, 0x1 ;  /* 0x0000000100127802 */ /* 0x000fe20000000f00 */
[----:B0-----:R-:W1:Y:S05]  /*19b60*/  MUFU.RCP64H R19, UR8 ;  /* 0x0000000800137d08 */ /* 0x001e6a0008001800 */
[----:B-1----:R-:W-:-:S08]  /*19b70*/  DFMA R42, R18, -R40, 1 ;  /* 0x3ff00000122a742b */ /* 0x002fd00000000828 */
        /* <DEDUP_REMOVED lines=11> */
[----:B---3--:R-:W-:Y:S05]  /*19c30*/  @P0 BRA P1, `(.L_x_4230) ;  /* 0x0000000000140947 */ /* 0x008fea0000800000 */
[----:B------:R-:W0:Y:S01]  /*19c40*/  LDCU.64 UR22, c[0x0][0x3c0] ;  /* 0x00007800ff1677ac */ /* 0x000e220008000a00 */
[----:B------:R-:W-:Y:S01]  /*19c50*/  MOV R0, 0x19c90 ;  /* 0x00019c9000007802 */ /* 0x000fe20000000f00 */
[----:B0-----:R-:W-:Y:S01]  /*19c60*/  IMAD.U32 R42, RZ, RZ, UR22 ;  /* 0x00000016ff2a7e24 */ /* 0x001fe2000f8e00ff */
[----:B------:R-:W-:-:S07]  /*19c70*/  MOV R43, UR23 ;  /* 0x00000017002b7c02 */ /* 0x000fce0008000f00 */
[----:B-----5:R-:W-:Y:S05]  /*19c80*/  CALL.REL.NOINC `($__internal_8_$__cuda_sm20_div_rn_f64_full) ;  /* 0x000000f800507944 */ /* 0x020fea0003c00000 */
.L_x_4230:
[----:B------:R-:W0:Y:S02]  /*19c90*/  LDC.64 R14, c[0x0][0x3c8] ;  /* 0x0000f200ff0e7b82 */ /* 0x000e240000000a00 */
[----:B0----5:R-:W-:-:S06]  /*19ca0*/  IMAD.WIDE R14, R17, 0x8, R14 ;  /* 0x00000008110e7825 */ /* 0x021fcc00078e020e */
[----:B------:R-:W2:Y:S02]  /*19cb0*/  LDG.E.64 R14, desc[UR24][R14.64] ;  /* 0x000000180e0e7981 */ /* 0x000ea4000c1e1b00 */
[----:B--2---:R-:W-:-:S11]  /*19cc0*/  DFMA R20, R14, R12, R20 ;  /* 0x0000000c0e14722b */ /* 0x004fd60000000014 */
.L_x_4229:
[----:B------:R-:W-:-:S04]  /*19cd0*/  UIADD3 UR8, UPT, UPT, UR7, 0x2, URZ ;  /* 0x0000000207087890 */ /* 0x000fc8000fffe0ff */
[----:B------:R-:W-:-:S09]  /*19ce0*/  UISETP.NE.AND UP0, UPT, UR8, UR5, UPT ;  /* 0x000000050800728c */ /* 0x000fd2000bf05270 */
[----:B------:R-:W-:Y:S05]  /*19cf0*/  BRA.U !UP0, `(.L_x_4231) ;  /* 0x0000000108747547 */ /* 0x000fea000b800000 */
[----:B------:R-:W2:Y:S01]  /*19d00*/  LDG.E.64 R12, desc[UR24][R58.64+0x10] ;  /* 0x000010183a0c7981 */ /* 0x000ea2000c1e1b00 */
[----:B------:R-:W0:Y:S01]  /*19d10*/  LDCU UR8, c[0x0][0x3c4] ;  /* 0x00007880ff0877ac */ /* 0x000e220008000800 */
[----:B------:R-:W1:Y:S02]  /*19d20*/  LDC.64 R40, c[0x0][0x3c0] ;  /* 0x0000f000ff287b82 */ /* 0x000e640000000a00 */
[----:B------:R-:W2:Y:S04]  /*19d30*/  LDG.E.64 R14, desc[UR24][R54.64] ;  /* 0x00000018360e7981 */ /* 0x000ea8000c1e1b00 */
[----:B------:R3:W5:Y:S01]  /*19d40*/  LDG.E R17, desc[UR24][R56.64+0x8] ;  /* 0x0000081838117981 */ /* 0x000762000c1e1900 */
[----:B------:R-:W-:Y:S01]  /*19d50*/  IMAD.MOV.U32 R18, RZ, RZ, 0x1 ;  /* 0x00000001ff127424 */ /* 0x000fe200078e00ff */
        /* <DEDUP_REMOVED lines=19> */
.L_x_4232:
[----:B------:R-:W0:Y:S02]  /*19e90*/  LDC.64 R14, c[0x0][0x3c8] ;  /* 0x0000f200ff0e7b82 */ /* 0x000e240000000a00 */
[----:B0----5:R-:W-:-:S06]  /*19ea0*/  IMAD.WIDE R14, R17, 0x8, R14 ;  /* 0x00000008110e7825 */ /* 0x021fcc00078e020e */
[----:B------:R-:W2:Y:S02]  /*19eb0*/  LDG.E.64 R14, desc[UR24][R14.64] ;  /* 0x000000180e0e7981 */ /* 0x000ea4000c1e1b00 */
[----:B--2---:R-:W-:-:S11]  /*19ec0*/  DFMA R20, R14, R12, R20 ;  /* 0x0000000c0e14722b */ /* 0x004fd60000000014 */
.L_x_4231:
        /* <DEDUP_REMOVED lines=28> */
.L_x_4234:
[----:B------:R-:W0:Y:S02]  /*1a090*/  LDC.64 R14, c[0x0][0x3c8] ;  /* 0x0000f200ff0e7b82 */ /* 0x000e240000000a00 */
[----:B0----5:R-:W-:-:S06]  /*1a0a0*/  IMAD.WIDE R14, R17, 0x8, R14 ;  /* 0x00000008110e7825 */ /* 0x021fcc00078e020e */
[----:B------:R-:W2:Y:S02]  /*1a0b0*/  LDG.E.64 R14, desc[UR24][R14.64] ;  /* 0x000000180e0e7981 */ /* 0x000ea4000c1e1b00 */
[----:B--2---:R-:W-:-:S11]  /*1a0c0*/  DFMA R20, R14, R12, R20 ;  /* 0x0000000c0e14722b */ /* 0x004fd60000000014 */
.L_x_4233:
[----:B------:R-:W-:-:S12]  /*1a0d0*/  UIADD3 UR7, UPT, UPT, UR7, 0x4, URZ ;  /* 0x0000000407077890 */ /* 0x000fd8000fffe0ff */
.L_x_4226:
[----:B------:R-:W-:-:S09]  /*1a0e0*/  UISETP.NE.AND UP0, UPT, UR38, URZ, UPT ;  /* 0x000000ff2600728c */ /* 0x000fd2000bf05270 */
[----:B------:R-:W-:Y:S05]  /*1a0f0*/  BRA.U !UP0, `(.L_x_4207) ;  /* 0x0000000908047547 */ /* 0x000fea000b800000 */
[----:B------:R-:W-:-:S09]  /*1a100*/  UISETP.NE.AND UP0, UPT, UR38, 0x1, UPT ;  /* 0x000000012600788c */ /* 0x000fd2000bf05270 */
        /* <DEDUP_REMOVED lines=37> */
.L_x_4237:
[----:B------:R-:W0:Y:S02]  /*1a360*/  LDC.64 R14, c[0x0][0x3c8] ;  /* 0x0000f200ff0e7b82 */ /* 0x000e240000000a00 */
[----:B0----5:R-:W-:-:S06]  /*1a370*/  IMAD.WIDE R14, R17, 0x8, R14 ;  /* 0x00000008110e7825 */ /* 0x021fcc00078e020e */
[----:B------:R-:W2:Y:S02]  /*1a380*/  LDG.E.64 R14, desc[UR24][R14.64] ;  /* 0x000000180e0e7981 */ /* 0x000ea4000c1e1b00 */
[----:B--2---:R-:W-:-:S11]  /*1a390*/  DFMA R20, R14, R12, R20 ;  /* 0x0000000c0e14722b */ /* 0x004fd60000000014 */
.L_x_4236:
[----:B------:R-:W-:-:S04]  /*1a3a0*/  UIADD3 UR8, UPT, UPT, UR7, 0x1, URZ ;  /* 0x0000000107087890 */ /* 0x000fc8000fffe0ff */
[----:B------:R-:W-:-:S09]  /*1a3b0*/  UISETP.NE.AND UP0, UPT, UR8, UR5, UPT ;  /* 0x000000050800728c */ /* 0x000fd2000bf05270 */
[----:B------:R-:W-:Y:S05]  /*1a3c0*/  BRA.U !UP0, `(.L_x_4238) ;  /* 0x0000000108a47547 */ /* 0x000fea000b800000 */
[----:B------:R-:W0:Y:S01]  /*1a3d0*/  LDCU.64 UR22, c[0x0][0x3b0] ;  /* 0x00007600ff1677ac */ /* 0x000e220008000a00 */
[----:B------:R-:W2:Y:S01]  /*1a3e0*/  LDG.E.64 R14, desc[UR24][R54.64] ;  /* 0x00000018360e7981 */ /* 0x000ea2000c1e1b00 */
[----:B------:R-:W1:Y:S01]  /*1a3f0*/  LDC.64 R40, c[0x0][0x3c0] ;  /* 0x0000f000ff287b82 */ /* 0x000e620000000a00 */
[----:B------:R-:W-:-:S04]  /*1a400*/  UIADD3 UR8, UP0, UPT, UR20, UR7, URZ ;  /* 0x0000000714087290 */ /* 0x000fc8000ff1e0ff */
[----:B------:R-:W-:Y:S02]  /*1a410*/  UIADD3.X UR32, UPT, UPT, URZ, URZ, URZ, UP0, !UPT ;  /* 0x000000ffff207290 */ /* 0x000fe400087fe4ff */
[----:B0-----:R-:W-:-:S04]  /*1a420*/  ULEA UR22, UP0, UR8, UR22, 0x3 ;  /* 0x0000001608167291 */ /* 0x001fc8000f8018ff */
[----:B------:R-:W-:Y:S02]  /*1a430*/  ULEA.HI.X UR23, UR8, UR23, UR32, 0x3, UP0 ;  /* 0x0000001708177291 */ /* 0x000fe400080f1c20 */
[----:B------:R-:W-:-:S04]  /*1a440*/  MOV R12, UR22 ;  /* 0x00000016000c7c02 */ /* 0x000fc80008000f00 */
[----:B------:R-:W-:-:S05]  /*1a450*/  IMAD.U32 R13, RZ, RZ, UR23 ;  /* 0x00000017ff0d7e24 */ /* 0x000fca000f8e00ff */
[----:B------:R-:W0:Y:S01]  /*1a460*/  LDCU.64 UR22, c[0x0][0x3a8] ;  /* 0x00007500ff1677ac */ /* 0x000e220008000a00 */
[----:B------:R-:W2:Y:S01]  /*1a470*/  LDG.E.64 R12, desc[UR24][R12.64+0x8] ;  /* 0x000008180c0c7981 */ /* 0x000ea2000c1e1b00 */
[----:B0-----:R-:W-:-:S04]  /*1a480*/  ULEA UR22, UP0, UR8, UR22, 0x2 ;  /* 0x0000001608167291 */ /* 0x001fc8000f8010ff */
[----:B------:R-:W-:Y:S02]  /*1a490*/  ULEA.HI.X UR23, UR8, UR23, UR32, 0x2, UP0 ;  /* 0x0000001708177291 */ /* 0x000fe400080f1420 */
[----:B------:R-:W-:Y:S01]  /*1a4a0*/  MOV R16, UR22 ;  /* 0x0000001600107c02 */ /* 0x000fe20008000f00 */
[----:B------:R-:W0:Y:S03]  /*1a4b0*/  LDCU UR8, c[0x0][0x3c4] ;  /* 0x00007880ff0877ac */ /* 0x000e260008000800 */
[----:B------:R-:W-:-:S06]  /*1a4c0*/  IMAD.U32 R17, RZ, RZ, UR23 ;  /* 0x00000017ff117e24 */ /* 0x000fcc000f8e00ff */
[----:B------:R3:W5:Y:S01]  /*1a4d0*/  LDG.E R17, desc[UR24][R16.64+0x4] ;  /* 0x0000041810117981 */ /* 0x000762000c1e1900 */
[----:B0-----:R-:W1:Y:S01]  /*1a4e0*/  MUFU.RCP64H R19, UR8 ;  /* 0x0000000800137d08 */ /* 0x001e620008001800 */
[----:B------:R-:W-:-:S06]  /*1a4f0*/  MOV R18, 0x1 ;  /* 0x0000000100127802 */ /* 0x000fcc0000000f00 */
        /* <DEDUP_REMOVED lines=18> */
.L_x_4239:
[----:B------:R-:W0:Y:S02]  /*1a620*/  LDC.64 R14, c[0x0][0x3c8] ;  /* 0x0000f200ff0e7b82 */ /* 0x000e240000000a00 */
[----:B0----5:R-:W-:-:S06]  /*1a630*/  IMAD.WIDE R14, R17, 0x8, R14 ;  /* 0x00000008110e7825 */ /* 0x021fcc00078e020e */
[----:B------:R-:W2:Y:S02]  /*1a640*/  LDG.E.64 R14, desc[UR24][R14.64] ;  /* 0x000000180e0e7981 */ /* 0x000ea4000c1e1b00 */
[----:B--2---:R-:W-:-:S11]  /*1a650*/  DFMA R20, R14, R12, R20 ;  /* 0x0000000c0e14722b */ /* 0x004fd60000000014 */
.L_x_4238:
[----:B------:R-:W-:-:S12]  /*1a660*/  UIADD3 UR7, UPT, UPT, UR7, 0x2, URZ ;  /* 0x0000000207077890 */ /* 0x000fd8000fffe0ff */
.L_x_4235:
[----:B------:R-:W-:Y:S02]  /*1a670*/  ULOP3.LUT UR21, UR21, 0x1, URZ, 0xc0, !UPT ;  /* 0x0000000115157892 */ /* 0x000fe4000f8ec0ff */
[----:B------:R-:W-:-:S04]  /*1a680*/  UISETP.NE.AND UP0, UPT, UR7, UR5, UPT ;  /* 0x000000050700728c */ /* 0x000fc8000bf05270 */
[----:B------:R-:W-:-:S09]  /*1a690*/  UISETP.NE.U32.OR UP0, UPT, UR21, 0x1, !UP0 ;  /* 0x000000011500788c */ /* 0x000fd2000c705470 */
[----:B------:R-:W-:Y:S05]  /*1a6a0*/  BRA.U UP0, `(.L_x_4207) ;  /* 0x0000000100987547 */ /* 0x000fea000b800000 */
        /* <DEDUP_REMOVED lines=34> */
.L_x_4240:
[----:B------:R-:W0:Y:S02]  /*1a8d0*/  LDC.64 R14, c[0x0][0x3c8] ;  /* 0x0000f200ff0e7b82 */ /* 0x000e240000000a00 */
[----:B0----5:R-:W-:-:S06]  /*1a8e0*/  IMAD.WIDE R14, R17, 0x8, R14 ;  /* 0x00000008110e7825 */ /* 0x021fcc00078e020e */
[----:B------:R-:W2:Y:S02]  /*1a8f0*/  LDG.E.64 R14, desc[UR24][R14.64] ;  /* 0x000000180e0e7981 */ /* 0x000ea4000c1e1b00 */
[----:B--2---:R-:W-:-:S11]  /*1a900*/  DFMA R20, R14, R12, R20 ;  /* 0x0000000c0e14722b */ /* 0x004fd60000000014 */
.L_x_4207:
[----:B------:R-:W0:Y:S01]  /*1a910*/  LDCU UR7, c[0x0][0x390] ;  /* 0x00007200ff0777ac */ /* 0x000e220008000800 */
[----:B------:R-:W-:-:S04]  /*1a920*/  UIADD3 UR6, UPT, UPT, UR6, 0x1, URZ ;  /* 0x0000000106067890 */ /* 0x000fc8000fffe0ff */
[----:B0-----:R-:W-:-:S09]  /*1a930*/  UISETP.NE.AND UP0, UPT, UR6, UR7, UPT ;  /* 0x000000070600728c */ /* 0x001fd2000bf05270 */
[----:B------:R-:W-:Y:S05]  /*1a940*/  BRA.U UP0, `(.L_x_4241) ;  /* 0xffffffd900dc7547 */ /* 0x000fea000b83ffff */
.L_x_4206:
[----:B------:R-:W0:Y:S01]  /*1a950*/  LDCU UR6, c[0x0][0x394] ;  /* 0x00007280ff0677ac */ /* 0x000e220008000800 */
[----:B------:R-:W-:Y:S01]  /*1a960*/  CS2R R56, SRZ ;  /* 0x0000000000387805 */ /* 0x000fe2000001ff00 */
[----:B0-----:R-:W-:-:S09]  /*1a970*/  UISETP.GE.AND UP0, UPT, UR7, UR6, UPT ;  /* 0x000000060700728c */ /* 0x001fd2000bf06270 */
[----:B------:R-:W-:Y:S05]  /*1a980*/  BRA.U UP0, `(.L_x_4242) ;  /* 0x0000002100947547 */ /* 0x000fea000b800000 */
[----:B------:R-:W-:Y:S01]  /*1a990*/  CS2R R56, SRZ ;  /* 0x0000000000387805 */ /* 0x000fe2000001ff00 */
[----:B------:R-:W0:Y:S06]  /*1a9a0*/  LDCU UR15, c[0x0][0x390] ;  /* 0x00007200ff0f77ac */ /* 0x000e2c0008000800 */
.L_x_4263:
[----:B------:R-:W0:Y:S02]  /*1a9b0*/  LDCU.64 UR6, c[0x0][0x3a0] ;  /* 0x00007400ff0677ac */ /* 0x000e240008000a00 */
[----:B0-----:R-:W-:-:S06]  /*1a9c0*/  UIMAD.WIDE UR6, UR15, 0x4, UR6 ;  /* 0x000000040f0678a5 */ /* 0x001fcc000f8e0206 */
[----:B------:R-:W-:Y:S01]  /*1a9d0*/  MOV R12, UR6 ;  /* 0x00000006000c7c02 */ /* 0x000fe20008000f00 */
[----:B------:R-:W-:-:S05]  /*1a9e0*/  IMAD.U32 R13, RZ, RZ, UR7 ;  /* 0x00000007ff0d7e24 */ /* 0x000fca000f8e00ff */
[----:B------:R-:W2:Y:S02]  /*1a9f0*/  LDG.E R12, desc[UR24][R12.64] ;  /* 0x000000180c0c7981 */ /* 0x000ea4000c1e1900 */
[----:B--2---:R-:W-:-:S13]  /*1aa00*/  R2UR UR8, R12 ;  /* 0x000000000c0872ca */ /* 0x004fda00000e0000 */
[----:B------:R-:W-:-:S09]  /*1aa10*/  UISETP.GE.AND UP0, UPT, UR8, 0x1, UPT ;  /* 0x000000010800788c */ /* 0x000fd2000bf06270 */
[----:B-----5:R-:W-:Y:S05]  /*1aa20*/  BRA.U !UP0, `(.L_x_4243) ;  /* 0x00000021085c7547 */ /* 0x020fea000b800000 */
[----:B------:R-:W0:Y:S02]  /*1aa30*/  LDCU.64 UR6, c[0x0][0x3b8] ;  /* 0x00007700ff0677ac */ /* 0x000e240008000a00 */
[----:B0-----:R-:W-:-:S06]  /*1aa40*/  UIMAD.WIDE UR6, UR15, 0x8, UR6 ;  /* 0x000000080f0678a5 */ /* 0x001fcc000f8e0206 */
[----:B------:R-:W-:Y:S01]  /*1aa50*/  MOV R54, UR6 ;  /* 0x0000000600367c02 */ /* 0x000fe20008000f00 */
[----:B------:R-:W-:-:S06]  /*1aa60*/  IMAD.U32 R55, RZ, RZ, UR7 ;  /* 0x00000007ff377e24 */ /* 0x000fcc000f8e00ff */
[----:B------:R-:W5:Y:S01]  /*1aa70*/  LDG.E.64 R54, desc[UR24][R54.64] ;  /* 0x0000001836367981 */ /* 0x000f62000c1e1b00 */
[----:B------:R-:W-:Y:S02]  /*1aa80*/  UISETP.GE.U32.AND UP0, UPT, UR8, 0x8, UPT ;  /* 0x000000080800788c */ /* 0x000fe4000bf06070 */
[----:B------:R-:W-:Y:S01]  /*1aa90*/  ULOP3.LUT UR22, UR8, 0x7, URZ, 0xc0, !UPT ;  /* 0x0000000708167892 */ /* 0x000fe2000f8ec0ff */
[----:B------:R-:W-:-:S06]  /*1aaa0*/  UMOV UR6, URZ ;  /* 0x000000ff00067c82 */ /* 0x000fcc0008000000 */
[----:B------:R-:W-:Y:S05]  /*1aab0*/  BRA.U !UP0, `(.L_x_4244) ;  /* 0x00000011082c7547 */ /* 0x000fea000b800000 */
[----:B------:R-:W0:Y:S01]  /*1aac0*/  LDCU UR23, c[0x0][0x3c4] ;  /* 0x00007880ff1777ac */ /* 0x000e220008000800 */
[----:B------:R-:W1:Y:S01]  /*1aad0*/  LDCU.64 UR34, c[0x0][0x3a8] ;  /* 0x00007500ff2277ac */ /* 0x000e620008000a00 */
[----:B------:R-:W2:Y:S01]  /*1aae0*/  LDCU.64 UR36, c[0x0][0x3b0] ;  /* 0x00007600ff2477ac */ /* 0x000ea20008000a00 */
[----:B------:R-:W-:Y:S01]  /*1aaf0*/  ULOP3.LUT UR6, UR8, 0x7ffffff8, URZ, 0xc0, !UPT ;  /* 0x7ffffff808067892 */ /* 0x000fe2000f8ec0ff */
[----:B------:R-:W-:-:S11]  /*1ab00*/  UMOV UR7, URZ ;  /* 0x000000ff00077c82 */ /* 0x000fd60008000000 */
.L_x_4253:
[----:B------:R-:W-:Y:S01]  /*1ab10*/  UIMAD UR20, UR15, 0x17, UR7 ;  /* 0x000000170f1478a4 */ /* 0x000fe2000f8e0207 */
[----:B------:R-:W3:Y:S03]  /*1ab20*/  LDC.64 R18, c[0x0][0x3c0] ;  /* 0x0000f000ff127b82 */ /* 0x000ee60000000a00 */
[----:B--2---:R-:W-:-:S06]  /*1ab30*/  UIMAD.WIDE UR32, UR20, 0x8, UR36 ;  /* 0x00000008142078a5 */ /* 0x004fcc000f8e0224 */
[----:B------:R-:W-:Y:S01]  /*1ab40*/  MOV R12, UR32 ;  /* 0x00000020000c7c02 */ /* 0x000fe20008000f00 */
[----:B------:R-:W-:-:S06]  /*1ab50*/  IMAD.U32 R13, RZ, RZ, UR33 ;  /* 0x00000021ff0d7e24 */ /* 0x000fcc000f8e00ff */
[----:B------:R-:W2:Y:S01]  /*1ab60*/  LDG.E.64 R12, desc[UR24][R12.64] ;  /* 0x000000180c0c7981 */ /* 0x000ea2000c1e1b00 */
[----:B-1----:R-:W-:-:S06]  /*1ab70*/  UIMAD.WIDE UR20, UR20, 0x4, UR34 ;  /* 0x00000004141478a5 */ /* 0x002fcc000f8e0222 */
[----:B------:R-:W-:Y:S01]  /*1ab80*/  IMAD.U32 R17, RZ, RZ, UR21 ;  /* 0x00000015ff117e24 */ /* 0x000fe2000f8e00ff */
[----:B------:R-:W-:-:S05]  /*1ab90*/  MOV R16, UR20 ;  /* 0x0000001400107c02 */ /* 0x000fca0008000f00 */
[----:B-----5:R1:W5:Y:S01]  /*1aba0*/  LDG.E R17, desc[UR24][R16.64] ;  /* 0x0000001810117981 */ /* 0x020362000c1e1900 */
[----:B0-----:R-:W3:Y:S01]  /*1abb0*/  MUFU.RCP64H R15, UR23 ;  /* 0x00000017000f7d08 */ /* 0x001ee20008001800 */
[----:B------:R-:W-:Y:S01]  /*1abc0*/  HFMA2 R14, -RZ, RZ, 0, 5.9604644775390625e-08 ;  /* 0x00000001ff0e7431 */ /* 0x000fe200000001ff */
[----:B------:R-:W-:-:S04]  /*1abd0*/  UIADD3 UR7, UPT, UPT, UR7, 0x8, URZ ;  /* 0x0000000807077890 */ /* 0x000fc8000fffe0ff */
[----:B------:R-:W-:Y:S01]  /*1abe0*/  UISETP.NE.AND UP0, UPT, UR7, UR6, UPT ;  /* 0x000000060700728c */ /* 0x000fe2000bf05270 */
[----:B---3--:R-:W-:-:S08]  /*1abf0*/  DFMA R40, R14, -R18, 1 ;  /* 0x3ff000000e28742b */ /* 0x008fd00000000812 */
        /* <DEDUP_REMOVED lines=17> */
[----:B------:R-:W-:Y:S01]  /*1ad10*/  IMAD.MOV.U32 R14, RZ, RZ, R12 ;  /* 0x000000ffff0e7224 */ /* 0x000fe200078e000c */
[----:B------:R-:W-:-:S07]  /*1ad20*/  MOV R15, R13 ;  /* 0x0000000d000f7202 */ /* 0x000fce0000000f00 */
.L_x_4245:
[----:B------:R-:W-:Y:S01]  /*1ad30*/  IMAD.U32 R12, RZ, RZ, UR32 ;  /* 0x00000020ff0c7e24 */ /* 0x000fe2000f8e00ff */
[----:B------:R-:W-:Y:S01]  /*1ad40*/  MOV R13, UR33 ;  /* 0x00000021000d7c02 */ /* 0x000fe20008000f00 */
[----:B------:R-:W0:Y:S05]  /*1ad50*/  LDC.64 R18, c[0x0][0x3c8] ;  /* 0x0000f200ff127b82 */ /* 0x000e2a0000000a00 */
[----:B------:R-:W2:Y:S01]  /*1ad60*/  LDG.E.64 R12, desc[UR24][R12.64+0x8] ;  /* 0x000008180c0c7981 */ /* 0x000ea2000c1e1b00 */
[----:B------:R-:W-:Y:S02]  /*1ad70*/  IMAD.U32 R16, RZ, RZ, UR20 ;  /* 0x00000014ff107e24 */ /* 0x000fe4000f8e00ff */
[----:B------:R-:W1:Y:S01]  /*1ad80*/  LDC.64 R42, c[0x0][0x3c0] ;  /* 0x0000f000ff2a7b82 */ /* 0x000e620000000a00 */
[----:B0----5:R-:W-:Y:S01]  /*1ad90*/  IMAD.WIDE R18, R17, 0x8, R18 ;  /* 0x0000000811127825 */ /* 0x021fe200078e0212 */
[----:B------:R-:W-:-:S05]  /*1ada0*/  MOV R17, UR21 ;  /* 0x0000001500117c02 */ /* 0x000fca0008000f00 */
[----:B------:R-:W3:Y:S04]  /*1adb0*/  LDG.E.64 R18, desc[UR24][R18.64] ;  /* 0x0000001812127981 */ /* 0x000ee8000c1e1b00 */
[----:B------:R0:W5:Y:S01]  /*1adc0*/  LDG.E R17, desc[UR24][R16.64+0x4] ;  /* 0x0000041810117981 */ /* 0x000162000c1e1900 */
[----:B------:R-:W1:Y:S01]  /*1add0*/  MUFU.RCP64H R41, UR23 ;  /* 0x0000001700297d08 */ /* 0x000e620008001800 */
[----:B------:R-:W-:-:S06]  /*1ade0*/  IMAD.MOV.U32 R40, RZ, RZ, 0x1 ;  /* 0x00000001ff287424 */ /* 0x000fcc00078e00ff */
        /* <DEDUP_REMOVED lines=9> */
[----:B------:R-:W-:Y:S02]  /*1ae80*/  DFMA R12, R46, R40, R12 ;  /* 0x000000282e0c722b */ /* 0x000fe4000000000c */
[----:B---3--:R-:W-:-:S08]  /*1ae90*/  DFMA R56, R18, R14, R56 ;  /* 0x0000000e1238722b */ /* 0x008fd00000000038 */
[----:B------:R-:W-:-:S05]  /*1aea0*/  FFMA R0, RZ, UR23, R13 ;  /* 0x00000017ff007c23 */ /* 0x000fca000800000d */
[----:B------:R-:W-:-:S13]  /*1aeb0*/  FSETP.GT.AND P0, PT, |R0|, 1.469367938527859385e-39, PT ;  /* 0x001000000000780b */ /* 0x000fda0003f04200 */
[----:B0-----:R-:W-:Y:S05]  /*1aec0*/  @P0 BRA P1, `(.L_x_4246) ;  /* 0x0000000000140947 */ /* 0x001fea0000800000 */
[----:B------:R-:W0:Y:S01]  /*1aed0*/  LDCU.64 UR38, c[0x0][0x3c0] ;  /* 0x00007800ff2677ac */ /* 0x000e220008000a00 */
[----:B------:R-:W-:Y:S02]  /*1aee0*/  MOV R0, 0x1af20 ;  /* 0x0001af2000007802 */ /* 0x000fe40000000f00 */
[----:B0-----:R-:W-:Y:S01]  /*1aef0*/  MOV R42, UR38 ;  /* 0x00000026002a7c02 */ /* 0x001fe20008000f00 */
[----:B------:R-:W-:-:S07]  /*1af00*/  IMAD.U32 R43, RZ, RZ, UR39 ;  /* 0x00000027ff2b7e24 */ /* 0x000fce000f8e00ff */
[----:B-----5:R-:W-:Y:S05]  /*1af10*/  CALL.REL.NOINC `($__internal_8_$__cuda_sm20_div_rn_f64_full) ;  /* 0x000000e400ac7944 */ /* 0x020fea0003c00000 */
.L_x_4246:
[----:B------:R-:W-:Y:S01]  /*1af20*/  MOV R14, UR32 ;  /* 0x00000020000e7c02 */ /* 0x000fe20008000f00 */
[----:B------:R-:W-:Y:S01]  /*1af30*/  IMAD.U32 R15, RZ, RZ, UR33 ;  /* 0x00000021ff0f7e24 */ /* 0x000fe2000f8e00ff */
[----:B------:R-:W0:Y:S05]  /*1af40*/  LDC.64 R18, c[0x0][0x3c8] ;  /* 0x0000f200ff127b82 */ /* 0x000e2a0000000a00 */
[----:B------:R-:W2:Y:S01]  /*1af50*/  LDG.E.64 R14, desc[UR24][R14.64+0x10] ;  /* 0x000010180e0e7981 */ /* 0x000ea2000c1e1b00 */
[----:B------:R-:W-:Y:S02]  /*1af60*/  MOV R16, UR20 ;  /* 0x0000001400107c02 */ /* 0x000fe40008000f00 */
[----:B------:R-:W1:Y:S01]  /*1af70*/  LDC.64 R42, c[0x0][0x3c0] ;  /* 0x0000f000ff2a7b82 */ /* 0x000e620000000a00 */
[----:B0----5:R-:W-:-:S04]  /*1af80*/  IMAD.WIDE R18, R17, 0x8, R18 ;  /* 0x0000000811127825 */ /* 0x021fc800078e0212 */
[----:B------:R-:W-:Y:S02]  /*1af90*/  IMAD.U32 R17, RZ, RZ, UR21 ;  /* 0x00000015ff117e24 */ /* 0x000fe4000f8e00ff */
[----:B------:R-:W3:Y:S04]  /*1afa0*/  LDG.E.64 R18, desc[UR24][R18.64] ;  /* 0x0000001812127981 */ /* 0x000ee8000c1e1b00 */
[----:B------:R0:W5:Y:S01]  /*1afb0*/  LDG.E R17, desc[UR24][R16.64+0x8] ;  /* 0x0000081810117981 */ /* 0x000162000c1e1900 */
[----:B------:R-:W1:Y:S01]  /*1afc0*/  MUFU.RCP64H R41, UR23 ;  /* 0x0000001700297d08 */ /* 0x000e620008001800 */
[----:B------:R-:W-:-:S06]  /*1afd0*/  MOV R40, 0x1 ;  /* 0x0000000100287802 */ /* 0x000fcc0000000f00 */
        /* <DEDUP_REMOVED lines=15> */
[----:B------:R-:W-:Y:S01]  /*1b0d0*/  MOV R0, 0x1b110 ;  /* 0x0001b11000007802 */ /* 0x000fe20000000f00 */
[----:B0-----:R-:W-:Y:S01]  /*1b0e0*/  IMAD.U32 R42, RZ, RZ, UR38 ;  /* 0x00000026ff2a7e24 */ /* 0x001fe2000f8e00ff */
[----:B------:R-:W-:-:S07]  /*1b0f0*/  MOV R43, UR39 ;  /* 0x00000027002b7c02 */ /* 0x000fce0008000f00 */
[----:B-----5:R-:W-:Y:S05]  /*1b100*/  CALL.REL.NOINC `($__internal_8_$__cuda_sm20_div_rn_f64_full) ;  /* 0x000000e400307944 */ /* 0x020fea0003c00000 */
[----:B------:R-:W-:Y:S01]  /*1b110*/  IMAD.MOV.U32 R14, RZ, RZ, R12 ;  /* 0x000000ffff0e7224 */ /* 0x000fe200078e000c */
[----:B------:R-:W-:-:S07]  /*1b120*/  MOV R15, R13 ;  /* 0x0000000d000f7202 */ /* 0x000fce0000000f00 */
.L_x_4247:
        /* <DEDUP_REMOVED lines=31> */
.L_x_4248:
        /* <DEDUP_REMOVED lines=33> */
.L_x_4249:
        /* <DEDUP_REMOVED lines=31> */
.L_x_4250:
        /* <DEDUP_REMOVED lines=33> */
.L_x_4251:
        /* <DEDUP_REMOVED lines=31> */
.L_x_4252:
[----:B------:R-:W0:Y:S02]  /*1bb20*/  LDC.64 R14, c[0x0][0x3c8] ;  /* 0x0000f200ff0e7b82 */ /* 0x000e240000000a00 */
[----:B0----5:R-:W-:-:S06]  /*1bb30*/  IMAD.WIDE R14, R17, 0x8, R14 ;  /* 0x00000008110e7825 */ /* 0x021fcc00078e020e */
[----:B------:R-:W2:Y:S02]  /*1bb40*/  LDG.E.64 R14, desc[UR24][R14.64] ;  /* 0x000000180e0e7981 */ /* 0x000ea4000c1e1b00 */
[----:B--2---:R-:W-:Y:S01]  /*1bb50*/  DFMA R56, R14, R12, R56 ;  /* 0x0000000c0e38722b */ /* 0x004fe20000000038 */
[----:B------:R-:W-:Y:S10]  /*1bb60*/  BRA.U UP0, `(.L_x_4253) ;  /* 0xffffffed00e87547 */ /* 0x000ff4000b83ffff */
.L_x_4244:
[----:B------:R-:W-:-:S09]  /*1bb70*/  UISETP.NE.AND UP0, UPT, UR22, URZ, UPT ;  /* 0x000000ff1600728c */ /* 0x000fd2000bf05270 */
[----:B------:R-:W-:Y:S05]  /*1bb80*/  BRA.U !UP0, `(.L_x_4243) ;  /* 0x0000001108047547 */ /* 0x000fea000b800000 */
[----:B------:R-:W-:Y:S02]  /*1bb90*/  UISETP.GE.U32.AND UP0, UPT, UR22, 0x4, UPT ;  /* 0x000000041600788c */ /* 0x000fe4000bf06070 */
[----:B------:R-:W-:-:S07]  /*1bba0*/  ULOP3.LUT UR32, UR8, 0x3, URZ, 0xc0, !UPT ;  /* 0x0000000308207892 */ /* 0x000fce000f8ec0ff */
[----:B------:R-:W-:Y:S05]  /*1bbb0*/  BRA.U !UP0, `(.L_x_4254) ;  /* 0x0000000908287547 */ /* 0x000fea000b800000 */
[----:B------:R-:W0:Y:S01]  /*1bbc0*/  LDCU.64 UR22, c[0x0][0x3b0] ;  /* 0x00007600ff1677ac */ /* 0x000e220008000a00 */
[----:B------:R-:W1:Y:S01]  /*1bbd0*/  LDC.64 R18, c[0x0][0x3c0] ;  /* 0x0000f000ff127b82 */ /* 0x000e620000000a00 */
[----:B------:R-:W-:Y:S01]  /*1bbe0*/  UIMAD UR7, UR15, 0x17, UR6 ;  /* 0x000000170f0778a4 */ /* 0x000fe2000f8e0206 */
[----:B------:R-:W2:Y:S03]  /*1bbf0*/  LDCU.64 UR20, c[0x0][0x3a8] ;  /* 0x00007500ff1477ac */ /* 0x000ea60008000a00 */
[----:B0-----:R-:W-:-:S06]  /*1bc00*/  UIMAD.WIDE UR22, UR7, 0x8, UR22 ;  /* 0x00000008071678a5 */ /* 0x001fcc000f8e0216 */
[----:B------:R-:W-:Y:S01]  /*1bc10*/  MOV R12, UR22 ;  /* 0x00000016000c7c02 */ /* 0x000fe20008000f00 */
[----:B------:R-:W-:-:S06]  /*1bc20*/  IMAD.U32 R13, RZ, RZ, UR23 ;  /* 0x00000017ff0d7e24 */ /* 0x000fcc000f8e00ff */
[----:B------:R-:W3:Y:S01]  /*1bc30*/  LDG.E.64 R12, desc[UR24][R12.64] ;  /* 0x000000180c0c7981 */ /* 0x000ee2000c1e1b00 */
[----:B--2---:R-:W-:Y:S01]  /*1bc40*/  UIMAD.WIDE UR20, UR7, 0x4, UR20 ;  /* 0x00000004071478a5 */ /* 0x004fe2000f8e0214 */
[----:B------:R-:W0:Y:S05]  /*1bc50*/  LDCU UR7, c[0x0][0x3c4] ;  /* 0x00007880ff0777ac */ /* 0x000e2a0008000800 */
[----:B------:R-:W-:Y:S01]  /*1bc60*/  IMAD.U32 R17, RZ, RZ, UR21 ;  /* 0x00000015ff117e24 */ /* 0x000fe2000f8e00ff */
[----:B------:R-:W-:-:S05]  /*1bc70*/  MOV R16, UR20 ;  /* 0x0000001400107c02 */ /* 0x000fca0008000f00 */
        /* <DEDUP_REMOVED lines=8> */
[----:B---3-5:R-:W-:-:S08]  /*1bd00*/  DMUL R44, R54, R12 ;  /* 0x0000000c362c7228 */ /* 0x028fd00000000000 */
[----:B------:R-:W-:Y:S02]  /*1bd10*/  DMUL R14, R40, R44 ;  /* 0x0000002c280e7228 */ /* 0x000fe40000000000 */
[----:B------:R-:W-:-:S06]  /*1bd20*/  FSETP.GEU.AND P1, PT, |R45|, 6.5827683646048100446e-37, PT ;  /* 0x036000002d00780b */ /* 0x000fcc0003f2e200 */
[----:B------:R-:W-:-:S08]  /*1bd30*/  DFMA R12, R14, -R18, R44 ;  /* 0x800000120e0c722b */ /* 0x000fd0000000002c */
[----:B------:R-:W-:-:S10]  /*1bd40*/  DFMA R14, R40, R12, R14 ;  /* 0x0000000c280e722b */ /* 0x000fd4000000000e */
[----:B------:R-:W-:-:S05]  /*1bd50*/  FFMA R0, RZ, UR7, R15 ;  /* 0x00000007ff007c23 */ /* 0x000fca000800000f */
[----:B------:R-:W-:-:S13]  /*1bd60*/  FSETP.GT.AND P0, PT, |R0|, 1.469367938527859385e-39, PT ;  /* 0x001000000000780b */ /* 0x000fda0003f04200 */
[----:B--2---:R-:W-:Y:S05]  /*1bd70*/  @P0 BRA P1, `(.L_x_4255) ;  /* 0x00000000001c0947 */ /* 0x004fea0000800000 */
[----:B------:R-:W0:Y:S01]  /*1bd80*/  LDCU.64 UR34, c[0x0][0x3c0] ;  /* 0x00007800ff2277ac */ /* 0x000e220008000a00 */
[----:B------:R-:W-:Y:S01]  /*1bd90*/  MOV R0, 0x1bdd0 ;  /* 0x0001bdd000007802 */ /* 0x000fe20000000f00 */
[----:B0-----:R-:W-:Y:S01]  /*1bda0*/  IMAD.U32 R42, RZ, RZ, UR34 ;  /* 0x00000022ff2a7e24 */ /* 0x001fe2000f8e00ff */
[----:B------:R-:W-:-:S07]  /*1bdb0*/  MOV R43, UR35 ;  /* 0x00000023002b7c02 */ /* 0x000fce0008000f00 */
[----:B------:R-:W-:Y:S05]  /*1bdc0*/  CALL.REL.NOINC `($__internal_8_$__cuda_sm20_div_rn_f64_full) ;  /* 0x000000d800007944 */ /* 0x000fea0003c00000 */
[----:B------:R-:W-:Y:S01]  /*1bdd0*/  IMAD.MOV.U32 R14, RZ, RZ, R12 ;  /* 0x000000ffff0e7224 */ /* 0x000fe200078e000c */
[----:B------:R-:W-:-:S07]  /*1bde0*/  MOV R15, R13 ;  /* 0x0000000d000f7202 */ /* 0x000fce0000000f00 */
.L_x_4255:
[----:B------:R-:W-:Y:S01]  /*1bdf0*/  IMAD.U32 R12, RZ, RZ, UR22 ;  /* 0x00000016ff0c7e24 */ /* 0x000fe2000f8e00ff */
[----:B------:R-:W-:Y:S01]  /*1be00*/  MOV R13, UR23 ;  /* 0x00000017000d7c02 */ /* 0x000fe20008000f00 */
[----:B------:R-:W0:Y:S01]  /*1be10*/  LDC.64 R18, c[0x0][0x3c8] ;  /* 0x0000f200ff127b82 */ /* 0x000e220000000a00 */
[----:B------:R-:W-:Y:S01]  /*1be20*/  IMAD.U32 R16, RZ, RZ, UR20 ;  /* 0x00000014ff107e24 */ /* 0x000fe2000f8e00ff */
[----:B------:R-:W1:Y:S03]  /*1be30*/  LDCU UR7, c[0x0][0x3c4] ;  /* 0x00007880ff0777ac */ /* 0x000e660008000800 */
[----:B------:R-:W2:Y:S03]  /*1be40*/  LDG.E.64 R12, desc[UR24][R12.64+0x8] ;  /* 0x000008180c0c7981 */ /* 0x000ea6000c1e1b00 */
[----:B------:R-:W3:Y:S01]  /*1be50*/  LDC.64 R42, c[0x0][0x3c0] ;  /* 0x0000f000ff2a7b82 */ /* 0x000ee20000000a00 */
[----:B0-----:R-:W-:Y:S01]  /*1be60*/  IMAD.WIDE R18, R17, 0x8, R18 ;  /* 0x0000000811127825 */ /* 0x001fe200078e0212 */
[----:B------:R-:W-:-:S05]  /*1be70*/  MOV R17, UR21 ;  /* 0x0000001500117c02 */ /* 0x000fca0008000f00 */
[----:B------:R-:W4:Y:S04]  /*1be80*/  LDG.E.64 R18, desc[UR24][R18.64] ;  /* 0x0000001812127981 */ /* 0x000f28000c1e1b00 */
[----:B------:R0:W5:Y:S01]  /*1be90*/  LDG.E R17, desc[UR24][R16.64+0x4] ;  /* 0x0000041810117981 */ /* 0x000162000c1e1900 */
[----:B-1----:R-:W3:Y:S01]  /*1bea0*/  MUFU.RCP64H R41, UR7 ;  /* 0x0000000700297d08 */ /* 0x002ee20008001800 */
[----:B------:R-:W-:-:S06]  /*1beb0*/  IMAD.MOV.U32 R40, RZ, RZ, 0x1 ;  /* 0x00000001ff287424 */ /* 0x000fcc00078e00ff */
        /* <DEDUP_REMOVED lines=10> */
[----:B----4-:R-:W-:-:S08]  /*1bf60*/  DFMA R56, R18, R14, R56 ;  /* 0x0000000e1238722b */ /* 0x010fd00000000038 */
        /* <DEDUP_REMOVED lines=8> */
.L_x_4256:
[----:B------:R-:W-:Y:S01]  /*1bff0*/  MOV R14, UR22 ;  /* 0x00000016000e7c02 */ /* 0x000fe20008000f00 */
[----:B------:R-:W-:Y:S01]  /*1c000*/  IMAD.U32 R15, RZ, RZ, UR23 ;  /* 0x00000017ff0f7e24 */ /* 0x000fe2000f8e00ff */
[----:B------:R-:W0:Y:S01]  /*1c010*/  LDC.64 R18, c[0x0][0x3c8] ;  /* 0x0000f200ff127b82 */ /* 0x000e220000000a00 */
[----:B------:R-:W-:Y:S01]  /*1c020*/  MOV R16, UR20 ;  /* 0x0000001400107c02 */ /* 0x000fe20008000f00 */
[----:B------:R-:W1:Y:S03]  /*1c030*/  LDCU UR7, c[0x0][0x3c4] ;  /* 0x00007880ff0777ac */ /* 0x000e660008000800 */
[----:B------:R-:W2:Y:S03]  /*1c040*/  LDG.E.64 R14, desc[UR24][R14.64+0x10] ;  /* 0x000010180e0e7981 */ /* 0x000ea6000c1e1b00 */
[----:B------:R-:W3:Y:S01]  /*1c050*/  LDC.64 R42, c[0x0][0x3c0] ;  /* 0x0000f000ff2a7b82 */ /* 0x000ee20000000a00 */
[----:B0----5:R-:W-:-:S04]  /*1c060*/  IMAD.WIDE R18, R17, 0x8, R18 ;  /* 0x0000000811127825 */ /* 0x021fc800078e0212 */
[----:B------:R-:W-:Y:S02]  /*1c070*/  IMAD.U32 R17, RZ, RZ, UR21 ;  /* 0x00000015ff117e24 */ /* 0x000fe4000f8e00ff */
[----:B------:R-:W4:Y:S04]  /*1c080*/  LDG.E.64 R18, desc[UR24][R18.64] ;  /* 0x0000001812127981 */ /* 0x000f28000c1e1b00 */
[----:B------:R0:W5:Y:S01]  /*1c090*/  LDG.E R17, desc[UR24][R16.64+0x8] ;  /* 0x0000081810117981 */ /* 0x000162000c1e1900 */
[----:B-1----:R-:W3:Y:S01]  /*1c0a0*/  MUFU.RCP64H R41, UR7 ;  /* 0x0000000700297d08 */ /* 0x002ee20008001800 */
[----:B------:R-:W-:-:S06]  /*1c0b0*/  MOV R40, 0x1 ;  /* 0x0000000100287802 */ /* 0x000fcc0000000f00 */
        /* <DEDUP_REMOVED lines=21> */
.L_x_4257:
[----:B------:R-:W-:Y:S01]  /*1c210*/  IMAD.U32 R12, RZ, RZ, UR22 ;  /* 0x00000016ff0c7e24 */ /* 0x000fe2000f8e00ff */
[----:B------:R-:W-:Y:S01]  /*1c220*/  MOV R13, UR23 ;  /* 0x00000017000d7c02 */ /* 0x000fe20008000f00 */
[----:B------:R-:W0:Y:S01]  /*1c230*/  LDC.64 R18, c[0x0][0x3c8] ;  /* 0x0000f200ff127b82 */ /* 0x000e220000000a00 */
[----:B------:R-:W-:Y:S01]  /*1c240*/  IMAD.U32 R16, RZ, RZ, UR20 ;  /* 0x00000014ff107e24 */ /* 0x000fe2000f8e00ff */
[----:B------:R-:W1:Y:S03]  /*1c250*/  LDCU UR7, c[0x0][0x3c4] ;  /* 0x00007880ff0777ac */ /* 0x000e660008000800 */
[----:B------:R-:W2:Y:S03]  /*1c260*/  LDG.E.64 R12, desc[UR24][R12.64+0x18] ;  /* 0x000018180c0c7981 */ /* 0x000ea6000c1e1b00 */
[----:B------:R-:W3:Y:S01]  /*1c270*/  LDC.64 R42, c[0x0][0x3c0] ;  /* 0x0000f000ff2a7b82 */ /* 0x000ee20000000a00 */
[----:B0----5:R-:W-:Y:S01]  /*1c280*/  IMAD.WIDE R18, R17, 0x8, R18 ;  /* 0x0000000811127825 */ /* 0x021fe200078e0212 */
        /* <DEDUP_REMOVED lines=24> */
.L_x_4258:
[----:B------:R-:W0:Y:S02]  /*1c410*/  LDC.64 R14, c[0x0][0x3c8] ;  /* 0x0000f200ff0e7b82 */ /* 0x000e240000000a00 */
[----:B0----5:R-:W-:-:S06]  /*1c420*/  IMAD.WIDE R14, R17, 0x8, R14 ;  /* 0x00000008110e7825 */ /* 0x021fcc00078e020e */
[----:B------:R-:W2:Y:S01]  /*1c430*/  LDG.E.64 R14, desc[UR24][R14.64] ;  /* 0x000000180e0e7981 */ /* 0x000ea2000c1e1b00 */
[----:B------:R-:W-:Y:S01]  /*1c440*/  UIADD3 UR6, UPT, UPT, UR6, 0x4, URZ ;  /* 0x0000000406067890 */ /* 0x000fe2000fffe0ff */
[----:B--2---:R-:W-:-:S11]  /*1c450*/  DFMA R56, R14, R12, R56 ;  /* 0x0000000c0e38722b */ /* 0x004fd60000000038 */
.L_x_4254:
[----:B------:R-:W-:-:S09]  /*1c460*/  UISETP.NE.AND UP0, UPT, UR32, URZ, UPT ;  /* 0x000000ff2000728c */ /* 0x000fd2000bf05270 */
[----:B------:R-:W-:Y:S05]  /*1c470*/  BRA.U !UP0, `(.L_x_4243) ;  /* 0x0000000508c87547 */ /* 0x000fea000b800000 */
[----:B------:R-:W-:-:S09]  /*1c480*/  UISETP.NE.AND UP0, UPT, UR32, 0x1, UPT ;  /* 0x000000012000788c */ /* 0x000fd2000bf05270 */
[----:B------:R-:W-:Y:S05]  /*1c490*/  BRA.U !UP0, `(.L_x_4259) ;  /* 0x0000000508207547 */ /* 0x000fea000b800000 */
[----:B------:R-:W0:Y:S01]  /*1c4a0*/  LDCU.64 UR20, c[0x0][0x3b0] ;  /* 0x00007600ff1477ac */ /* 0x000e220008000a00 */
[----:B------:R-:W1:Y:S01]  /*1c4b0*/  LDC.64 R18, c[0x0][0x3c0] ;  /* 0x0000f000ff127b82 */ /* 0x000e620000000a00 */
[----:B------:R-:W-:-:S04]  /*1c4c0*/  UIMAD UR7, UR15, 0x17, UR6 ;  /* 0x000000170f0778a4 */ /* 0x000fc8000f8e0206 */
[----:B0-----:R-:W-:Y:S01]  /*1c4d0*/  UIMAD.WIDE UR22, UR7, 0x8, UR20 ;  /* 0x00000008071678a5 */ /* 0x001fe2000f8e0214 */
[----:B------:R-:W0:Y:S05]  /*1c4e0*/  LDCU.64 UR20, c[0x0][0x3a8] ;  /* 0x00007500ff1477ac */ /* 0x000e2a0008000a00 */
[----:B------:R-:W-:Y:S01]  /*1c4f0*/  MOV R12, UR22 ;  /* 0x00000016000c7c02 */ /* 0x000fe20008000f00 */
[----:B------:R-:W-:-:S06]  /*1c500*/  IMAD.U32 R13, RZ, RZ, UR23 ;  /* 0x00000017ff0d7e24 */ /* 0x000fcc000f8e00ff */
[----:B------:R-:W2:Y:S01]  /*1c510*/  LDG.E.64 R12, desc[UR24][R12.64] ;  /* 0x000000180c0c7981 */ /* 0x000ea2000c1e1b00 */
[----:B0-----:R-:W-:Y:S01]  /*1c520*/  UIMAD.WIDE UR20, UR7, 0x4, UR20 ;  /* 0x00000004071478a5 */ /* 0x001fe2000f8e0214 */
        /* <DEDUP_REMOVED lines=11> */
[----:B--2--5:R-:W-:-:S08]  /*1c5e0*/  DMUL R44, R54, R12 ;  /* 0x0000000c362c7228 */ /* 0x024fd00000000000 */
        /* <DEDUP_REMOVED lines=11> */
[----:B------:R-:W-:Y:S05]  /*1c6a0*/  CALL.REL.NOINC `($__internal_8_$__cuda_sm20_div_rn_f64_full) ;  /* 0x000000cc00c87944 */ /* 0x000fea0003c00000 */
.L_x_4260:
        /* <DEDUP_REMOVED lines=32> */
[----:B------:R-:W-:Y:S01]  /*1c8b0*/  MOV R14, R12 ;  /* 0x0000000c000e7202 */ /* 0x000fe20000000f00 */
[----:B------:R-:W-:-:S07]  /*1c8c0*/  IMAD.MOV.U32 R15, RZ, RZ, R13 ;  /* 0x000000ffff0f7224 */ /* 0x000fce00078e000d */
.L_x_4261:
[----:B------:R-:W0:Y:S02]  /*1c8d0*/  LDC.64 R12, c[0x0][0x3c8] ;  /* 0x0000f200ff0c7b82 */ /* 0x000e240000000a00 */
[----:B0----5:R-:W-:-:S06]  /*1c8e0*/  IMAD.WIDE R12, R17, 0x8, R12 ;  /* 0x00000008110c7825 */ /* 0x021fcc00078e020c */
[----:B------:R-:W2:Y:S01]  /*1c8f0*/  LDG.E.64 R12, desc[UR24][R12.64] ;  /* 0x000000180c0c7981 */ /* 0x000ea2000c1e1b00 */
[----:B------:R-:W-:Y:S01]  /*1c900*/  UIADD3 UR6, UPT, UPT, UR6, 0x2, URZ ;  /* 0x0000000206067890 */ /* 0x000fe2000fffe0ff */
[----:B--2---:R-:W-:-:S11]  /*1c910*/  DFMA R56, R12, R14, R56 ;  /* 0x0000000e0c38722b */ /* 0x004fd60000000038 */
.L_x_4259:
[----:B------:R-:W-:-:S04]  /*1c920*/  ULOP3.LUT UR8, UR8, 0x1, URZ, 0xc0, !UPT ;  /* 0x0000000108087892 */ /* 0x000fc8000f8ec0ff */
[----:B------:R-:W-:-:S09]  /*1c930*/  UISETP.NE.U32.AND UP0, UPT, UR8, 0x1, UPT ;  /* 0x000000010800788c */ /* 0x000fd2000bf05070 */
[----:B------:R-:W-:Y:S05]  /*1c940*/  BRA.U UP0, `(.L_x_4243) ;  /* 0x0000000100947547 */ /* 0x000fea000b800000 */
[----:B------:R-:W0:Y:S01]  /*1c950*/  LDCU.64 UR20, c[0x0][0x3b0] ;  /* 0x00007600ff1477ac */ /* 0x000e220008000a00 */
[----:B------:R-:W1:Y:S01]  /*1c960*/  LDC.64 R18, c[0x0][0x3c0] ;  /* 0x0000f000ff127b82 */ /* 0x000e620000000a00 */
[----:B------:R-:W-:-:S04]  /*1c970*/  UIMAD UR8, UR15, 0x17, UR6 ;  /* 0x000000170f0878a4 */ /* 0x000fc8000f8e0206 */
[----:B0-----:R-:W-:-:S06]  /*1c980*/  UIMAD.WIDE UR6, UR8, 0x8, UR20 ;  /* 0x00000008080678a5 */ /* 0x001fcc000f8e0214 */
[----:B------:R-:W-:Y:S01]  /*1c990*/  MOV R12, UR6 ;  /* 0x00000006000c7c02 */ /* 0x000fe20008000f00 */
[----:B------:R-:W-:-:S04]  /*1c9a0*/  IMAD.U32 R13, RZ, RZ, UR7 ;  /* 0x00000007ff0d7e24 */ /* 0x000fc8000f8e00ff */
[----:B------:R-:W0:Y:S02]  /*1c9b0*/  LDCU.64 UR6, c[0x0][0x3a8] ;  /* 0x00007500ff0677ac */ /* 0x000e240008000a00 */
[----:B------:R-:W2:Y:S01]  /*1c9c0*/  LDG.E.64 R12, desc[UR24][R12.64] ;  /* 0x000000180c0c7981 */ /* 0x000ea2000c1e1b00 */
[----:B0-----:R-:W-:-:S06]  /*1c9d0*/  UIMAD.WIDE UR6, UR8, 0x4, UR6 ;  /* 0x00000004080678a5 */ /* 0x001fcc000f8e0206 */
[----:B------:R-:W-:Y:S01]  /*1c9e0*/  IMAD.U32 R17, RZ, RZ, UR7 ;  /* 0x00000007ff117e24 */ /* 0x000fe2000f8e00ff */
[----:B------:R-:W-:-:S04]  /*1c9f0*/  MOV R16, UR6 ;  /* 0x0000000600107c02 */ /* 0x000fc80008000f00 */
[----:B------:R-:W0:Y:S01]  /*1ca00*/  LDCU UR6, c[0x0][0x3c4] ;  /* 0x00007880ff0677ac */ /* 0x000e220008000800 */
        /* <DEDUP_REMOVED lines=21> */
.L_x_4262:
[----:B------:R-:W0:Y:S02]  /*1cb60*/  LDC.64 R14, c[0x0][0x3c8] ;  /* 0x0000f200ff0e7b82 */ /* 0x000e240000000a00 */
[----:B0-----:R-:W-:-:S06]  /*1cb70*/  IMAD.WIDE R14, R17, 0x8, R14 ;  /* 0x00000008110e7825 */ /* 0x001fcc00078e020e */
[----:B------:R-:W2:Y:S02]  /*1cb80*/  LDG.E.64 R14, desc[UR24][R14.64] ;  /* 0x000000180e0e7981 */ /* 0x000ea4000c1e1b00 */
[----:B--2---:R-:W-:-:S11]  /*1cb90*/  DFMA R56, R14, R12, R56 ;  /* 0x0000000c0e38722b */ /* 0x004fd60000000038 */
.L_x_4243:
[----:B------:R-:W0:Y:S01]  /*1cba0*/  LDCU UR6, c[0x0][0x394] ;  /* 0x00007280ff0677ac */ /* 0x000e220008000800 */
[----:B------:R-:W-:-:S04]  /*1cbb0*/  UIADD3 UR15, UPT, UPT, UR15, 0x1, URZ ;  /* 0x000000010f0f7890 */ /* 0x000fc8000fffe0ff */
[----:B0-----:R-:W-:-:S09]  /*1cbc0*/  UISETP.NE.AND UP0, UPT, UR15, UR6, UPT ;  /* 0x000000060f00728c */ /* 0x001fd2000bf05270 */
[----:B------:R-:W-:Y:S05]  /*1cbd0*/  BRA.U UP0, `(.L_x_4263) ;  /* 0xffffffdd00747547 */ /* 0x000fea000b83ffff */
.L_x_4242:
[----:B------:R-:W0:Y:S01]  /*1cbe0*/  MUFU.RCP64H R13, R57 ;  /* 0x00000039000d7308 */ /* 0x000e220000001800 */
        /* <DEDUP_REMOVED lines=19> */
[----:B-----5:R-:W-:Y:S05]  /*1cd20*/  CALL.REL.NOINC `($__internal_8_$__cuda_sm20_div_rn_f64_full) ;  /* 0x000000c800287944 */ /* 0x020fea0003c00000 */
.L_x_4265:
[----:B------:R-:W-:Y:S05]  /*1cd30*/  BSYNC.RECONVERGENT B1 ;  /* 0x0000000000017941 */ /* 0x000fea0003800200 */
.L_x_4264:
[----:B------:R-:W-:Y:S01]  /*1cd40*/  DADD R18, R12, 1 ;  /* 0x3ff000000c127429 */ /* 0x000fe20000000000 */
[----:B------:R-:W-:Y:S05]  /*1cd50*/  BSSY.RECONVERGENT B0, `(.L_x_4266) ;  /* 0x0000010000007945 */ /* 0x000fea0003800200 */
[----:B------:R-:W0:Y:S04]  /*1cd60*/  MUFU.RCP64H R13, R19 ;  /* 0x00000013000d7308 */ /* 0x000e280000001800 */
        /* <DEDUP_REMOVED lines=8> */
[----:B------:R-:W-:-:S05]  /*1cdf0*/  LOP3.LUT R0, R19, 0x7fffffff, RZ, 0xc0, !PT ;  /* 0x7fffffff13007812 */ /* 0x000fca00078ec0ff */
[----:B------:R-:W-:Y:S01]  /*1ce00*/  VIADD R17, R0, 0xfff00000 ;  /* 0xfff0000000117836 */ /* 0x000fe20000000000 */
[----:B------:R-:W-:-:S07]  /*1ce10*/  MOV R0, 0x1ce30 ;  /* 0x0001ce3000007802 */ /* 0x000fce0000000f00 */
[----:B-----5:R-:W-:Y:S05]  /*1ce20*/  CALL.REL.NOINC `($__internal_7_$__cuda_sm20_dblrcp_rn_slowpath_v3) ;  /* 0x000000c4003c7944 */ /* 0x020fea0003c00000 */
[----:B------:R-:W-:Y:S01]  /*1ce30*/  MOV R12, R14 ;  /* 0x0000000e000c7202 */ /* 0x000fe20000000f00 */
[----:B------:R-:W-:-:S07]  /*1ce40*/  IMAD.MOV.U32 R13, RZ, RZ, R15 ;  /* 0x000000ffff0d7224 */ /* 0x000fce00078e000f */
.L_x_4267:
[----:B------:R-:W-:Y:S05]  /*1ce50*/  BSYNC.RECONVERGENT B0 ;  /* 0x0000000000007941 */ /* 0x000fea0003800200 */
.L_x_4266:
[----:B------:R-:W-:Y:S01]  /*1ce60*/  BSSY.RECONVERGENT B0, `(.L_x_4268) ;  /* 0x0000003000007945 */ /* 0x000fe20003800200 */
[----:B------:R-:W-:-:S07]  /*1ce70*/  MOV R0, 0x1ce90 ;  /* 0x0001ce9000007802 */ /* 0x000fce0000000f00 */
[----:B-----5:R-:W-:Y:S05]  /*1ce80*/  CALL.REL.NOINC `($calsg1_kernel$__internal_accurate_pow) ;  /* 0x000000cc003c7944 */ /* 0x020fea0003c00000 */
[----:B------:R-:W-:Y:S05]  /*1ce90*/  BSYNC.RECONVERGENT B0 ;  /* 0x0000000000007941 */ /* 0x000fea0003800200 */
.L_x_4268:
[C---:B------:R-:W-:Y:S01]  /*1cea0*/  DADD R14, R12.reuse, 4 ;  /* 0x401000000c0e7429 */ /* 0x040fe20000000000 */
[----:B------:R-:W-:Y:S01]  /*1ceb0*/  BSSY.RECONVERGENT B0, `(.L_x_4269) ;  /* 0x000000f000007945 */ /* 0x000fe20003800200 */
[C---:B------:R-:W-:Y:S02]  /*1cec0*/  DSETP.NEU.AND P0, PT, R12.reuse, RZ, PT ;  /* 0x000000ff0c00722a */ /* 0x040fe40003f0d000 */
[C---:B------:R-:W-:Y:S02]  /*1ced0*/  DSETP.NEU.AND P2, PT, R12.reuse, 1, PT ;  /* 0x3ff000000c00742a */ /* 0x040fe40003f4d000 */
[----:B------:R-:W-:-:S04]  /*1cee0*/  DADD R16, -R12, 1 ;  /* 0x3ff000000c107429 */ /* 0x000fc80000000100 */
[----:B------:R-:W-:Y:S02]  /*1cef0*/  LOP3.LUT R14, R15, 0x7ff00000, RZ, 0xc0, !PT ;  /* 0x7ff000000f0e7812 */ /* 0x000fe400078ec0ff */
[----:B------:R-:W-:Y:S02]  /*1cf00*/  FSEL R15, R19, RZ, P0 ;  /* 0x000000ff130f7208 */ /* 0x000fe40000000000 */
[----:B------:R-:W-:Y:S02]  /*1cf10*/  ISETP.NE.AND P1, PT, R14, 0x7ff00000, PT ;  /* 0x7ff000000e00780c */ /* 0x000fe40003f25270 */
[----:B------:R-:W-:-:S11]  /*1cf20*/  FSEL R14, R18, RZ, P0 ;  /* 0x000000ff120e7208 */ /* 0x000fd60000000000 */
[----:B------:R-:W-:Y:S05]  /*1cf30*/  @P1 BRA `(.L_x_4270) ;  /* 0x0000000000181947 */ /* 0x000fea0003800000 */
[----:B------:R-:W-:-:S14]  /*1cf40*/  DSETP.NAN.AND P0, PT, R12, R12, PT ;  /* 0x0000000c0c00722a */ /* 0x000fdc0003f08000 */
[----:B------:R-:W-:Y:S01]  /*1cf50*/  @P0 DADD R14, R12, 4 ;  /* 0x401000000c0e0429 */ /* 0x000fe20000000000 */
[----:B------:R-:W-:Y:S10]  /*1cf60*/  @P0 BRA `(.L_x_4270) ;  /* 0x00000000000c0947 */ /* 0x000ff40003800000 */
[----:B------:R-:W-:-:S14]  /*1cf70*/  DSETP.NEU.AND P0, PT, |R12|, +INF , PT ;  /* 0x7ff000000c00742a */ /* 0x000fdc0003f0d200 */
[----:B------:R-:W-:Y:S01]  /*1cf80*/  @!P0 MOV R14, 0x0 ;  /* 0x00000000000e8802 */ /* 0x000fe20000000f00 */
[----:B------:R-:W-:-:S07]  /*1cf90*/  @!P0 IMAD.MOV.U32 R15, RZ, RZ, 0x7ff00000 ;  /* 0x7ff00000ff0f8424 */ /* 0x000fce00078e00ff */
.L_x_4270:
[----:B------:R-:W-:Y:S05]  /*1cfa0*/  BSYNC.RECONVERGENT B0 ;  /* 0x0000000000007941 */ /* 0x000fea0003800200 */
.L_x_4269:
[----:B------:R-:W-:Y:S01]  /*1cfb0*/  FSEL R12, R14, RZ, P2 ;  /* 0x000000ff0e0c7208 */ /* 0x000fe20001000000 */
[----:B------:R-:W-:Y:S01]  /*1cfc0*/  BSSY.RECONVERGENT B1, `(.L_x_4271) ;  /* 0x0000016000017945 */ /* 0x000fe20003800200 */
[----:B------:R-:W-:-:S06]  /*1cfd0*/  FSEL R13, R15, 1.875, P2 ;  /* 0x3ff000000f0d7808 */ /* 0x000fcc0001000000 */
[----:B------:R-:W-:Y:S01]  /*1cfe0*/  DFMA R16, -R16, R12, R16 ;  /* 0x0000000c1010722b */ /* 0x000fe20000000110 */
[----:B------:R-:W-:-:S07]  /*1cff0*/  MOV R12, 0x1 ;  /* 0x00000001000c7802 */ /* 0x000fce0000000f00 */
[----:B------:R-:W-:Y:S02]  /*1d000*/  DFMA R42, R24, R16, 1 ;  /* 0x3ff00000182a742b */ /* 0x000fe40000000010 */
[----:B------:R-:W-:-:S04]  /*1d010*/  DADD R16, -R16, 1 ;  /* 0x3ff0000010107429 */ /* 0x000fc80000000100 */
[----:B------:R-:W0:Y:S04]  /*1d020*/  MUFU.RCP64H R13, R43 ;  /* 0x0000002b000d7308 */ /* 0x000e280000001800 */
[----:B------:R-:W-:-:S10]  /*1d030*/  DMUL R44, R26, R16 ;  /* 0x000000101a2c7228 */ /* 0x000fd40000000000 */
        /* <DEDUP_REMOVED lines=14> */
.L_x_4272:
[----:B------:R-:W-:Y:S05]  /*1d120*/  BSYNC.RECONVERGENT B1 ;  /* 0x0000000000017941 */ /* 0x000fea0003800200 */
.L_x_4271:
[----:B------:R-:W0:Y:S02]  /*1d130*/  LDCU.64 UR6, c[0x0][0x3d8] ;  /* 0x00007b00ff0677ac */ /* 0x000e240008000a00 */
[----:B0-----:R-:W-:-:S06]  /*1d140*/  UIMAD.WIDE.U32 UR6, UR5, 0x8, UR6 ;  /* 0x00000008050678a5 */ /* 0x001fcc000f8e0006 */
[----:B------:R-:W-:Y:S01]  /*1d150*/  IMAD.U32 R54, RZ, RZ, UR6 ;  /* 0x00000006ff367e24 */ /* 0x000fe2000f8e00ff */
[----:B------:R-:W-:-:S06]  /*1d160*/  MOV R55, UR7 ;  /* 0x0000000700377c02 */ /* 0x000fcc0008000f00 */
[----:B------:R-:W2:Y:S01]  /*1d170*/  LDG.E.64 R54, desc[UR24][R54.64] ;  /* 0x0000001836367981 */ /* 0x000ea2000c1e1b00 */
[----:B------:R-:W-:Y:S01]  /*1d180*/  IMAD.MOV.U32 R14, RZ, RZ, 0x1 ;  /* 0x00000001ff0e7424 */ /* 0x000fe200078e00ff */
[----:B------:R-:W-:Y:S01]  /*1d190*/  DMUL R44, R12, R2 ;  /* 0x000000020c2c7228 */ /* 0x000fe20000000000 */
[----:B------:R-:W-:Y:S09]  /*1d1a0*/  BSSY.RECONVERGENT B1, `(.L_x_4273) ;  /* 0x0000014000017945 */ /* 0x000ff20003800200 */
[----:B------:R-:W-:Y:S01]  /*1d1b0*/  FSETP.GEU.AND P1, PT, |R45|, 6.5827683646048100446e-37, PT ;  /* 0x036000002d00780b */ /* 0x000fe20003f2e200 */
[----:B--2---:R-:W0:Y:S02]  /*1d1c0*/  MUFU.RCP64H R15, R55 ;  /* 0x00000037000f7308 */ /* 0x004e240000001800 */
        /* <DEDUP_REMOVED lines=17> */
.L_x_4274:
[----:B------:R-:W-:Y:S05]  /*1d2e0*/  BSYNC.RECONVERGENT B1 ;  /* 0x0000000000017941 */ /* 0x000fea0003800200 */
.L_x_4273:
[----:B------:R-:W0:Y:S01]  /*1d2f0*/  MUFU.RCP64H R13, R55 ;  /* 0x00000037000d7308 */ /* 0x000e220000001800 */
[----:B------:R-:W-:Y:S01]  /*1d300*/  HFMA2 R12, -RZ, RZ, 0, 5.9604644775390625e-08 ;  /* 0x00000001ff0c7431 */ /* 0x000fe200000001ff */
        /* <DEDUP_REMOVED lines=16> */
[----:B------:R-:W-:Y:S02]  /*1d410*/  MOV R43, R55 ;  /* 0x00000037002b7202 */ /* 0x000fe40000000f00 */
[----:B------:R-:W-:-:S07]  /*1d420*/  MOV R0, 0x1d440 ;  /* 0x0001d44000007802 */ /* 0x000fce0000000f00 */
[----:B------:R-:W-:Y:S05]  /*1d430*/  CALL.REL.NOINC `($__internal_8_$__cuda_sm20_div_rn_f64_full) ;  /* 0x000000c000647944 */ /* 0x000fea0003c00000 */
.L_x_4276:
[----:B------:R-:W-:Y:S05]  /*1d440*/  BSYNC.RECONVERGENT B1 ;  /* 0x0000000000017941 */ /* 0x000fea0003800200 */
.L_x_4275:
[----:B------:R-:W0:Y:S01]  /*1d450*/  LDCU.64 UR6, c[0x0][0x3e0] ;  /* 0x00007c00ff0677ac */ /* 0x000e220008000a00 */
[----:B------:R-:W-:Y:S01]  /*1d460*/  DADD R12, R12, R56 ;  /* 0x000000000c0c7229 */ /* 0x000fe20000000038 */
[----:B------:R-:W1:Y:S01]  /*1d470*/  LDCU UR8, c[0x0][0x398] ;  /* 0x00007300ff0877ac */ /* 0x000e620008000800 */
[----:B0-----:R-:W-:Y:S02]  /*1d480*/  UIMAD.WIDE.U32 UR6, UR5, 0x8, UR6 ;  /* 0x00000008050678a5 */ /* 0x001fe4000f8e0006 */
[----:B------:R-:W-:-:S04]  /*1d490*/  UIADD3 UR5, UPT, UPT, UR5, 0x1, URZ ;  /* 0x0000000105057890 */ /* 0x000fc8000fffe0ff */
[----:B------:R-:W-:Y:S01]  /*1d4a0*/  IMAD.U32 R14, RZ, RZ, UR6 ;  /* 0x00000006ff0e7e24 */ /* 0x000fe2000f8e00ff */
[----:B------:R-:W-:Y:S01]  /*1d4b0*/  MOV R15, UR7 ;  /* 0x00000007000f7c02 */ /* 0x000fe20008000f00 */
[----:B-1----:R-:W-:-:S04]  /*1d4c0*/  UISETP.NE.AND UP0, UPT, UR5, UR8, UPT ;  /* 0x000000080500728c */ /* 0x002fc8000bf05270 */
[----:B------:R1:W-:Y:S05]  /*1d4d0*/  STG.E.64 desc[UR24][R14.64], R12 ;  /* 0x0000000c0e007986 */ /* 0x0003ea000c101b18 */
[----:B------:R-:W-:Y:S05]  /*1d4e0*/  BRA.U UP0, `(.L_x_4277) ;  /* 0xffffffad00d87547 */ /* 0x000fea000b83ffff */
.L_x_4203:
[----:B0-----:R0:W5:Y:S01]  /*1d4f0*/  LDG.E.64 R2, desc[UR24][R38.64] ;  /* 0x0000001826027981 */ /* 0x001162000c1e1b00 */
[----:B------:R-:W-:Y:S05]  /*1d500*/  BRA.U !UP1, `(.L_x_4278) ;  /* 0x00000011099c7547 */ /* 0x000fea000b800000 */
[----:B------:R-:W-:Y:S01]  /*1d510*/  ISETP.NE.AND P0, PT, R4, RZ, PT ;  /* 0x000000ff0400720c */ /* 0x000fe20003f05270 */
[----:B------:R-:W-:Y:S01]  /*1d520*/  BSSY.RECONVERGENT B0, `(.L_x_4279) ;  /* 0x00000c1000007945 */ /* 0x000fe20003800200 */
[----:B------:R-:W-:-:S11]  /*1d530*/  IMAD.MOV.U32 R0, RZ, RZ, RZ ;  /* 0x000000ffff007224 */ /* 0x000fd600078e00ff */
[----:B------:R-:W-:Y:S05]  /*1d540*/  @!P0 BRA `(.L_x_4280) ;  /* 0x0000000800f88947 */ /* 0x000fea0003800000 */
[----:B------:R-:W-:-:S07]  /*1d550*/  MOV R0, RZ ;  /* 0x000000ff00007202 */ /* 0x000fce0000000f00 */
.L_x_4286:
[----:B-1----:R-:W1:Y:S01]  /*1d560*/  LDC.64 R12, c[0x0][0x400] ;  /* 0x00010000ff0c7b82 */ /* 0x002e620000000a00 */
[----:B--2---:R-:W-:-:S04]  /*1d570*/  IMAD R15, R0, 0x187, R11 ;  /* 0x00000187000f7824 */ /* 0x004fc800078e020b */
[----:B-1----:R-:W-:-:S05]  /*1d580*/  IMAD.WIDE R12, R15, 0x8, R12 ;  /* 0x000000080f0c7825 */ /* 0x002fca00078e020c */
        /* <DEDUP_REMOVED lines=31> */
[----:B------:R-:W-:-:S04]  /*1d780*/  DADD R14, R14, -1 ;  /* 0xbff000000e0e7429 */ /* 0x000fc80000000000 */
[----:B------:R-:W1:Y:S02]  /*1d790*/  MUFU.RCP64H R17, R23 ;  /* 0x0000001700117308 */ /* 0x000e640000001800 */
[----:B-1----:R-:W-:-:S08]  /*1d7a0*/  DFMA R18, -R22, R16, 1 ;  /* 0x3ff000001612742b */ /* 0x002fd00000000110 */
[----:B------:R-:W-:-:S08]  /*1d7b0*/  DFMA R18, R18, R18, R18 ;  /* 0x000000121212722b */ /* 0x000fd00000000012 */
[----:B------:R-:W-:-:S08]  /*1d7c0*/  DFMA R16, R16, R18, R16 ;  /* 0x000000121010722b */ /* 0x000fd00000000010 */
[----:B------:R-:W-:-:S08]  /*1d7d0*/  DMUL R18, R14, R16 ;  /* 0x000000100e127228 */ /* 0x000fd00000000000 */
[----:B------:R-:W-:-:S08]  /*1d7e0*/  DFMA R18, R14, R16, R18 ;  /* 0x000000100e12722b */ /* 0x000fd00000000012 */
[----:B------:R-:W-:Y:S02]  /*1d7f0*/  DMUL R20, R18, R18 ;  /* 0x0000001212147228 */ /* 0x000fe40000000000 */
[----:B------:R-:W-:-:S06]  /*1d800*/  DADD R42, R14, -R18 ;  /* 0x000000000e2a7229 */ /* 0x000fcc0000000812 */
[----:B------:R-:W-:Y:S01]  /*1d810*/  DFMA R22, R20, UR6, R40 ;  /* 0x0000000614167c2b */ /* 0x000fe20008000028 */
        /* <DEDUP_REMOVED lines=16> */
[----:B------:R-:W-:Y:S01]  /*1d920*/  UMOV UR7, 0x3f899999 ;  /* 0x3f89999900077882 */ /* 0x000fe20000000000 */
[----:B------:R-:W-:Y:S01]  /*1d930*/  DADD R22, R44, -UR20 ;  /* 0x800000142c167e29 */ /* 0x000fe20008000000 */
[----:B------:R-:W-:Y:S01]  /*1d940*/  UMOV UR20, 0xfefa39ef ;  /* 0xfefa39ef00147882 */ /* 0x000fe20000000000 */
[----:B------:R-:W-:-:S03]  /*1d950*/  UMOV UR21, 0x3fe62e42 ;  /* 0x3fe62e4200157882 */ /* 0x000fc60000000000 */
[----:B------:R-:W-:Y:S01]  /*1d960*/  DFMA R40, R20, R40, UR6 ;  /* 0x0000000614287e2b */ /* 0x000fe20008000028 */
[----:B------:R-:W-:Y:S01]  /*1d970*/  UMOV UR6, 0x55555554 ;  /* 0x5555555400067882 */ /* 0x000fe20000000000 */
[----:B------:R-:W-:Y:S01]  /*1d980*/  UMOV UR7, 0x3fb55555 ;  /* 0x3fb5555500077882 */ /* 0x000fe20000000000 */
[----:B------:R-:W-:-:S05]  /*1d990*/  DFMA R14, R22, UR20, R18 ;  /* 0x00000014160e7c2b */ /* 0x000fca0008000012 */
        /* <DEDUP_REMOVED lines=13> */
.L_x_4282:
[----:B------:R-:W-:Y:S01]  /*1da70*/  MOV R14, 0x0 ;  /* 0x00000000000e7802 */ /* 0x000fe20000000f00 */
[----:B------:R-:W-:Y:S01]  /*1da80*/  IMAD.MOV.U32 R15, RZ, RZ, 0x7ff00000 ;  /* 0x7ff00000ff0f7424 */ /* 0x000fe200078e00ff */
[----:B------:R-:W-:-:S05]  /*1da90*/  LOP3.LUT P0, RZ, R17, 0x7fffffff, RZ, 0xc0, !PT ;  /* 0x7fffffff11ff7812 */ /* 0x000fca000780c0ff */
[----:B------:R-:W-:-:S10]  /*1daa0*/  DFMA R14, R16, R14, +INF ;  /* 0x7ff00000100e742b */ /* 0x000fd4000000000e */
[----:B------:R-:W-:Y:S02]  /*1dab0*/  FSEL R40, R14, RZ, P0 ;  /* 0x000000ff0e287208 */ /* 0x000fe40000000000 */
[----:B------:R-:W-:-:S07]  /*1dac0*/  FSEL R41, R15, -QNAN , P0 ;  /* 0xfff000000f297808 */ /* 0x000fce0000000000 */
.L_x_4283:
[----:B------:R-:W-:Y:S05]  /*1dad0*/  BSYNC.RECONVERGENT B1 ;  /* 0x0000000000017941 */ /* 0x000fea0003800200 */
.L_x_4281:
[----:B------:R-:W1:Y:S01]  /*1dae0*/  LDC.64 R20, c[0x0][0x408] ;  /* 0x00010200ff147b82 */ /* 0x000e620000000a00 */
[----:B------:R-:W-:Y:S01]  /*1daf0*/  MOV R14, 0xbaaafad3 ;  /* 0xbaaafad3000e7802 */ /* 0x000fe20000000f00 */
[----:B------:R-:W-:Y:S01]  /*1db00*/  IMAD.MOV.U32 R15, RZ, RZ, 0x3c695355 ;  /* 0x3c695355ff0f7424 */ /* 0x000fe200078e00ff */
[----:B------:R-:W-:Y:S01]  /*1db10*/  MOV R16, 0x1526e50e ;  /* 0x1526e50e00107802 */ /* 0x000fe20000000f00 */
[----:B------:R-:W-:-:S04]  /*1db20*/  IMAD.MOV.U32 R17, RZ, RZ, 0x3fdbcb7b ;  /* 0x3fdbcb7bff117424 */ /* 0x000fc800078e00ff */
[----:B------:R-:W-:-:S08]  /*1db30*/  DMUL R18, R40, R14 ;  /* 0x0000000e28127228 */ /* 0x000fd00000000000 */
[----:B------:R-:W-:Y:S01]  /*1db40*/  DFMA R40, R40, R16, R18 ;  /* 0x000000102828722b */ /* 0x000fe20000000012 */
[----:B-1----:R-:W-:-:S06]  /*1db50*/  IMAD.WIDE.U32 R18, R0, 0x8, R20 ;  /* 0x0000000800127825 */ /* 0x002fcc00078e0014 */
[----:B------:R1:W-:Y:S04]  /*1db60*/  STG.E.64 desc[UR24][R18.64], R40 ;  /* 0x0000002812007986 */ /* 0x0003e8000c101b18 */
[----:B------:R-:W2:Y:S01]  /*1db70*/  LDG.E.64 R42, desc[UR24][R12.64+0xc38] ;  /* 0x000c38180c2a7981 */ /* 0x000ea2000c1e1b00 */
[----:B------:R-:W-:Y:S01]  /*1db80*/  BSSY.RECONVERGENT B1, `(.L_x_4284) ;  /* 0x0000053000017945 */ /* 0x000fe20003800200 */
[----:B--2---:R-:W-:Y:S01]  /*1db90*/  ISETP.GT.AND P0, PT, R43, 0xfffff, PT ;  /* 0x000fffff2b00780c */ /* 0x004fe20003f04270 */
[----:B------:R-:W-:Y:S01]  /*1dba0*/  IMAD.MOV.U32 R21, RZ, RZ, R43 ;  /* 0x000000ffff157224 */ /* 0x000fe200078e002b */
[----:B------:R-:W-:-:S11]  /*1dbb0*/  MOV R20, R42 ;  /* 0x0000002a00147202 */ /* 0x000fd60000000f00 */
[----:B------:R-:W-:-:S10]  /*1dbc0*/  @!P0 DMUL R20, R20, 1.80143985094819840000e+16 ;  /* 0x4350000014148828 */ /* 0x000fd40000000000 */
[----:B------:R-:W-:-:S05]  /*1dbd0*/  @!P0 MOV R43, R21 ;  /* 0x00000015002b8202 */ /* 0x000fca0000000f00 */
[----:B------:R-:W-:-:S05]  /*1dbe0*/  VIADD R22, R43, 0xffffffff ;  /* 0xffffffff2b167836 */ /* 0x000fca0000000000 */
[----:B------:R-:W-:-:S13]  /*1dbf0*/  ISETP.GE.U32.AND P1, PT, R22, 0x7fefffff, PT ;  /* 0x7fefffff1600780c */ /* 0x000fda0003f26070 */
[----:B------:R-:W-:Y:S01]  /*1dc00*/  @P1 MOV R22, 0x0 ;  /* 0x0000000000161802 */ /* 0x000fe20000000f00 */
[----:B------:R-:W-:Y:S01]  /*1dc10*/  @P1 IMAD.MOV.U32 R23, RZ, RZ, 0x7ff00000 ;  /* 0x7ff00000ff171424 */ /* 0x000fe200078e00ff */
[----:B------:R-:W-:-:S05]  /*1dc20*/  @P1 LOP3.LUT P2, RZ, R21, 0x7fffffff, RZ, 0xc0, !PT ;  /* 0x7fffffff15ff1812 */ /* 0x000fca000784c0ff */
[----:B------:R-:W-:Y:S01]  /*1dc30*/  @P1 DFMA R22, R20, R22, +INF ;  /* 0x7ff000001416142b */ /* 0x000fe20000000016 */
[----:B------:R-:W-:Y:S01]  /*1dc40*/  MOV R21, R42 ;  /* 0x0000002a00157202 */ /* 0x000fe20000000f00 */
[----:B------:R-:W-:Y:S01]  /*1dc50*/  IMAD.MOV.U32 R42, RZ, RZ, -0x3ff ;  /* 0xfffffc01ff2a7424 */ /* 0x000fe200078e00ff */
[----:B------:R-:W-:Y:S01]  /*1dc60*/  @!P0 MOV R21, R20 ;  /* 0x0000001400158202 */ /* 0x000fe20000000f00 */
[----:B------:R-:W-:-:S06]  /*1dc70*/  @!P0 IMAD.MOV.U32 R42, RZ, RZ, -0x435 ;  /* 0xfffffbcbff2a8424 */ /* 0x000fcc00078e00ff */
[----:B------:R-:W-:Y:S02]  /*1dc80*/  @P1 FSEL R12, R22, RZ, P2 ;  /* 0x000000ff160c1208 */ /* 0x000fe40001000000 */
[----:B------:R-:W-:Y:S01]  /*1dc90*/  @P1 FSEL R13, R23, -QNAN , P2 ;  /* 0xfff00000170d1808 */ /* 0x000fe20001000000 */
[----:B-1----:R-:W-:Y:S06]  /*1dca0*/  @P1 BRA `(.L_x_4285) ;  /* 0x0000000400001947 */ /* 0x002fec0003800000 */
        /* <DEDUP_REMOVED lines=30> */
[----:B------:R-:W-:Y:S02]  /*1de90*/  DADD R46, R42, R42 ;  /* 0x000000002a2e7229 */ /* 0x000fe4000000002a */
[----:B------:R-:W-:Y:S01]  /*1dea0*/  DADD R42, R48, -UR20 ;  /* 0x80000014302a7e29 */ /* 0x000fe20008000000 */
[----:B------:R-:W-:Y:S01]  /*1deb0*/  UMOV UR20, 0xfefa39ef ;  /* 0xfefa39ef00147882 */ /* 0x000fe20000000000 */
[----:B------:R-:W-:Y:S01]  /*1dec0*/  UMOV UR21, 0x3fe62e42 ;  /* 0x3fe62e4200157882 */ /* 0x000fe20000000000 */
[----:B------:R-:W-:Y:S01]  /*1ded0*/  DFMA R44, R40, R44, UR6 ;  /* 0x00000006282c7e2b */ /* 0x000fe2000800002c */
[----:B------:R-:W-:Y:S01]  /*1dee0*/  UMOV UR6, 0xa9ab0956 ;  /* 0xa9ab095600067882 */ /* 0x000fe20000000000 */
[----:B------:R-:W-:Y:S01]  /*1def0*/  UMOV UR7, 0x3f1745cb ;  /* 0x3f1745cb00077882 */ /* 0x000fe20000000000 */
[----:B------:R-:W-:-:S02]  /*1df00*/  DFMA R46, R12, -R22, R46 ;  /* 0x800000160c2e722b */ /* 0x000fc4000000002e */
        /* <DEDUP_REMOVED lines=26> */
.L_x_4285:
[----:B------:R-:W-:Y:S05]  /*1e0b0*/  BSYNC.RECONVERGENT B1 ;  /* 0x0000000000017941 */ /* 0x000fea0003800200 */
.L_x_4284:
[----:B------:R-:W-:Y:S01]  /*1e0c0*/  DMUL R14, R12, R14 ;  /* 0x0000000e0c0e7228 */ /* 0x000fe20000000000 */
[----:B------:R-:W-:-:S04]  /*1e0d0*/  IADD3 R0, PT, PT, R0, 0x2, RZ ;  /* 0x0000000200007810 */ /* 0x000fc80007ffe0ff */
[----:B------:R-:W-:-:S03]  /*1e0e0*/  ISETP.NE.AND P0, PT, R0, UR31, PT ;  /* 0x0000001f00007c0c */ /* 0x000fc6000bf05270 */
[----:B------:R-:W-:-:S07]  /*1e0f0*/  DFMA R14, R12, R16, R14 ;  /* 0x000000100c0e722b */ /* 0x000fce000000000e */
[----:B------:R2:W-:Y:S03]  /*1e100*/  STG.E.64 desc[UR24][R18.64+0x8], R14 ;  /* 0x0000080e12007986 */ /* 0x0005e6000c101b18 */
[----:B------:R-:W-:Y:S05]  /*1e110*/  @P0 BRA `(.L_x_4286) ;  /* 0xfffffff400100947 */ /* 0x000fea000383ffff */
[----:B------:R-:W-:-:S07]  /*1e120*/  IMAD.U32 R0, RZ, RZ, UR31 ;  /* 0x0000001fff007e24 */ /* 0x000fce000f8e00ff */
.L_x_4280:
[----:B------:R-:W-:Y:S05]  /*1e130*/  BSYNC.RECONVERGENT B0 ;  /* 0x0000000000007941 */ /* 0x000fea0003800200 */
.L_x_4279:
[----:B------:R-:W-:Y:S01]  /*1e140*/  ISETP.NE.AND P0, PT, R5, RZ, PT ;  /* 0x000000ff0500720c */ /* 0x000fe20003f05270 */
[----:B------:R-:W-:-:S12]  /*1e150*/  BSSY.RECONVERGENT B0, `(.L_x_4278) ;  /* 0x0000062000007945 */ /* 0x000fd80003800200 */
[----:B------:R-:W-:Y:S05]  /*1e160*/  @!P0 BRA `(.L_x_4287) ;  /* 0x0000000400808947 */ /* 0x000fea0003800000 */
[----:B-12---:R-:W1:Y:S01]  /*1e170*/  LDC.64 R14, c[0x0][0x400] ;  /* 0x00010000ff0e7b82 */ /* 0x006e620000000a00 */
[----:B------:R-:W-:-:S04]  /*1e180*/  IMAD R13, R0, 0x187, R11 ;  /* 0x00000187000d7824 */ /* 0x000fc800078e020b */
[----:B-1----:R-:W-:-:S05]  /*1e190*/  IMAD.WIDE R14, R13, 0x8, R14 ;  /* 0x000000080d0e7825 */ /* 0x002fca00078e020e */
[----:B------:R-:W2:Y:S01]  /*1e1a0*/  LDG.E.64 R22, desc[UR24][R14.64] ;  /* 0x000000180e167981 */ /* 0x000ea2000c1e1b00 */
[----:B------:R-:W-:Y:S01]  /*1e1b0*/  BSSY.RECONVERGENT B1, `(.L_x_4288) ;  /* 0x0000053000017945 */ /* 0x000fe20003800200 */
[----:B------:R-:W-:Y:S02]  /*1e1c0*/  MOV R44, 0xfffffc01 ;  /* 0xfffffc01002c7802 */ /* 0x000fe40000000f00 */
[----:B--2---:R-:W-:Y:S01]  /*1e1d0*/  ISETP.GT.AND P0, PT, R23, 0xfffff, PT ;  /* 0x000fffff1700780c */ /* 0x004fe20003f04270 */
[----:B------:R-:W-:Y:S01]  /*1e1e0*/  IMAD.MOV.U32 R17, RZ, RZ, R23 ;  /* 0x000000ffff117224 */ /* 0x000fe200078e0017 */
[----:B------:R-:W-:-:S11]  /*1e1f0*/  MOV R16, R22 ;  /* 0x0000001600107202 */ /* 0x000fd60000000f00 */
[----:B------:R-:W-:Y:S01]  /*1e200*/  @!P0 DMUL R16, R16, 1.80143985094819840000e+16 ;  /* 0x4350000010108828 */ /* 0x000fe20000000000 */
[----:B------:R-:W-:-:S09]  /*1e210*/  @!P0 MOV R44, 0xfffffbcb ;  /* 0xfffffbcb002c8802 */ /* 0x000fd20000000f00 */
[----:B------:R-:W-:Y:S01]  /*1e220*/  @!P0 MOV R23, R17 ;  /* 0x0000001100178202 */ /* 0x000fe20000000f00 */
[----:B------:R-:W-:-:S04]  /*1e230*/  @!P0 IMAD.MOV.U32 R22, RZ, RZ, R16 ;  /* 0x000000ffff168224 */ /* 0x000fc800078e0010 */
[----:B------:R-:W-:-:S05]  /*1e240*/  VIADD R12, R23, 0xffffffff ;  /* 0xffffffff170c7836 */ /* 0x000fca0000000000 */
[----:B------:R-:W-:Y:S02]  /*1e250*/  ISETP.GE.U32.AND P1, PT, R12, 0x7fefffff, PT ;  /* 0x7fefffff0c00780c */ /* 0x000fe40003f26070 */
[----:B------:R-:W1:Y:S11]  /*1e260*/  LDC.64 R12, c[0x0][0x408] ;  /* 0x00010200ff0c7b82 */ /* 0x000e760000000a00 */
        /* <DEDUP_REMOVED lines=25> */
[----:B------:R-:W-:-:S04]  /*1e400*/  DADD R14, R14, -1 ;  /* 0xbff000000e0e7429 */ /* 0x000fc80000000000 */
[----:B------:R-:W2:Y:S02]  /*1e410*/  MUFU.RCP64H R17, R41 ;  /* 0x0000002900117308 */ /* 0x000ea40000001800 */
[----:B--2---:R-:W-:-:S08]  /*1e420*/  DFMA R18, -R40, R16, 1 ;  /* 0x3ff000002812742b */ /* 0x004fd00000000110 */
        /* <DEDUP_REMOVED lines=43> */
.L_x_4289:
[----:B------:R-:W-:Y:S05]  /*1e6e0*/  BSYNC.RECONVERGENT B1 ;  /* 0x0000000000017941 */ /* 0x000fea0003800200 */
.L_x_4288:
[----:B------:R-:W-:Y:S01]  /*1e6f0*/  UMOV UR6, 0xbaaafad3 ;  /* 0xbaaafad300067882 */ /* 0x000fe20000000000 */
[----:B------:R-:W-:Y:S01]  /*1e700*/  UMOV UR7, 0x3c695355 ;  /* 0x3c69535500077882 */ /* 0x000fe20000000000 */
[----:B-1----:R-:W-:Y:S01]  /*1e710*/  IMAD.WIDE.U32 R12, R0, 0x8, R12 ;  /* 0x00000008000c7825 */ /* 0x002fe200078e000c */
[----:B------:R-:W-:Y:S01]  /*1e720*/  DMUL R16, R14, UR6 ;  /* 0x000000060e107c28 */ /* 0x000fe20008000000 */
[----:B------:R-:W-:Y:S01]  /*1e730*/  UMOV UR6, 0x1526e50e ;  /* 0x1526e50e00067882 */ /* 0x000fe20000000000 */
[----:B------:R-:W-:-:S06]  /*1e740*/  UMOV UR7, 0x3fdbcb7b ;  /* 0x3fdbcb7b00077882 */ /* 0x000fcc0000000000 */
[----:B------:R-:W-:-:S07]  /*1e750*/  DFMA R16, R14, UR6, R16 ;  /* 0x000000060e107c2b */ /* 0x000fce0008000010 */
[----:B------:R3:W-:Y:S04]  /*1e760*/  STG.E.64 desc[UR24][R12.64], R16 ;  /* 0x000000100c007986 */ /* 0x0007e8000c101b18 */
.L_x_4287:
[----:B------:R-:W-:Y:S05]  /*1e770*/  BSYNC.RECONVERGENT B0 ;  /* 0x0000000000007941 */ /* 0x000fea0003800200 */
.L_x_4278:
[----:B-----5:R-:W-:Y:S01]  /*1e780*/  ISETP.GT.AND P0, PT, R3, 0xfffff, PT ;  /* 0x000fffff0300780c */ /* 0x020fe20003f04270 */
[----:B------:R-:W-:Y:S01]  /*1e790*/  IMAD.MOV.U32 R0, RZ, RZ, R3 ;  /* 0x000000ffff007224 */ /* 0x000fe200078e0003 */
[----:B---3--:R-:W-:Y:S01]  /*1e7a0*/  MOV R16, R2 ;  /* 0x0000000200107202 */ /* 0x008fe20000000f00 */
[----:B------:R-:W-:Y:S01]  /*1e7b0*/  BSSY.RECONVERGENT B0, `(.L_x_4290) ;  /* 0x000004f000007945 */ /* 0x000fe20003800200 */
[----:B------:R-:W-:-:S09]  /*1e7c0*/  IMAD.MOV.U32 R23, RZ, RZ, -0x3ff ;  /* 0xfffffc01ff177424 */ /* 0x000fd200078e00ff */
[----:B------:R-:W-:Y:S01]  /*1e7d0*/  @!P0 DMUL R2, R2, 1.80143985094819840000e+16 ;  /* 0x4350000002028828 */ /* 0x000fe20000000000 */
[----:B------:R-:W-:-:S09]  /*1e7e0*/  @!P0 MOV R23, 0xfffffbcb ;  /* 0xfffffbcb00178802 */ /* 0x000fd20000000f00 */
[----:B------:R-:W-:Y:S02]  /*1e7f0*/  @!P0 IMAD.MOV.U32 R0, RZ, RZ, R3 ;  /* 0x000000ffff008224 */ /* 0x000fe400078e0003 */
[----:B------:R-:W-:-:S03]  /*1e800*/  @!P0 IMAD.MOV.U32 R16, RZ, RZ, R2 ;  /* 0x000000ffff108224 */ /* 0x000fc600078e0002 */
[----:B-1----:R-:W-:-:S04]  /*1e810*/  IADD3 R12, PT, PT, R0, -0x1, RZ ;  /* 0xffffffff000c7810 */ /* 0x002fc80007ffe0ff */
[----:B------:R-:W-:-:S13]  /*1e820*/  ISETP.GT.U32.AND P1, PT, R12, 0x7feffffe, PT ;  /* 0x7feffffe0c00780c */ /* 0x000fda0003f24070 */
[----:B------:R-:W-:Y:S05]  /*1e830*/  @P1 BRA `(.L_x_4291) ;  /* 0x0000000400001947 */ /* 0x000fea0003800000 */
[----:B------:R-:W-:Y:S01]  /*1e840*/  LOP3.LUT R2, R0, 0xfffff, RZ, 0xc0, !PT ;  /* 0x000fffff00027812 */ /* 0x000fe200078ec0ff */
[----:B------:R-:W-:Y:S01]  /*1e850*/  IMAD.MOV.U32 R20, RZ, RZ, -0x748574fc ;  /* 0x8b7a8b04ff147424 */ /* 0x000fe200078e00ff */
[----:B--2---:R-:W-:Y:S01]  /*1e860*/  MOV R14, RZ ;  /* 0x000000ff000e7202 */ /* 0x004fe20000000f00 */
[----:B------:R-:W-:Y:S01]  /*1e870*/  UMOV UR6, 0x3ae80f1e ;  /* 0x3ae80f1e00067882 */ /* 0x000fe20000000000 */
[----:B------:R-:W-:Y:S01]  /*1e880*/  LOP3.LUT R17, R2, 0x3ff00000, RZ, 0xfc, !PT ;  /* 0x3ff0000002117812 */ /* 0x000fe200078efcff */
[----:B------:R-:W-:Y:S01]  /*1e890*/  UMOV UR7, 0x3eb1380b ;  /* 0x3eb1380b00077882 */ /* 0x000fe20000000000 */
[----:B------:R-:W-:Y:S01]  /*1e8a0*/  MOV R21, 0x3ed0ee25 ;  /* 0x3ed0ee2500157802 */ /* 0x000fe20000000f00 */
[----:B------:R-:W-:Y:S01]  /*1e8b0*/  UMOV UR20, 0x80000000 ;  /* 0x8000000000147882 */ /* 0x000fe20000000000 */
[----:B------:R-:W-:Y:S01]  /*1e8c0*/  ISETP.GE.U32.AND P0, PT, R17, 0x3ff6a09f, PT ;  /* 0x3ff6a09f1100780c */ /* 0x000fe20003f06070 */
[----:B------:R-:W-:Y:S01]  /*1e8d0*/  UMOV UR21, 0x43300000 ;  /* 0x4330000000157882 */ /* 0x000fe20000000000 */
[----:B------:R-:W-:-:S11]  /*1e8e0*/  LEA.HI R23, R0, R23, RZ, 0xc ;  /* 0x0000001700177211 */ /* 0x000fd600078f60ff */
        /* <DEDUP_REMOVED lines=53> */
.L_x_4291:
[----:B------:R-:W-:Y:S01]  /*1ec40*/  IMAD.MOV.U32 R12, RZ, RZ, 0x0 ;  /* 0x00000000ff0c7424 */ /* 0x000fe200078e00ff */
[----:B------:R-:W-:Y:S02]  /*1ec50*/  MOV R13, 0x7ff00000 ;  /* 0x7ff00000000d7802 */ /* 0x000fe40000000f00 */
[----:B------:R-:W-:-:S04]  /*1ec60*/  LOP3.LUT P0, RZ, R3, 0x7fffffff, RZ, 0xc0, !PT ;  /* 0x7fffffff03ff7812 */ /* 0x000fc8000780c0ff */
[----:B------:R-:W-:-:S10]  /*1ec70*/  DFMA R12, R2, R12, +INF ;  /* 0x7ff00000020c742b */ /* 0x000fd4000000000c */
[----:B------:R-:W-:Y:S02]  /*1ec80*/  FSEL R16, R12, RZ, P0 ;  /* 0x000000ff0c107208 */ /* 0x000fe40000000000 */
[----:B------:R-:W-:-:S07]  /*1ec90*/  FSEL R17, R13, -QNAN , P0 ;  /* 0xfff000000d117808 */ /* 0x000fce0000000000 */
.L_x_4292:
[----:B------:R-:W-:Y:S05]  /*1eca0*/  BSYNC.RECONVERGENT B0 ;  /* 0x0000000000007941 */ /* 0x000fea0003800200 */
.L_x_4290:
[----:B------:R-:W1:Y:S02]  /*1ecb0*/  LDC.64 R2, c[0x0][0x460] ;  /* 0x00011800ff027b82 */ /* 0x000e640000000a00 */
[----:B-1----:R-:W-:-:S05]  /*1ecc0*/  IMAD.WIDE R2, R11, 0x4, R2 ;  /* 0x000000040b027825 */ /* 0x002fca00078e0202 */
[----:B------:R1:W5:Y:S01]  /*1ecd0*/  LDG.E R0, desc[UR24][R2.64] ;  /* 0x0000001802007981 */ /* 0x000362000c1e1900 */
[----:B------:R-:W-:Y:S01]  /*1ece0*/  UMOV UR6, 0xbaaafad3 ;  /* 0xbaaafad300067882 */ /* 0x000fe20000000000 */
[----:B------:R-:W-:Y:S01]  /*1ecf0*/  UMOV UR7, 0x3c695355 ;  /* 0x3c69535500077882 */ /* 0x000fe20000000000 */
[----:B------:R-:W-:Y:S01]  /*1ed00*/  BSSY.RECONVERGENT B0, `(.L_x_4293) ;  /* 0x0000011000007945 */ /* 0x000fe20003800200 */
[----:B------:R-:W-:Y:S01]  /*1ed10*/  DMUL R54, R16, UR6 ;  /* 0x0000000610367c28 */ /* 0x000fe20008000000 */
[----:B------:R-:W-:Y:S01]  /*1ed20*/  UMOV UR6, 0x1526e50e ;  /* 0x1526e50e00067882 */ /* 0x000fe20000000000 */
[----:B------:R-:W-:Y:S01]  /*1ed30*/  UMOV UR7, 0x3fdbcb7b ;  /* 0x3fdbcb7b00077882 */ /* 0x000fe20000000000 */
[----:B------:R-:W-:-:S05]  /*1ed40*/  IMAD.MOV.U32 R13, RZ, RZ, RZ ;  /* 0x000000ffff0d7224 */ /* 0x000fca00078e00ff */
[----:B-1----:R-:W-:-:S11]  /*1ed50*/  DFMA R54, R16, UR6, R54 ;  /* 0x0000000610367c2b */ /* 0x002fd60008000036 */
.L_x_4295:
[----:B------:R-:W-:Y:S01]  /*1ed60*/  ISETP.NE.AND P0, PT, R13, R10, PT ;  /* 0x0000000a0d00720c */ /* 0x000fe20003f05270 */
[----:B------:R-:W-:Y:S01]  /*1ed70*/  IMAD.MOV.U32 R23, RZ, RZ, RZ ;  /* 0x000000ffff177224 */ /* 0x000fe200078e00ff */
[----:B------:R-:W-:-:S11]  /*1ed80*/  MOV R12, R13 ;  /* 0x0000000d000c7202 */ /* 0x000fd60000000f00 */
[----:B------:R-:W-:Y:S05]  /*1ed90*/  @!P0 BRA `(.L_x_4294) ;  /* 0x00000000001c8947 */ /* 0x000fea0003800000 */
[----:B------:R-:W1:Y:S02]  /*1eda0*/  LDC.64 R2, c[0x0][0x408] ;  /* 0x00010200ff027b82 */ /* 0x000e640000000a00 */
[----:B-1----:R-:W-:-:S06]  /*1edb0*/  IMAD.WIDE.U32 R2, R13, 0x8, R2 ;  /* 0x000000080d027825 */ /* 0x002fcc00078e0002 */
[----:B------:R-:W3:Y:S01]  /*1edc0*/  LDG.E.64 R2, desc[UR24][R2.64+0x8] ;  /* 0x0000081802027981 */ /* 0x000ee2000c1e1b00 */
[----:B------:R-:W-:Y:S01]  /*1edd0*/  IADD3 R13, PT, PT, R13, 0x1, RZ ;  /* 0x000000010d0d7810 */ /* 0x000fe20007ffe0ff */
[----:B---3--:R-:W-:-:S14]  /*1ede0*/  DSETP.GEU.AND P0, PT, R54, R2, PT ;  /* 0x000000023600722a */ /* 0x008fdc0003f0e000 */
[----:B------:R-:W-:Y:S05]  /*1edf0*/  @P0 BRA `(.L_x_4295) ;  /* 0xfffffffc00d80947 */ /* 0x000fea000383ffff */
[----:B------:R-:W-:-:S07]  /*1ee00*/  IMAD.MOV.U32 R23, RZ, RZ, R12 ;  /* 0x000000ffff177224 */ /* 0x000fce00078e000c */
.L_x_4294:
[----:B------:R-:W-:Y:S05]  /*1ee10*/  BSYNC.RECONVERGENT B0 ;  /* 0x0000000000007941 */ /* 0x000fea0003800200 */
.L_x_4293:
[----:B------:R-:W3:Y:S01]  /*1ee20*/  LDG.E R2, desc[UR24][R32.64+0x1254] ;  /* 0x0012541820027981 */ /* 0x000ee2000c1e1900 */
[----:B------:R-:W-:Y:S01]  /*1ee30*/  BSSY.RECONVERGENT B2, `(.L_x_4296) ;  /* 0x0000a3d000027945 */ /* 0x000fe20003800200 */
[----:B---3--:R-:W-:-:S13]  /*1ee40*/  ISETP.GE.AND P0, PT, R2, 0x1, PT ;  /* 0x000000010200780c */ /* 0x008fda0003f06270 */
[----:B------:R-:W-:Y:S05]  /*1ee50*/  @!P0 BRA `(.L_x_4297) ;  /* 0x000000a000e88947 */ /* 0x000fea0003800000 */
[----:B------:R-:W1:Y:S01]  /*1ee60*/  S2R R2, SR_TID.X ;  /* 0x0000000000027919 */ /* 0x000e620000002100 */
[----:B------:R-:W1:Y:S01]  /*1ee70*/  S2UR UR5, SR_CTAID.X ;  /* 0x00000000000579c3 */ /* 0x000e620000002500 */
[----:B------:R-:W-:Y:S07]  /*1ee80*/  BSSY.RECONVERGENT B1, `(.L_x_4298) ;  /* 0x0000a29000017945 */ /* 0x000fee0003800200 */
[----:B------:R-:W1:Y:S02]  /*1ee90*/  LDC R3, c[0x0][0x360] ;  /* 0x0000d800ff037b82 */ /* 0x000e640000000800 */
[----:B-1----:R-:W-:Y:S01]  /*1eea0*/  IMAD R3, R3, UR5, R2 ;  /* 0x0000000503037c24 */ /* 0x002fe2000f8e0202 */
[----:B------:R-:W-:-:S03]  /*1eeb0*/  MOV R2, RZ ;  /* 0x000000ff00027202 */ /* 0x000fc60000000f00 */
[----:B-----5:R-:W-:-:S04]  /*1eec0*/  IMAD R0, R3, 0xf6, R0 ;  /* 0x000000f603007824 */ /* 0x020fc800078e0200 */
[----:B------:R-:W-:-:S07]  /*1eed0*/  VIADD R21, R0, 0x7b ;  /* 0x0000007b00157836 */ /* 0x000fce0000000000 */
.L_x_4437:
[----:B------:R-:W-:Y:S05]  /*1eee0*/  BRA.U !UP1, `(.L_x_4299) ;  /* 0x0000000509f87547 */ /* 0x000fea000b800000 */
[----:B------:R-:W-:Y:S01]  /*1eef0*/  ISETP.GE.U32.AND P0, PT, R4, 0x7, PT ;  /* 0x000000070400780c */ /* 0x000fe20003f06070 */
[----:B------:R-:W-:Y:S01]  /*1ef00*/  BSSY.RECONVERGENT B0, `(.L_x_4300) ;  /* 0x0000035000007945 */ /* 0x000fe20003800200 */
[----:B------:R-:W-:Y:S02]  /*1ef10*/  HFMA2 R3, -RZ, RZ, 0, 0 ;  /* 0x00000000ff037431 */ /* 0x000fe400000001ff */
[----:B------:R-:W-:-:S09]  /*1ef20*/  IMAD R0, R2, 0x4344, R21 ;  /* 0x0000434402007824 */ /* 0x000fd200078e0215 */
[----:B------:R-:W-:Y:S05]  /*1ef30*/  @!P0 BRA `(.L_x_4301) ;  /* 0x0000000000c48947 */ /* 0x000fea0003800000 */
[----:B------:R-:W-:-:S07]  /*1ef40*/  IMAD.MOV.U32 R3, RZ, RZ, RZ ;  /* 0x000000ffff037224 */ /* 0x000fce00078e00ff */
.L_x_4302:
[----:B-1----:R-:W1:Y:S01]  /*1ef50*/  LDC.64 R16, c[0x0][0x420] ;  /* 0x00010800ff107b82 */ /* 0x002e620000000a00 */
[----:B------:R-:W-:-:S07]  /*1ef60*/  IMAD R13, R3, 0x10d10, R0 ;  /* 0x00010d10030d7824 */ /* 0x000fce00078e0200 */
[----:B--2---:R-:W2:Y:S01]  /*1ef70*/  LDC.64 R14, c[0x0][0x418] ;  /* 0x00010600ff0e7b82 */ /* 0x004ea20000000a00 */
[----:B-1----:R-:W-:-:S07]  /*1ef80*/  IMAD.WIDE R16, R13, 0x8, R16 ;  /* 0x000000080d107825 */ /* 0x002fce00078e0210 */
[----:B------:R-:W1:Y:S01]  /*1ef90*/  LDC.64 R12, c[0x0][0x410] ;  /* 0x00010400ff0c7b82 */ /* 0x000e620000000a00 */
[----:B------:R-:W3:Y:S01]  /*1efa0*/  LDG.E.64 R40, desc[UR24][R16.64] ;  /* 0x0000001810287981 */ /* 0x000ee2000c1e1b00 */
[----:B------:R-:W-:-:S04]  /*1efb0*/  IMAD R19, R3, 0x5, R2 ;  /* 0x0000000503137824 */ /* 0x000fc800078e0202 */
[----:B--2---:R-:W-:-:S04]  /*1efc0*/  IMAD.WIDE.U32 R42, R19, 0x8, R14 ;  /* 0x00000008132a7825 */ /* 0x004fc800078e000e */
[----:B-1----:R-:W-:-:S05]  /*1efd0*/  IMAD.WIDE.U32 R12, R3, 0x8, R12 ;  /* 0x00000008030c7825 */ /* 0x002fca00078e000c */
        /* <DEDUP_REMOVED lines=12> */
[----:B-1----:R-:W-:Y:S01]  /*1f0a0*/  IMAD.WIDE.U32 R40, R53, 0x8, R14 ;  /* 0x0000000835287825 */ /* 0x002fe200078e000e */
[----:B--2---:R-:W-:-:S02]  /*1f0b0*/  IADD3 R45, PT, PT, R19, 0x14, RZ ;  /* 0x00000014132d7810 */ /* 0x004fc40007ffe0ff */
[----:B----4-:R-:W-:Y:S04]  /*1f0c0*/  STG.E.64 desc[UR24][R12.64+0x18], R50 ;  /* 0x000018320c007986 */ /* 0x010fe8000c101b18 */
[----:B------:R1:W-:Y:S04]  /*1f0d0*/  STG.E.64 desc[UR24][R40.64], R50 ;  /* 0x0000003228007986 */ /* 0x0003e8000c101b18 */
[----:B------:R-:W2:Y:S01]  /*1f0e0*/  LDG.E.64 R42, desc[UR24][R16.64+0x21a200] ;  /* 0x21a20018102a7981 */ /* 0x000ea2000c1e1b00 */
[----:B------:R-:W-:-:S04]  /*1f0f0*/  IMAD.WIDE.U32 R44, R45, 0x8, R14 ;  /* 0x000000082d2c7825 */ /* 0x000fc800078e000e */
[----:B---3--:R-:W-:Y:S01]  /*1f100*/  VIADD R49, R19, 0x19 ;  /* 0x0000001913317836 */ /* 0x008fe20000000000 */
[----:B--2---:R-:W-:Y:S04]  /*1f110*/  STG.E.64 desc[UR24][R12.64+0x20], R42 ;  /* 0x0000202a0c007986 */ /* 0x004fe8000c101b18 */
[----:B------:R2:W-:Y:S04]  /*1f120*/  STG.E.64 desc[UR24][R44.64], R42 ;  /* 0x0000002a2c007986 */ /* 0x0005e8000c101b18 */
[----:B------:R-:W3:Y:S01]  /*1f130*/  LDG.E.64 R46, desc[UR24][R16.64+0x2a0a80] ;  /* 0x2a0a8018102e7981 */ /* 0x000ee2000c1e1b00 */
[----:B------:R-:W-:Y:S01]  /*1f140*/  IMAD.WIDE.U32 R48, R49, 0x8, R14 ;  /* 0x0000000831307825 */ /* 0x000fe200078e000e */
[----:B-1----:R-:W-:-:S02]  /*1f150*/  IADD3 R51, PT, PT, R19, 0x1e, RZ ;  /* 0x0000001e13337810 */ /* 0x002fc40007ffe0ff */
        /* <DEDUP_REMOVED lines=14> */
[----:B------:R-:W-:-:S07]  /*1f240*/  IMAD.U32 R3, RZ, RZ, UR9 ;  /* 0x00000009ff037e24 */ /* 0x000fce000f8e00ff */
.L_x_4301:
[----:B------:R-:W-:Y:S05]  /*1f250*/  BSYNC.RECONVERGENT B0 ;  /* 0x0000000000007941 */ /* 0x000fea0003800200 */
.L_x_4300:
[----:B------:R-:W-:-:S09]  /*1f260*/  UISETP.NE.AND UP0, UPT, UR29, URZ, UPT ;  /* 0x000000ff1d00728c */ /* 0x000fd2000bf05270 */
[----:B------:R-:W-:Y:S05]  /*1f270*/  BRA.U !UP0, `(.L_x_4299) ;  /* 0x0000000508147547 */ /* 0x000fea000b800000 */
[----:B-1----:R-:W-:Y:S01]  /*1f280*/  MOV R12, UR29 ;  /* 0x0000001d000c7c02 */ /* 0x002fe20008000f00 */
[----:B------:R-:W-:-:S04]  /*1f290*/  UISETP.NE.AND UP0, UPT, UR30, URZ, UPT ;  /* 0x000000ff1e00728c */ /* 0x000fc8000bf05270 */
[----:B------:R-:W-:-:S05]  /*1f2a0*/  VIADD R12, R12, 0xffffffff ;  /* 0xffffffff0c0c7836 */ /* 0x000fca0000000000 */
[----:B------:R-:W-:-:S13]  /*1f2b0*/  ISETP.GE.U32.AND P0, PT, R12, 0x3, PT ;  /* 0x000000030c00780c */ /* 0x000fda0003f06070 */
[----:B------:R-:W-:Y:S05]  /*1f2c0*/  @!P0 BRA `(.L_x_4303) ;  /* 0x00000000006c8947 */ /* 0x000fea0003800000 */
[----:B------:R-:W1:Y:S01]  /*1f2d0*/  LDC.64 R16, c[0x0][0x420] ;  /* 0x00010800ff107b82 */ /* 0x000e620000000a00 */
        /* <DEDUP_REMOVED lines=21> */
[----:B-1----:R-:W2:Y:S01]  /*1f430*/  LDG.E.64 R18, desc[UR24][R16.64+0x193980] ;  /* 0x1939801810127981 */ /* 0x002ea2000c1e1b00 */
[----:B------:R-:W-:-:S04]  /*1f440*/  IMAD.WIDE.U32 R14, R51, 0x8, R14 ;  /* 0x00000008330e7825 */ /* 0x000fc800078e000e */
[----:B------:R-:W-:Y:S01]  /*1f450*/  VIADD R3, R3, 0x4 ;  /* 0x0000000403037836 */ /* 0x000fe20000000000 */
[----:B--2---:R3:W-:Y:S04]  /*1f460*/  STG.E.64 desc[UR24][R12.64+0x18], R18 ;  /* 0x000018120c007986 */ /* 0x0047e8000c101b18 */
[----:B------:R3:W-:Y:S02]  /*1f470*/  STG.E.64 desc[UR24][R14.64], R18 ;  /* 0x000000120e007986 */ /* 0x0007e4000c101b18 */
.L_x_4303:
[----:B------:R-:W-:Y:S05]  /*1f480*/  BRA.U !UP0, `(.L_x_4299) ;  /* 0x0000000108907547 */ /* 0x000fea000b800000 */
[----:B------:R-:W-:-:S06]  /*1f490*/  UISETP.NE.AND UP0, UPT, UR30, 0x1, UPT ;  /* 0x000000011e00788c */ /* 0x000fcc000bf05270 */
[----:B------:R-:W-:-:S05]  /*1f4a0*/  PLOP3.LUT P1, PT, PT, PT, UP0, 0x80, 0x8 ;  /* 0x000000000008781c */ /* 0x000fca0003f2f008 */
[----:B------:R-:W1:Y:S01]  /*1f4b0*/  @UP0 LDCU.64 UR6, c[0x0][0x420] ;  /* 0x00008400ff0607ac */ /* 0x000e620008000a00 */
[----:B------:R-:W4:Y:S07]  /*1f4c0*/  @UP0 LDCU.128 UR20, c[0x0][0x410] ;  /* 0x00008200ff1407ac */ /* 0x000f2e0008000c00 */
[----:B---3--:R-:W-:Y:S01]  /*1f4d0*/  @P1 IMAD R13, R3, 0x10d10, R0 ;  /* 0x00010d10030d1824 */ /* 0x008fe200078e0200 */
[----:B-1----:R-:W-:Y:S01]  /*1f4e0*/  MOV R40, UR6 ;  /* 0x0000000600287c02 */ /* 0x002fe20008000f00 */
[----:B------:R-:W-:-:S04]  /*1f4f0*/  IMAD.U32 R41, RZ, RZ, UR7 ;  /* 0x00000007ff297e24 */ /* 0x000fc8000f8e00ff */
[----:B------:R-:W-:-:S05]  /*1f500*/  @P1 IMAD.WIDE R40, R13, 0x8, R40 ;  /* 0x000000080d281825 */ /* 0x000fca00078e0228 */
[----:B--2---:R-:W2:Y:S01]  /*1f510*/  @P1 LDG.E.64 R14, desc[UR24][R40.64] ;  /* 0x00000018280e1981 */ /* 0x004ea2000c1e1b00 */
[----:B----4-:R-:W-:Y:S01]  /*1f520*/  MOV R12, UR20 ;  /* 0x00000014000c7c02 */ /* 0x010fe20008000f00 */
[----:B------:R-:W-:Y:S01]  /*1f530*/  IMAD.U32 R13, RZ, RZ, UR21 ;  /* 0x00000015ff0d7e24 */ /* 0x000fe2000f8e00ff */
[----:B------:R-:W-:Y:S01]  /*1f540*/  MOV R43, 0x8 ;  /* 0x00000008002b7802 */ /* 0x000fe20000000f00 */
[C---:B------:R-:W-:Y:S02]  /*1f550*/  @P1 IMAD R20, R3.reuse, 0x5, R2 ;  /* 0x0000000503141824 */ /* 0x040fe400078e0202 */
[----:B------:R-:W-:-:S04]  /*1f560*/  @P1 IMAD.WIDE.U32 R12, R3, 0x8, R12 ;  /* 0x00000008030c1825 */ /* 0x000fc800078e000c */
[----:B------:R-:W-:Y:S01]  /*1f570*/  @P1 IMAD.WIDE.U32 R42, R20, R43, UR22 ;  /* 0x00000016142a1e25 */ /* 0x000fe2000f8e002b */
[----:B------:R-:W-:-:S13]  /*1f580*/  ISETP.NE.AND P0, PT, R5, RZ, PT ;  /* 0x000000ff0500720c */ /* 0x000fda0003f05270 */
[----:B------:R-:W1:Y:S01]  /*1f590*/  @P0 LDC.64 R18, c[0x0][0x420] ;  /* 0x00010800ff120b82 */ /* 0x000e620000000a00 */
[----:B--2---:R-:W-:Y:S04]  /*1f5a0*/  @P1 STG.E.64 desc[UR24][R12.64], R14 ;  /* 0x0000000e0c001986 */ /* 0x004fe8000c101b18 */
[----:B------:R2:W-:Y:S04]  /*1f5b0*/  @P1 STG.E.64 desc[UR24][R42.64], R14 ;  /* 0x0000000e2a001986 */ /* 0x0005e8000c101b18 */
[----:B------:R3:W4:Y:S01]  /*1f5c0*/  @P1 LDG.E.64 R16, desc[UR24][R40.64+0x86880] ;  /* 0x0868801828101981 */ /* 0x000722000c1e1b00 */
[----:B------:R-:W-:-:S02]  /*1f5d0*/  HFMA2 R45, -RZ, RZ, 0, 4.76837158203125e-07 ;  /* 0x00000008ff2d7431 */ /* 0x000fc400000001ff */
[----:B------:R-:W-:Y:S02]  /*1f5e0*/  @P1 VIADD R3, R3, 0x2 ;  /* 0x0000000203031836 */ /* 0x000fe40000000000 */
[----:B------:R-:W-:Y:S02]  /*1f5f0*/  @P1 VIADD R44, R20, 0x5 ;  /* 0x00000005142c1836 */ /* 0x000fe40000000000 */
[----:B------:R-:W-:-:S04]  /*1f600*/  @P0 IMAD R47, R3, 0x10d10, R0 ;  /* 0x00010d10032f0824 */ /* 0x000fc800078e0200 */
[----:B-1----:R-:W-:Y:S01]  /*1f610*/  @P0 IMAD.WIDE R18, R47, 0x8, R18 ;  /* 0x000000082f120825 */ /* 0x002fe200078e0212 */
[----:B--2---:R-:W1:Y:S03]  /*1f620*/  LDC.64 R14, c[0x0][0x410] ;  /* 0x00010400ff0e7b82 */ /* 0x004e660000000a00 */
[----:B------:R-:W-:-:S05]  /*1f630*/  @P1 IMAD.WIDE.U32 R44, R44, R45, UR22 ;  /* 0x000000162c2c1e25 */ /* 0x000fca000f8e002d */
[----:B---3--:R-:W2:Y:S01]  /*1f640*/  LDC.64 R40, c[0x0][0x418] ;  /* 0x00010600ff287b82 */ /* 0x008ea20000000a00 */
[----:B----4-:R4:W-:Y:S04]  /*1f650*/  @P1 STG.E.64 desc[UR24][R12.64+0x8], R16 ;  /* 0x000008100c001986 */ /* 0x0109e8000c101b18 */
[----:B------:R4:W-:Y:S04]  /*1f660*/  @P1 STG.E.64 desc[UR24][R44.64], R16 ;  /* 0x000000102c001986 */ /* 0x0009e8000c101b18 */
[----:B------:R-:W3:Y:S01]  /*1f670*/  @P0 LDG.E.64 R18, desc[UR24][R18.64] ;  /* 0x0000001812120981 */ /* 0x000ee2000c1e1b00 */
[----:B------:R-:W-:-:S02]  /*1f680*/  @P0 IMAD R43, R3, 0x5, R2 ;  /* 0x00000005032b0824 */ /* 0x000fc400078e0202 */
[----:B-1----:R-:W-:-:S04]  /*1f690*/  @P0 IMAD.WIDE.U32 R14, R3, 0x8, R14 ;  /* 0x00000008030e0825 */ /* 0x002fc800078e000e */
[----:B--2---:R-:W-:Y:S01]  /*1f6a0*/  @P0 IMAD.WIDE.U32 R40, R43, 0x8, R40 ;  /* 0x000000082b280825 */ /* 0x004fe200078e0028 */
[----:B---3--:R4:W-:Y:S04]  /*1f6b0*/  @P0 STG.E.64 desc[UR24][R14.64], R18 ;  /* 0x000000120e000986 */ /* 0x0089e8000c101b18 */
[----:B------:R4:W-:Y:S02]  /*1f6c0*/  @P0 STG.E.64 desc[UR24][R40.64], R18 ;  /* 0x0000001228000986 */ /* 0x0009e4000c101b18 */
.L_x_4299:
[----:B------:R-:W5:Y:S02]  /*1f6d0*/  LDC R0, c[0x0][0x468] ;  /* 0x00011a00ff007b82 */ /* 0x000f640000000800 */
[----:B-----5:R-:W-:-:S13]  /*1f6e0*/  ISETP.GE.AND P4, PT, R0, 0x3, PT ;  /* 0x000000030000780c */ /* 0x020fda0003f86270 */
[----:B------:R-:W-:Y:S05]  /*1f6f0*/  @!P4 BRA `(.L_x_4304) ;  /* 0x000000140088c947 */ /* 0x000fea0003800000 */
[----:B------:R-:W-:Y:S01]  /*1f700*/  UISETP.NE.AND UP0, UPT, UR28, URZ, UPT ;  /* 0x000000ff1c00728c */ /* 0x000fe2000bf05270 */
[----:B----4-:R-:W-:-:S08]  /*1f710*/  MOV R17, 0x1 ;  /* 0x0000000100117802 */ /* 0x010fd00000000f00 */
[----:B------:R-:W-:Y:S05]  /*1f720*/  BRA.U !UP0, `(.L_x_4305) ;  /* 0x0000000d08787547 */ /* 0x000fea000b800000 */
[----:B------:R-:W-:-:S07]  /*1f730*/  IMAD.MOV.U32 R3, RZ, RZ, 0x1 ;  /* 0x00000001ff037424 */ /* 0x000fce00078e00ff */
.L_x_4314:
[----:B----4-:R-:W4:Y:S02]  /*1f740*/  LDC.64 R56, c[0x0][0x408] ;  /* 0x00010200ff387b82 */ /* 0x010f240000000a00 */
[----:B----4-:R-:W-:-:S05]  /*1f750*/  IMAD.WIDE.U32 R56, R3, 0x8, R56 ;  /* 0x0000000803387825 */ /* 0x010fca00078e0038 */
[----:B------:R-:W4:Y:S04]  /*1f760*/  LDG.E.64 R70, desc[UR24][R56.64+0x8] ;  /* 0x0000081838467981 */ /* 0x000f28000c1e1b00 */
[----:B------:R-:W4:Y:S01]  /*1f770*/  LDG.E.64 R64, desc[UR24][R56.64] ;  /* 0x0000001838407981 */ /* 0x000f22000c1e1b00 */
[----:B-1-3--:R-:W1:Y:S01]  /*1f780*/  MUFU.RCP64H R13, 3 ;  /* 0x40080000000d7908 */ /* 0x00ae620000001800 */
[----:B--2---:R-:W-:Y:S02]  /*1f790*/  HFMA2 R14, -RZ, RZ, 0, 0 ;  /* 0x00000000ff0e7431 */ /* 0x004fe400000001ff */
[----:B------:R-:W-:Y:S01]  /*1f7a0*/  IMAD.MOV.U32 R15, RZ, RZ, 0x40080000 ;  /* 0x40080000ff0f7424 */ /* 0x000fe200078e00ff */
[----:B------:R-:W-:-:S06]  /*1f7b0*/  MOV R12, 0x1 ;  /* 0x00000001000c7802 */ /* 0x000fcc0000000f00 */
[----:B-1----:R-:W-:-:S08]  /*1f7c0*/  DFMA R16, R12, -R14, 1 ;  /* 0x3ff000000c10742b */ /* 0x002fd0000000080e */
[----:B------:R-:W-:-:S08]  /*1f7d0*/  DFMA R16, R16, R16, R16 ;  /* 0x000000101010722b */ /* 0x000fd00000000010 */
[----:B------:R-:W-:-:S08]  /*1f7e0*/  DFMA R16, R12, R16, R12 ;  /* 0x000000100c10722b */ /* 0x000fd0000000000c */
[----:B------:R-:W-:-:S08]  /*1f7f0*/  DFMA R14, R16, -R14, 1 ;  /* 0x3ff00000100e742b */ /* 0x000fd0000000080e */
[----:B------:R-:W-:Y:S02]  /*1f800*/  DFMA R14, R16, R14, R16 ;  /* 0x0000000e100e722b */ /* 0x000fe40000000010 */
[----:B----4-:R-:W-:-:S08]  /*1f810*/  DADD R70, R70, -R64 ;  /* 0x0000000046467229 */ /* 0x010fd00000000840 */
        /* <DEDUP_REMOVED lines=12> */
[----:B0-----:R-:W-:Y:S05]  /*1f8e0*/  CALL.REL.NOINC `($__internal_8_$__cuda_sm20_div_rn_f64_full) ;  /* 0x0000009c00387944 */ /* 0x001fea0003c00000 */
[----:B------:R-:W-:Y:S01]  /*1f8f0*/  IMAD.MOV.U32 R68, RZ, RZ, R12 ;  /* 0x000000ffff447224 */ /* 0x000fe200078e000c */
[----:B------:R-:W-:-:S07]  /*1f900*/  MOV R69, R13 ;  /* 0x0000000d00457202 */ /* 0x000fce0000000f00 */
.L_x_4306:
[----:B------:R-:W2:Y:S01]  /*1f910*/  LDG.E.64 R12, desc[UR24][R56.64+-0x8] ;  /* 0xfffff818380c7981 */ /* 0x000ea2000c1e1b00 */
[----:B------:R-:W1:Y:S01]  /*1f920*/  MUFU.RCP64H R15, 3 ;  /* 0x40080000000f7908 */ /* 0x000e620000001800 */
[----:B------:R-:W-:Y:S01]  /*1f930*/  IMAD.MOV.U32 R16, RZ, RZ, 0x0 ;  /* 0x00000000ff107424 */ /* 0x000fe200078e00ff */
        /* <DEDUP_REMOVED lines=20> */
[----:B0-----:R-:W-:Y:S05]  /*1fa80*/  CALL.REL.NOINC `($__internal_8_$__cuda_sm20_div_rn_f64_full) ;  /* 0x0000009800d07944 */ /* 0x001fea0003c00000 */
[----:B------:R-:W-:Y:S01]  /*1fa90*/  MOV R60, R12 ;  /* 0x0000000c003c7202 */ /* 0x000fe20000000f00 */
[----:B------:R-:W-:-:S07]  /*1faa0*/  IMAD.MOV.U32 R61, RZ, RZ, R13 ;  /* 0x000000ffff3d7224 */ /* 0x000fce00078e000d */
.L_x_4307:
[----:B------:R-:W1:Y:S02]  /*1fab0*/  LDC.64 R66, c[0x0][0x410] ;  /* 0x00010400ff427b82 */ /* 0x000e640000000a00 */
[----:B-1----:R-:W-:-:S05]  /*1fac0*/  IMAD.WIDE.U32 R66, R3, 0x8, R66 ;  /* 0x0000000803427825 */ /* 0x002fca00078e0042 */
[----:B------:R-:W2:Y:S04]  /*1fad0*/  LDG.E.64 R44, desc[UR24][R66.64+0x8] ;  /* 0x00000818422c7981 */ /* 0x000ea8000c1e1b00 */
[----:B------:R-:W2:Y:S01]  /*1fae0*/  LDG.E.64 R62, desc[UR24][R66.64] ;  /* 0x00000018423e7981 */ /* 0x000ea2000c1e1b00 */
[----:B------:R-:W1:Y:S01]  /*1faf0*/  MUFU.RCP64H R13, R71 ;  /* 0x00000047000d7308 */ /* 0x000e620000001800 */
[----:B------:R-:W-:-:S06]  /*1fb00*/  MOV R12, 0x1 ;  /* 0x00000001000c7802 */ /* 0x000fcc0000000f00 */
[----:B-1----:R-:W-:-:S08]  /*1fb10*/  DFMA R14, -R70, R12, 1 ;  /* 0x3ff00000460e742b */ /* 0x002fd0000000010c */
        /* <DEDUP_REMOVED lines=15> */
[----:B0-----:R-:W-:Y:S05]  /*1fc10*/  CALL.REL.NOINC `($__internal_8_$__cuda_sm20_div_rn_f64_full) ;  /* 0x00000098006c7944 */ /* 0x001fea0003c00000 */
[----:B------:R-:W-:Y:S01]  /*1fc20*/  IMAD.MOV.U32 R58, RZ, RZ, R12 ;  /* 0x000000ffff3a7224 */ /* 0x000fe200078e000c */
[----:B------:R-:W-:-:S07]  /*1fc30*/  MOV R59, R13 ;  /* 0x0000000d003b7202 */ /* 0x000fce0000000f00 */
.L_x_4308:
[----:B------:R-:W2:Y:S01]  /*1fc40*/  LDG.E.64 R44, desc[UR24][R66.64+-0x8] ;  /* 0xfffff818422c7981 */ /* 0x000ea2000c1e1b00 */
[----:B------:R-:W1:Y:S01]  /*1fc50*/  MUFU.RCP64H R13, R65 ;  /* 0x00000041000d7308 */ /* 0x000e620000001800 */
[----:B------:R-:W-:-:S06]  /*1fc60*/  IMAD.MOV.U32 R12, RZ, RZ, 0x1 ;  /* 0x00000001ff0c7424 */ /* 0x000fcc00078e00ff */
        /* <DEDUP_REMOVED lines=16> */
[----:B0-----:R-:W-:Y:S05]  /*1fd70*/  CALL.REL.NOINC `($__internal_8_$__cuda_sm20_div_rn_f64_full) ;  /* 0x0000009800147944 */ /* 0x001fea0003c00000 */
.L_x_4309:
[----:B------:R-:W1:Y:S01]  /*1fd80*/  LDC.64 R64, c[0x0][0x478] ;  /* 0x00011e00ff407b82 */ /* 0x000e620000000a00 */
[----:B------:R-:W-:Y:S01]  /*1fd90*/  DADD R14, R60, R68 ;  /* 0x000000003c0e7229 */ /* 0x000fe20000000044 */
[----:B------:R-:W-:Y:S01]  /*1fda0*/  MOV R0, 0x3 ;  /* 0x0000000300007802 */ /* 0x000fe20000000f00 */
[----:B------:R-:W-:-:S04]  /*1fdb0*/  DADD R12, -R12, R58 ;  /* 0x000000000c0c7229 */ /* 0x000fc8000000013a */
[----:B------:R-:W-:Y:S01]  /*1fdc0*/  IMAD R17, R3, R0, -0x3 ;  /* 0xfffffffd03117424 */ /* 0x000fe200078e0200 */
[----:B------:R-:W2:Y:S01]  /*1fdd0*/  LDC.64 R62, c[0x0][0x470] ;  /* 0x00011c00ff3e7b82 */ /* 0x000ea20000000a00 */
[----:B------:R-:W-:Y:S02]  /*1fde0*/  DADD R14, R14, R14 ;  /* 0x000000000e0e7229 */ /* 0x000fe4000000000e */
[----:B-1----:R-:W-:-:S05]  /*1fdf0*/  IMAD.WIDE R64, R17, 0x8, R64 ;  /* 0x0000000811407825 */ /* 0x002fca00078e0240 */
[----:B------:R1:W-:Y:S01]  /*1fe00*/  STG.E.64 desc[UR24][R64.64], R60 ;  /* 0x0000003c40007986 */ /* 0x0003e2000c101b18 */
[----:B--2---:R-:W-:-:S03]  /*1fe10*/  IMAD.WIDE R62, R3, 0x8, R62 ;  /* 0x00000008033e7825 */ /* 0x004fc600078e023e */
[----:B------:R-:W-:Y:S04]  /*1fe20*/  STG.E.64 desc[UR24][R64.64+0x10], R68 ;  /* 0x0000104440007986 */ /* 0x000fe8000c101b18 */
[----:B------:R-:W-:Y:S04]  /*1fe30*/  STG.E.64 desc[UR24][R64.64+0x8], R14 ;  /* 0x0000080e40007986 */ /* 0x000fe8000c101b18 */
[----:B------:R2:W-:Y:S04]  /*1fe40*/  STG.E.64 desc[UR24][R62.64+-0x8], R12 ;  /* 0xfffff80c3e007986 */ /* 0x0005e8000c101b18 */
[----:B------:R-:W1:Y:S04]  /*1fe50*/  LDG.E.64 R16, desc[UR24][R56.64+0x10] ;  /* 0x0000101838107981 */ /* 0x000e68000c1e1b00 */
[----:B------:R-:W1:Y:S01]  /*1fe60*/  LDG.E.64 R58, desc[UR24][R56.64+0x8] ;  /* 0x00000818383a7981 */ /* 0x000e62000c1e1b00 */
[----:B------:R-:W3:Y:S01]  /*1fe70*/  MUFU.RCP64H R19, 3 ;  /* 0x4008000000137908 */ /* 0x000ee20000001800 */
[----:B------:R-:W-:Y:S01]  /*1fe80*/  IMAD.MOV.U32 R40, RZ, RZ, 0x0 ;  /* 0x00000000ff287424 */ /* 0x000fe200078e00ff */
[----:B------:R-:W-:Y:S01]  /*1fe90*/  MOV R41, 0x40080000 ;  /* 0x4008000000297802 */ /* 0x000fe20000000f00 */
[----:B------:R-:W-:-:S06]  /*1fea0*/  IMAD.MOV.U32 R18, RZ, RZ, 0x1 ;  /* 0x00000001ff127424 */ /* 0x000fcc00078e00ff */
[----:B---3--:R-:W-:-:S08]  /*1feb0*/  DFMA R42, R18, -R40, 1 ;  /* 0x3ff00000122a742b */ /* 0x008fd00000000828 */
[----:B------:R-:W-:-:S08]  /*1fec0*/  DFMA R42, R42, R42, R42 ;  /* 0x0000002a2a2a722b */ /* 0x000fd0000000002a */
[----:B------:R-:W-:-:S08]  /*1fed0*/  DFMA R42, R18, R42, R18 ;  /* 0x0000002a122a722b */ /* 0x000fd00000000012 */
[----:B------:R-:W-:-:S08]  /*1fee0*/  DFMA R40, R42, -R40, 1 ;  /* 0x3ff000002a28742b */ /* 0x000fd00000000828 */
[----:B------:R-:W-:Y:S02]  /*1fef0*/  DFMA R40, R42, R40, R42 ;  /* 0x000000282a28722b */ /* 0x000fe4000000002a */
[----:B-1----:R-:W-:Y:S01]  /*1ff00*/  DADD R60, R16, -R58 ;  /* 0x00000000103c7229 */ /* 0x002fe2000000083a */
[----:B------:R-:W-:-:S07]  /*1ff10*/  IADD3 R17, PT, PT, R3, 0x2, RZ ;  /* 0x0000000203117810 */ /* 0x000fce0007ffe0ff */
[----:B------:R-:W-:Y:S02]  /*1ff20*/  DMUL R72, R40, R60 ;  /* 0x0000003c28487228 */ /* 0x000fe40000000000 */
[----:B------:R-:W-:-:S06]  /*1ff30*/  FSETP.GEU.AND P1, PT, |R61|, 6.5827683646048100446e-37, PT ;  /* 0x036000003d00780b */ /* 0x000fcc0003f2e200 */
[----:B--2---:R-:W-:-:S08]  /*1ff40*/  DFMA R12, R72, -3, R60 ;  /* 0xc0080000480c782b */ /* 0x004fd0000000003c */
        /* <DEDUP_REMOVED lines=12> */
.L_x_4310:
        /* <DEDUP_REMOVED lines=26> */
.L_x_4311:
        /* <DEDUP_REMOVED lines=23> */
.L_x_4312:
        /* <DEDUP_REMOVED lines=20> */
.L_x_4313:
[----:B------:R-:W-:Y:S01]  /*20460*/  DADD R14, R70, R72 ;  /* 0x00000000460e7229 */ /* 0x000fe20000000048 */
[----:B------:R4:W-:Y:S01]  /*20470*/  STG.E.64 desc[UR24][R64.64+0x18], R70 ;  /* 0x0000184640007986 */ /* 0x0009e2000c101b18 */
[----:B------:R-:W-:Y:S01]  /*20480*/  DADD R12, -R12, R68 ;  /* 0x000000000c0c7229 */ /* 0x000fe20000000144 */
[----:B------:R-:W-:Y:S02]  /*20490*/  IADD3 R3, PT, PT, R3, 0x1, RZ ;  /* 0x0000000103037810 */ /* 0x000fe40007ffe0ff */
[----:B------:R4:W-:Y:S02]  /*204a0*/  STG.E.64 desc[UR24][R64.64+0x28], R72 ;  /* 0x0000284840007986 */ /* 0x0009e4000c101b18 */
[----:B------:R-:W-:Y:S01]  /*204b0*/  ISETP.NE.AND P0, PT, R3, R6, PT ;  /* 0x000000060300720c */ /* 0x000fe20003f05270 */
[----:B------:R-:W-:Y:S01]  /*204c0*/  DADD R14, R14, R14 ;  /* 0x000000000e0e7229 */ /* 0x000fe2000000000e */
[----:B------:R-:W-:-:S06]  /*204d0*/  IMAD.MOV.U32 R3, RZ, RZ, R17 ;  /* 0x000000ffff037224 */ /* 0x000fcc00078e0011 */
[----:B------:R4:W-:Y:S04]  /*204e0*/  STG.E.64 desc[UR24][R64.64+0x20], R14 ;  /* 0x0000200e40007986 */ /* 0x0009e8000c101b18 */
[----:B------:R4:W-:Y:S01]  /*204f0*/  STG.E.64 desc[UR24][R62.64], R12 ;  /* 0x0000000c3e007986 */ /* 0x0009e2000c101b18 */
[----:B------:R-:W-:Y:S05]  /*20500*/  @P0 BRA `(.L_x_4314) ;  /* 0xfffffff0008c0947 */ /* 0x000fea000383ffff */
.L_x_4305:
[----:B------:R-:W-:Y:S01]  /*20510*/  ISETP.NE.AND P0, PT, R5, RZ, PT ;  /* 0x000000ff0500720c */ /* 0x000fe20003f05270 */
[----:B------:R-:W-:-:S12]  /*20520*/  BSSY.RECONVERGENT B3, `(.L_x_4304) ;  /* 0x000007f000037945 */ /* 0x000fd80003800200 */
[----:B------:R-:W-:Y:S05]  /*20530*/  @!P0 BRA `(.L_x_4315) ;  /* 0x0000000400f48947 */ /* 0x000fea0003800000 */
[----:B-1-34-:R-:W1:Y:S02]  /*20540*/  LDC.64 R12, c[0x0][0x408] ;  /* 0x00010200ff0c7b82 */ /* 0x01ae640000000a00 */
[----:B-1----:R-:W-:-:S05]  /*20550*/  IMAD.WIDE.U32 R12, R17, 0x8, R12 ;  /* 0x00000008110c7825 */ /* 0x002fca00078e000c */
[----:B------:R-:W3:Y:S04]  /*20560*/  LDG.E.64 R60, desc[UR24][R12.64+0x8] ;  /* 0x000008180c3c7981 */ /* 0x000ee8000c1e1b00 */
[----:B------:R-:W3:Y:S01]  /*20570*/  LDG.E.64 R58, desc[UR24][R12.64] ;  /* 0x000000180c3a7981 */ /* 0x000ee2000c1e1b00 */
[----:B--2---:R-:W1:Y:S01]  /*20580*/  MUFU.RCP64H R15, 3 ;  /* 0x40080000000f7908 */ /* 0x004e620000001800 */
[----:B------:R-:W-:Y:S01]  /*20590*/  HFMA2 R14, -RZ, RZ, 0, 5.9604644775390625e-08 ;  /* 0x00000001ff0e7431 */ /* 0x000fe200000001ff */
[----:B------:R-:W-:Y:S01]  /*205a0*/  MOV R18, 0x0 ;  /* 0x0000000000127802 */ /* 0x000fe20000000f00 */
[----:B------:R-:W-:Y:S01]  /*205b0*/  IMAD.MOV.U32 R19, RZ, RZ, 0x40080000 ;  /* 0x40080000ff137424 */ /* 0x000fe200078e00ff */
[----:B------:R-:W-:Y:S05]  /*205c0*/  BSSY.RECONVERGENT B4, `(.L_x_4316) ;  /* 0x0000016000047945 */ /* 0x000fea0003800200 */
[----:B-1----:R-:W-:-:S08]  /*205d0*/  DFMA R40, R14, -R18, 1 ;  /* 0x3ff000000e28742b */ /* 0x002fd00000000812 */
        /* <DEDUP_REMOVED lines=20> */
.L_x_4317:
[----:B------:R-:W-:Y:S05]  /*20720*/  BSYNC.RECONVERGENT B4 ;  /* 0x0000000000047941 */ /* 0x000fea0003800200 */
.L_x_4316:
[----:B------:R-:W1:Y:S02]  /*20730*/  LDC.64 R12, c[0x0][0x408] ;  /* 0x00010200ff0c7b82 */ /* 0x000e640000000a00 */
[----:B-1----:R-:W-:-:S06]  /*20740*/  IMAD.WIDE R12, R17, 0x8, R12 ;  /* 0x00000008110c7825 */ /* 0x002fcc00078e020c */
[----:B------:R-:W2:Y:S01]  /*20750*/  LDG.E.64 R12, desc[UR24][R12.64+-0x8] ;  /* 0xfffff8180c0c7981 */ /* 0x000ea2000c1e1b00 */
[----:B------:R-:W1:Y:S01]  /*20760*/  MUFU.RCP64H R15, 3 ;  /* 0x40080000000f7908 */ /* 0x000e620000001800 */
[----:B------:R-:W-:Y:S02]  /*20770*/  HFMA2 R19, -RZ, RZ, 2.015625, 0 ;  /* 0x40080000ff137431 */ /* 0x000fe400000001ff */
[----:B------:R-:W-:Y:S01]  /*20780*/  IMAD.MOV.U32 R18, RZ, RZ, 0x0 ;  /* 0x00000000ff127424 */ /* 0x000fe200078e00ff */
[----:B------:R-:W-:Y:S01]  /*20790*/  BSSY.RECONVERGENT B4, `(.L_x_4318) ;  /* 0x0000017000047945 */ /* 0x000fe20003800200 */
        /* <DEDUP_REMOVED lines=22> */
.L_x_4319:
[----:B------:R-:W-:Y:S05]  /*20900*/  BSYNC.RECONVERGENT B4 ;  /* 0x0000000000047941 */ /* 0x000fea0003800200 */
.L_x_4318:
[----:B------:R-:W1:Y:S02]  /*20910*/  LDC.64 R12, c[0x0][0x410] ;  /* 0x00010400ff0c7b82 */ /* 0x000e640000000a00 */
[----:B-1----:R-:W-:-:S05]  /*20920*/  IMAD.WIDE.U32 R12, R17, 0x8, R12 ;  /* 0x00000008110c7825 */ /* 0x002fca00078e000c */
[----:B------:R-:W2:Y:S04]  /*20930*/  LDG.E.64 R44, desc[UR24][R12.64+0x8] ;  /* 0x000008180c2c7981 */ /* 0x000ea8000c1e1b00 */
[----:B------:R-:W2:Y:S01]  /*20940*/  LDG.E.64 R56, desc[UR24][R12.64] ;  /* 0x000000180c387981 */ /* 0x000ea2000c1e1b00 */
[----:B------:R-:W1:Y:S01]  /*20950*/  MUFU.RCP64H R15, R61 ;  /* 0x0000003d000f7308 */ /* 0x000e620000001800 */
[----:B------:R-:W-:Y:S01]  /*20960*/  HFMA2 R14, -RZ, RZ, 0, 5.9604644775390625e-08 ;  /* 0x00000001ff0e7431 */ /* 0x000fe200000001ff */
[----:B------:R-:W-:Y:S05]  /*20970*/  BSSY.RECONVERGENT B4, `(.L_x_4320) ;  /* 0x0000014000047945 */ /* 0x000fea0003800200 */
        /* <DEDUP_REMOVED lines=19> */
.L_x_4321:
[----:B------:R-:W-:Y:S05]  /*20ab0*/  BSYNC.RECONVERGENT B4 ;  /* 0x0000000000047941 */ /* 0x000fea0003800200 */
.L_x_4320:
[----:B------:R-:W1:Y:S02]  /*20ac0*/  LDC.64 R12, c[0x0][0x410] ;  /* 0x00010400ff0c7b82 */ /* 0x000e640000000a00 */
[----:B-1----:R-:W-:-:S06]  /*20ad0*/  IMAD.WIDE R12, R17, 0x8, R12 ;  /* 0x00000008110c7825 */ /* 0x002fcc00078e020c */
[----:B------:R-:W2:Y:S01]  /*20ae0*/  LDG.E.64 R12, desc[UR24][R12.64+-0x8] ;  /* 0xfffff8180c0c7981 */ /* 0x000ea2000c1e1b00 */
[----:B------:R-:W1:Y:S01]  /*20af0*/  MUFU.RCP64H R15, R59 ;  /* 0x0000003b000f7308 */ /* 0x000e620000001800 */
[----:B------:R-:W-:Y:S01]  /*20b00*/  IMAD.MOV.U32 R14, RZ, RZ, 0x1 ;  /* 0x00000001ff0e7424 */ /* 0x000fe200078e00ff */
        /* <DEDUP_REMOVED lines=18> */
.L_x_4323:
[----:B------:R-:W-:Y:S05]  /*20c30*/  BSYNC.RECONVERGENT B4 ;  /* 0x0000000000047941 */ /* 0x000fea0003800200 */
.L_x_4322:
        /* <DEDUP_REMOVED lines=10> */
[----:B------:R1:W-:Y:S04]  /*20ce0*/  STG.E.64 desc[UR24][R14.64+0x10], R66 ;  /* 0x000010420e007986 */ /* 0x0003e8000c101b18 */
[----:B------:R1:W-:Y:S04]  /*20cf0*/  STG.E.64 desc[UR24][R14.64+0x8], R18 ;  /* 0x000008120e007986 */ /* 0x0003e8000c101b18 */
[----:B------:R1:W-:Y:S02]  /*20d00*/  STG.E.64 desc[UR24][R16.64+-0x8], R12 ;  /* 0xfffff80c10007986 */ /* 0x0003e4000c101b18 */
.L_x_4315:
[----:B------:R-:W-:Y:S05]  /*20d10*/  BSYNC.RECONVERGENT B3 ;  /* 0x0000000000037941 */ /* 0x000fea0003800200 */
.L_x_4304:
[----:B-1234-:R-:W1:Y:S01]  /*20d20*/  LDC.64 R18, c[0x0][0x478] ;  /* 0x00011e00ff127b82 */ /* 0x01ee620000000a00 */
[----:B------:R-:W-:Y:S01]  /*20d30*/  IMAD.U32 R46, RZ, RZ, UR12 ;  /* 0x0000000cff2e7e24 */ /* 0x000fe2000f8e00ff */
[----:B------:R-:W-:-:S06]  /*20d40*/  MOV R47, UR13 ;  /* 0x0000000d002f7c02 */ /* 0x000fcc0008000f00 */
[----:B------:R-:W2:Y:S08]  /*20d50*/  LDC.64 R44, c[0x0][0x408] ;  /* 0x00010200ff2c7b82 */ /* 0x000eb00000000a00 */
[----:B------:R-:W3:Y:S01]  /*20d60*/  LDC.64 R40, c[0x0][0x410] ;  /* 0x00010400ff287b82 */ /* 0x000ee20000000a00 */
[----:B-1----:R1:W-:Y:S01]  /*20d70*/  STG.E.64 desc[UR24][R18.64], RZ ;  /* 0x000000ff12007986 */ /* 0x0023e2000c101b18 */
        /* <DEDUP_REMOVED lines=22> */
[----:B-1----:R-:W-:Y:S05]  /*20ee0*/  @P0 BRA P1, `(.L_x_4324) ;  /* 0x0000000000100947 */ /* 0x002fea0000800000 */
[----:B------:R-:W-:-:S07]  /*20ef0*/  MOV R0, 0x20f10 ;  /* 0x00020f1000007802 */ /* 0x000fce0000000f00 */
[----:B0-----:R-:W-:Y:S05]  /*20f00*/  CALL.REL.NOINC `($__internal_8_$__cuda_sm20_div_rn_f64_full) ;  /* 0x0000008400b07944 */ /* 0x001fea0003c00000 */
[----:B------:R-:W-:Y:S01]  /*20f10*/  MOV R58, R12 ;  /* 0x0000000c003a7202 */ /* 0x000fe20000000f00 */
[----:B------:R-:W-:-:S07]  /*20f20*/  IMAD.MOV.U32 R59, RZ, RZ, R13 ;  /* 0x000000ffff3b7224 */ /* 0x000fce00078e000d */
.L_x_4324:
[----:B------:R-:W1:Y:S02]  /*20f30*/  LDC.64 R56, c[0x0][0x408] ;  /* 0x00010200ff387b82 */ /* 0x000e640000000a00 */
[----:B-1----:R-:W2:Y:S06]  /*20f40*/  LDG.E.64 R56, desc[UR24][R56.64+0x8] ;  /* 0x0000081838387981 */ /* 0x002eac000c1e1b00 */
[----:B------:R-:W1:Y:S02]  /*20f50*/  LDC.64 R18, c[0x0][0x410] ;  /* 0x00010400ff127b82 */ /* 0x000e640000000a00 */
[----:B-1----:R-:W3:Y:S01]  /*20f60*/  LDG.E.64 R12, desc[UR24][R18.64+0x8] ;  /* 0x00000818120c7981 */ /* 0x002ee2000c1e1b00 */
[----:B------:R-:W-:Y:S01]  /*20f70*/  MOV R14, 0x1 ;  /* 0x00000001000e7802 */ /* 0x000fe20000000f00 */
[----:B--2---:R-:W-:-:S06]  /*20f80*/  DADD R42, -R60, R56 ;  /* 0x000000003c2a7229 */ /* 0x004fcc0000000138 */
[----:B------:R-:W1:Y:S02]  /*20f90*/  MUFU.RCP64H R15, R43 ;  /* 0x0000002b000f7308 */ /* 0x000e640000001800 */
[----:B-1----:R-:W-:Y:S02]  /*20fa0*/  DFMA R16, -R42, R14, 1 ;  /* 0x3ff000002a10742b */ /* 0x002fe4000000010e */
        /* <DEDUP_REMOVED lines=14> */
.L_x_4325:
[----:B------:R-:W-:Y:S01]  /*21090*/  DADD R42, R62, -R56 ;  /* 0x000000003e2a7229 */ /* 0x000fe20000000838 */
[----:B------:R-:W-:Y:S01]  /*210a0*/  IMAD.MOV.U32 R14, RZ, RZ, 0x1 ;  /* 0x00000001ff0e7424 */ /* 0x000fe200078e00ff */
[----:B------:R-:W-:Y:S01]  /*210b0*/  DADD R44, -R12, R58 ;  /* 0x000000000c2c7229 */ /* 0x000fe2000000013a */
[----:B------:R-:W-:Y:S03]  /*210c0*/  BSSY.RECONVERGENT B3, `(.L_x_4326) ;  /* 0x0000010000037945 */ /* 0x000fe60003800200 */
[----:B------:R-:W1:Y:S06]  /*210d0*/  MUFU.RCP64H R15, R43 ;  /* 0x0000002b000f7308 */ /* 0x000e6c0000001800 */
        /* <DEDUP_REMOVED lines=14> */
.L_x_4327:
[----:B------:R-:W-:Y:S05]  /*211c0*/  BSYNC.RECONVERGENT B3 ;  /* 0x0000000000037941 */ /* 0x000fea0003800200 */
.L_x_4326:
[----:B------:R-:W1:Y:S08]  /*211d0*/  LDC.64 R18, c[0x0][0x488] ;  /* 0x00012200ff127b82 */ /* 0x000e700000000a00 */
[----:B------:R-:W2:Y:S01]  /*211e0*/  LDC.64 R56, c[0x0][0x410] ;  /* 0x00010400ff387b82 */ /* 0x000ea20000000a00 */
[----:B-1----:R1:W-:Y:S04]  /*211f0*/  STG.E.64 desc[UR24][R18.64], R12 ;  /* 0x0000000c12007986 */ /* 0x0023e8000c101b18 */
[----:B------:R-:W3:Y:S04]  /*21200*/  LDG.E.64 R64, desc[UR24][R36.64+0x10] ;  /* 0x0000101824407981 */ /* 0x000ee8000c1e1b00 */
[----:B------:R-:W3:Y:S01]  /*21210*/  LDG.E.64 R62, desc[UR24][R36.64] ;  /* 0x00000018243e7981 */ /* 0x000ee2000c1e1b00 */
[----:B------:R-:W-:-:S05]  /*21220*/  MOV R3, UR28 ;  /* 0x0000001c00037c02 */ /* 0x000fca0008000f00 */
[----:B--2---:R-:W-:-:S05]  /*21230*/  IMAD.WIDE R56, R3, 0x8, R56 ;  /* 0x0000000803387825 */ /* 0x004fca00078e0238 */
[----:B------:R-:W2:Y:S04]  /*21240*/  LDG.E.64 R14, desc[UR24][R56.64+0x10] ;  /* 0x00001018380e7981 */ /* 0x000ea8000c1e1b00 */
[----:B------:R-:W2:Y:S01]  /*21250*/  LDG.E.64 R66, desc[UR24][R56.64] ;  /* 0x0000001838427981 */ /* 0x000ea2000c1e1b00 */
[----:B------:R-:W-:Y:S01]  /*21260*/  IMAD.MOV.U32 R16, RZ, RZ, 0x1 ;  /* 0x00000001ff107424 */ /* 0x000fe200078e00ff */
[----:B---3--:R-:W-:-:S06]  /*21270*/  DADD R42, R64, -R62 ;  /* 0x00000000402a7229 */ /* 0x008fcc000000083e */
[----:B------:R-:W1:Y:S01]  /*21280*/  MUFU.RCP64H R17, R43 ;  /* 0x0000002b00117308 */ /* 0x000e620000001800 */
[----:B--2---:R-:W-:Y:S02]  /*21290*/  DADD R44, R14, -R66 ;  /* 0x000000000e2c7229 */ /* 0x004fe40000000842 */
        /* <DEDUP_REMOVED lines=14> */
[----:B------:R-:W-:Y:S01]  /*21380*/  MOV R60, R12 ;  /* 0x0000000c003c7202 */ /* 0x000fe20000000f00 */
[----:B------:R-:W-:-:S07]  /*21390*/  IMAD.MOV.U32 R61, RZ, RZ, R13 ;  /* 0x000000ffff3d7224 */ /* 0x000fce00078e000d */
.L_x_4328:
[----:B------:R-:W2:Y:S04]  /*213a0*/  LDG.E.64 R58, desc[UR24][R36.64+0x8] ;  /* 0x00000818243a7981 */ /* 0x000ea8000c1e1b00 */
[----:B------:R-:W3:Y:S01]  /*213b0*/  LDG.E.64 R56, desc[UR24][R56.64+0x8] ;  /* 0x0000081838387981 */ /* 0x000ee2000c1e1b00 */
[----:B------:R-:W-:Y:S01]  /*213c0*/  MOV R12, 0x1 ;  /* 0x00000001000c7802 */ /* 0x000fe20000000f00 */
[----:B--2---:R-:W-:Y:S02]  /*213d0*/  DADD R42, -R62, R58 ;  /* 0x000000003e2a7229 */ /* 0x004fe4000000013a */
[----:B---3--:R-:W-:-:S04]  /*213e0*/  DADD R44, -R66, R56 ;  /* 0x00000000422c7229 */ /* 0x008fc80000000138 */
        /* <DEDUP_REMOVED lines=15> */
.L_x_4329:
        /* <DEDUP_REMOVED lines=19> */
.L_x_4331:
[----:B------:R-:W-:Y:S05]  /*21610*/  BSYNC.RECONVERGENT B3 ;  /* 0x0000000000037941 */ /* 0x000fea0003800200 */
.L_x_4330:
[----:B------:R-:W1:Y:S01]  /*21620*/  LDC.64 R40, c[0x0][0x408] ;  /* 0x00010200ff287b82 */ /* 0x000e620000000a00 */
[----:B------:R2:W-:Y:S07]  /*21630*/  STG.E.64 desc[UR24][R34.64+0x8], R12 ;  /* 0x0000080c22007986 */ /* 0x0005ee000c101b18 */
[----:B------:R-:W3:Y:S01]  /*21640*/  LDC.64 R14, c[0x0][0x488] ;  /* 0x00012200ff0e7b82 */ /* 0x000ee20000000a00 */
[----:B-1----:R-:W4:Y:S04]  /*21650*/  LDG.E.64 R16, desc[UR24][R40.64+0x8] ;  /* 0x0000081828107981 */ /* 0x002f28000c1e1b00 */
[----:B------:R-:W4:Y:S04]  /*21660*/  LDG.E.64 R18, desc[UR24][R40.64] ;  /* 0x0000001828127981 */ /* 0x000f28000c1e1b00 */
[----:B---3--:R-:W3:Y:S01]  /*21670*/  LDG.E.64 R14, desc[UR24][R14.64] ;  /* 0x000000180e0e7981 */ /* 0x008ee2000c1e1b00 */
[----:B------:R-:W1:Y:S01]  /*21680*/  MUFU.RCP64H R43, 3 ;  /* 0x40080000002b7908 */ /* 0x000e620000001800 */
[----:B------:R-:W-:-:S02]  /*21690*/  HFMA2 R44, -RZ, RZ, 0, 0 ;  /* 0x00000000ff2c7431 */ /* 0x000fc400000001ff */
[----:B------:R-:W-:Y:S01]  /*216a0*/  IMAD.MOV.U32 R45, RZ, RZ, 0x40080000 ;  /* 0x40080000ff2d7424 */ /* 0x000fe200078e00ff */
[----:B------:R-:W-:-:S06]  /*216b0*/  MOV R42, 0x1 ;  /* 0x00000001002a7802 */ /* 0x000fcc0000000f00 */
[----:B-1----:R-:W-:-:S08]  /*216c0*/  DFMA R46, R42, -R44, 1 ;  /* 0x3ff000002a2e742b */ /* 0x002fd0000000082c */
[----:B------:R-:W-:-:S08]  /*216d0*/  DFMA R46, R46, R46, R46 ;  /* 0x0000002e2e2e722b */ /* 0x000fd0000000002e */
[----:B------:R-:W-:-:S08]  /*216e0*/  DFMA R46, R42, R46, R42 ;  /* 0x0000002e2a2e722b */ /* 0x000fd0000000002a */
[----:B--2---:R-:W-:-:S08]  /*216f0*/  DFMA R12, R46, -R44, 1 ;  /* 0x3ff000002e0c742b */ /* 0x004fd0000000082c */
[----:B------:R-:W-:Y:S02]  /*21700*/  DFMA R46, R46, R12, R46 ;  /* 0x0000000c2e2e722b */ /* 0x000fe4000000002e */
[----:B----4-:R-:W-:-:S08]  /*21710*/  DADD R16, R16, -R18 ;  /* 0x0000000010107229 */ /* 0x010fd00000000812 */
[----:B---3--:R-:W-:-:S08]  /*21720*/  DMUL R44, R14, R16 ;  /* 0x000000100e2c7228 */ /* 0x008fd00000000000 */
        /* <DEDUP_REMOVED lines=10> */
[----:B0-----:R-:W-:Y:S05]  /*217d0*/  CALL.REL.NOINC `($__internal_8_$__cuda_sm20_div_rn_f64_full) ;  /* 0x0000007c007c7944 */ /* 0x001fea0003c00000 */
.L_x_4332:
[----:B------:R-:W1:Y:S02]  /*217e0*/  LDC.64 R40, c[0x0][0x470] ;  /* 0x00011c00ff287b82 */ /* 0x000e640000000a00 */
[----:B-1----:R-:W2:Y:S01]  /*217f0*/  LDG.E.64 R14, desc[UR24][R40.64] ;  /* 0x00000018280e7981 */ /* 0x002ea2000c1e1b00 */
[----:B------:R-:W1:Y:S01]  /*21800*/  MUFU.RCP64H R43, 3 ;  /* 0x40080000002b7908 */ /* 0x000e620000001800 */
[----:B------:R-:W-:Y:S01]  /*21810*/  IMAD.MOV.U32 R44, RZ, RZ, 0x0 ;  /* 0x00000000ff2c7424 */ /* 0x000fe200078e00ff */
[----:B------:R-:W-:Y:S01]  /*21820*/  MOV R45, 0x40080000 ;  /* 0x40080000002d7802 */ /* 0x000fe20000000f00 */
[----:B------:R-:W-:Y:S01]  /*21830*/  IMAD.MOV.U32 R42, RZ, RZ, 0x1 ;  /* 0x00000001ff2a7424 */ /* 0x000fe200078e00ff */
[----:B--2---:R-:W-:-:S07]  /*21840*/  DADD R14, R14, -R12 ;  /* 0x000000000e0e7229 */ /* 0x004fce000000080c */
[----:B------:R2:W-:Y:S04]  /*21850*/  STG.E.64 desc[UR24][R40.64], R14 ;  /* 0x0000000e28007986 */ /* 0x0005e8000c101b18 */
[----:B------:R-:W3:Y:S04]  /*21860*/  LDG.E.64 R16, desc[UR24][R36.64+0x10] ;  /* 0x0000101824107981 */ /* 0x000ee8000c1e1b00 */
[----:B------:R-:W3:Y:S04]  /*21870*/  LDG.E.64 R18, desc[UR24][R36.64+0x8] ;  /* 0x0000081824127981 */ /* 0x000ee8000c1e1b00 */
[----:B------:R-:W4:Y:S01]  /*21880*/  LDG.E.64 R12, desc[UR24][R34.64+0x8] ;  /* 0x00000818220c7981 */ /* 0x000f22000c1e1b00 */
[----:B-1----:R-:W-:-:S08]  /*21890*/  DFMA R46, R42, -R44, 1 ;  /* 0x3ff000002a2e742b */ /* 0x002fd0000000082c */
[----:B------:R-:W-:-:S08]  /*218a0*/  DFMA R46, R46, R46, R46 ;  /* 0x0000002e2e2e722b */ /* 0x000fd0000000002e */
[----:B------:R-:W-:-:S08]  /*218b0*/  DFMA R46, R42, R46, R42 ;  /* 0x0000002e2a2e722b */ /* 0x000fd0000000002a */
[----:B------:R-:W-:-:S08]  /*218c0*/  DFMA R44, R46, -R44, 1 ;  /* 0x3ff000002e2c742b */ /* 0x000fd0000000082c */
[----:B------:R-:W-:Y:S02]  /*218d0*/  DFMA R46, R46, R44, R46 ;  /* 0x0000002c2e2e722b */ /* 0x000fe4000000002e */
[----:B---3--:R-:W-:-:S08]  /*218e0*/  DADD R16, R16, -R18 ;  /* 0x0000000010107229 */ /* 0x008fd00000000812 */
[----:B----4-:R-:W-:-:S08]  /*218f0*/  DMUL R44, R12, R16 ;  /* 0x000000100c2c7228 */ /* 0x010fd00000000000 */
[----:B------:R-:W-:Y:S02]  /*21900*/  DMUL R12, R46, R44 ;  /* 0x0000002c2e0c7228 */ /* 0x000fe40000000000 */
[----:B------:R-:W-:-:S06]  /*21910*/  FSETP.GEU.AND P1, PT, |R45|, 6.5827683646048100446e-37, PT ;  /* 0x036000002d00780b */ /* 0x000fcc0003f2e200 */
[----:B--2---:R-:W-:-:S08]  /*21920*/  DFMA R14, R12, -3, R44 ;  /* 0xc00800000c0e782b */ /* 0x004fd0000000002c */
[----:B------:R-:W-:-:S10]  /*21930*/  DFMA R12, R46, R14, R12 ;  /* 0x0000000e2e0c722b */ /* 0x000fd4000000000c */
[----:B------:R-:W-:-:S05]  /*21940*/  FFMA R0, RZ, 2.125, R13 ;  /* 0x40080000ff007823 */ /* 0x000fca000000000d */
[----:B------:R-:W-:-:S13]  /*21950*/  FSETP.GT.AND P0, PT, |R0|, 1.469367938527859385e-39, PT ;  /* 0x001000000000780b */ /* 0x000fda0003f04200 */
[----:B------:R-:W-:Y:S05]  /*21960*/  @P0 BRA P1, `(.L_x_4333) ;  /* 0x0000000000100947 */ /* 0x000fea0000800000 */
[----:B------:R-:W-:Y:S01]  /*21970*/  MOV R42, RZ ;  /* 0x000000ff002a7202 */ /* 0x000fe20000000f00 */
[----:B------:R-:W-:Y:S01]  /*21980*/  IMAD.MOV.U32 R43, RZ, RZ, 0x40080000 ;  /* 0x40080000ff2b7424 */ /* 0x000fe200078e00ff */
[----:B------:R-:W-:-:S07]  /*21990*/  MOV R0, 0x219b0 ;  /* 0x000219b000007802 */ /* 0x000fce0000000f00 */
[----:B0-----:R-:W-:Y:S05]  /*219a0*/  CALL.REL.NOINC `($__internal_8_$__cuda_sm20_div_rn_f64_full) ;  /* 0x0000007c00087944 */ /* 0x001fea0003c00000 */
.L_x_4333:
[----:B------:R-:W1:Y:S01]  /*219b0*/  LDC.64 R14, c[0x0][0x470] ;  /* 0x00011c00ff0e7b82 */ /* 0x000e620000000a00 */
[----:B------:R-:W-:-:S05]  /*219c0*/  MOV R19, UR28 ;  /* 0x0000001c00137c02 */ /* 0x000fca0008000f00 */
[----:B-1----:R-:W-:-:S05]  /*219d0*/  IMAD.WIDE R18, R19, 0x8, R14 ;  /* 0x0000000813127825 */ /* 0x002fca00078e020e */
[----:B------:R-:W2:Y:S01]  /*219e0*/  LDG.E.64 R14, desc[UR24][R18.64] ;  /* 0x00000018120e7981 */ /* 0x000ea2000c1e1b00 */
[----:B------:R-:W1:Y:S01]  /*219f0*/  LDC.64 R40, c[0x0][0x478] ;  /* 0x00011e00ff287b82 */ /* 0x000e620000000a00 */
[----:B--2---:R-:W-:-:S07]  /*21a00*/  DADD R14, R14, -R12 ;  /* 0x000000000e0e7229 */ /* 0x004fce000000080c */
[----:B------:R2:W-:Y:S04]  /*21a10*/  STG.E.64 desc[UR24][R18.64], R14 ;  /* 0x0000000e12007986 */ /* 0x0005e8000c101b18 */
[----:B-1----:R-:W3:Y:S04]  /*21a20*/  LDG.E.64 R56, desc[UR24][R40.64+0x8] ;  /* 0x0000081828387981 */ /* 0x002ee8000c1e1b00 */
[----:B------:R-:W4:Y:S01]  /*21a30*/  LDG.E.64 R44, desc[UR24][R40.64+0x10] ;  /* 0x00001018282c7981 */ /* 0x000f22000c1e1b00 */
[----:B------:R-:W-:Y:S01]  /*21a40*/  IMAD.MOV.U32 R12, RZ, RZ, 0x1 ;  /* 0x00000001ff0c7424 */ /* 0x000fe200078e00ff */
[----:B---3--:R-:W1:Y:S01]  /*21a50*/  MUFU.RCP64H R13, R57 ;  /* 0x00000039000d7308 */ /* 0x008e620000001800 */
[----:B----4-:R-:W-:-:S04]  /*21a60*/  FSETP.GEU.AND P1, PT, |R45|, 6.5827683646048100446e-37, PT ;  /* 0x036000002d00780b */ /* 0x010fc80003f2e200 */
[----:B-1----:R-:W-:-:S08]  /*21a70*/  DFMA R16, -R56, R12, 1 ;  /* 0x3ff000003810742b */ /* 0x002fd0000000010c */
        /* <DEDUP_REMOVED lines=14> */
.L_x_4334:
[----:B------:R-:W1:Y:S08]  /*21b60*/  LDC.64 R18, c[0x0][0x478] ;  /* 0x00011e00ff127b82 */ /* 0x000e700000000a00 */
[----:B------:R-:W2:Y:S01]  /*21b70*/  LDC.64 R44, c[0x0][0x470] ;  /* 0x00011c00ff2c7b82 */ /* 0x000ea20000000a00 */
[----:B-1----:R1:W-:Y:S04]  /*21b80*/  STG.E.64 desc[UR24][R18.64+0x10], R12 ;  /* 0x0000100c12007986 */ /* 0x0023e8000c101b18 */
[----:B--2---:R-:W2:Y:S01]  /*21b90*/  LDG.E.64 R44, desc[UR24][R44.64] ;  /* 0x000000182c2c7981 */ /* 0x004ea2000c1e1b00 */
        /* <DEDUP_REMOVED lines=18> */
.L_x_4335:
[----:B------:R-:W1:Y:S01]  /*21cc0*/  LDC.64 R14, c[0x0][0x470] ;  /* 0x00011c00ff0e7b82 */ /* 0x000e620000000a00 */
[----:B------:R-:W-:Y:S01]  /*21cd0*/  IMAD.MOV.U32 R18, RZ, RZ, 0x0 ;  /* 0x00000000ff127424 */ /* 0x000fe200078e00ff */
[----:B------:R-:W-:-:S06]  /*21ce0*/  MOV R19, 0x3ff00000 ;  /* 0x3ff0000000137802 */ /* 0x000fcc0000000f00 */
[----:B------:R-:W2:Y:S01]  /*21cf0*/  LDC.64 R16, c[0x0][0x478] ;  /* 0x00011e00ff107b82 */ /* 0x000ea20000000a00 */
[----:B-1----:R1:W-:Y:S04]  /*21d00*/  STG.E.64 desc[UR24][R14.64], R12 ;  /* 0x0000000c0e007986 */ /* 0x0023e8000c101b18 */
[----:B--2---:R1:W-:Y:S01]  /*21d10*/  STG.E.64 desc[UR24][R16.64+0x8], R18 ;  /* 0x0000081210007986 */ /* 0x0043e2000c101b18 */
[----:B------:R-:W-:Y:S05]  /*21d20*/  @!P5 BRA `(.L_x_4336) ;  /* 0x0000002c0008d947 */ /* 0x000fea0003800000 */
[----:B------:R-:W-:Y:S01]  /*21d30*/  UISETP.NE.AND UP0, UPT, UR26, URZ, UPT ;  /* 0x000000ff1a00728c */ /* 0x000fe2000bf05270 */
[----:B-1----:R-:W-:-:S08]  /*21d40*/  IMAD.MOV.U32 R17, RZ, RZ, 0x1 ;  /* 0x00000001ff117424 */ /* 0x002fd000078e00ff */
[----:B------:R-:W-:Y:S05]  /*21d50*/  BRA.U !UP0, `(.L_x_4337) ;  /* 0x00000011089c7547 */ /* 0x000fea000b800000 */
[----:B------:R-:W-:-:S07]  /*21d60*/  MOV R17, 0x1 ;  /* 0x0000000100117802 */ /* 0x000fce0000000f00 */
.L_x_4354:
[----:B------:R-:W1:Y:S01]  /*21d70*/  LDC.64 R56, c[0x0][0x478] ;  /* 0x00011e00ff387b82 */ /* 0x000e620000000a00 */
[----:B------:R-:W-:-:S07]  /*21d80*/  IMAD R3, R17, 0x3, RZ ;  /* 0x0000000311037824 */ /* 0x000fce00078e02ff */
[----:B--23--:R-:W2:Y:S01]  /*21d90*/  LDC.64 R58, c[0x0][0x470] ;  /* 0x00011c00ff3a7b82 */ /* 0x00cea20000000a00 */
[----:B-1----:R-:W-:-:S05]  /*21da0*/  IMAD.WIDE.U32 R62, R3, 0x8, R56 ;  /* 0x00000008033e7825 */ /* 0x002fca00078e0038 */
[----:B------:R-:W3:Y:S01]  /*21db0*/  LDG.E.64 R60, desc[UR24][R62.64] ;  /* 0x000000183e3c7981 */ /* 0x000ee2000c1e1b00 */
[----:B------:R-:W-:Y:S02]  /*21dc0*/  VIADD R13, R3, 0xffffffff ;  /* 0xffffffff030d7836 */ /* 0x000fe40000000000 */
[----:B--2---:R-:W-:-:S04]  /*21dd0*/  IMAD.WIDE.U32 R58, R17, 0x8, R58 ;  /* 0x00000008113a7825 */ /* 0x004fc800078e003a */
[----:B------:R-:W-:Y:S01]  /*21de0*/  IMAD.WIDE R56, R13, 0x8, R56 ;  /* 0x000000080d387825 */ /* 0x000fe200078e0238 */
[----:B---3--:R-:W-:-:S14]  /*21df0*/  DSETP.NEU.AND P0, PT, R60, RZ, PT ;  /* 0x000000ff3c00722a */ /* 0x008fdc0003f0d000 */
[----:B------:R-:W-:Y:S05]  /*21e00*/  @P0 BRA `(.L_x_4338) ;  /* 0x0000000000080947 */ /* 0x000fea0003800000 */
[----:B------:R2:W5:Y:S01]  /*21e10*/  LDG.E.64 R44, desc[UR24][R58.64] ;  /* 0x000000183a2c7981 */ /* 0x000562000c1e1b00 */
[----:B------:R-:W-:Y:S05]  /*21e20*/  BRA `(.L_x_4339) ;  /* 0x00000004007c7947 */ /* 0x000fea0003800000 */
.L_x_4338:
        /* <DEDUP_REMOVED lines=19> */
[----:B0-----:R-:W-:Y:S05]  /*21f60*/  CALL.REL.NOINC `($__internal_8_$__cuda_sm20_div_rn_f64_full) ;  /* 0x0000007400987944 */ /* 0x001fea0003c00000 */
.L_x_4340:
        /* <DEDUP_REMOVED lines=20> */
[----:B------:R-:W-:Y:S01]  /*220b0*/  MOV R14, R12 ;  /* 0x0000000c000e7202 */ /* 0x000fe20000000f00 */
[----:B------:R-:W-:-:S07]  /*220c0*/  IMAD.MOV.U32 R15, RZ, RZ, R13 ;  /* 0x000000ffff0f7224 */ /* 0x000fce00078e000d */
.L_x_4341:
        /* <DEDUP_REMOVED lines=20> */
.L_x_4342:
        /* <DEDUP_REMOVED lines=16> */
[----:B------:R-:W-:Y:S01]  /*22310*/  MOV R42, R60 ;  /* 0x0000003c002a7202 */ /* 0x000fe20000000f00 */
[----:B------:R-:W-:Y:S01]  /*22320*/  IMAD.MOV.U32 R43, RZ, RZ, R61 ;  /* 0x000000ffff2b7224 */ /* 0x000fe200078e003d */
[----:B------:R-:W-:-:S07]  /*22330*/  MOV R0, 0x22350 ;  /* 0x0002235000007802 */ /* 0x000fce0000000f00 */
[----:B0-----:R-:W-:Y:S05]  /*22340*/  CALL.REL.NOINC `($__internal_8_$__cuda_sm20_div_rn_f64_full) ;  /* 0x0000007000a07944 */ /* 0x001fea0003c00000 */
.L_x_4343:
        /* <DEDUP_REMOVED lines=13> */
.L_x_4339:
        /* <DEDUP_REMOVED lines=16> */
[----:B0-2---:R-:W-:Y:S05]  /*22520*/  CALL.REL.NOINC `($__internal_8_$__cuda_sm20_div_rn_f64_full) ;  /* 0x0000007000287944 */ /* 0x005fea0003c00000 */
.L_x_4344:
        /* <DEDUP_REMOVED lines=18> */
[----:B0-2---:R-:W-:Y:S05]  /*22650*/  CALL.REL.NOINC `($__internal_8_$__cuda_sm20_div_rn_f64_full) ;  /* 0x0000006c00dc7944 */ /* 0x005fea0003c00000 */
.L_x_4345:
[----:B------:R-:W1:Y:S01]  /*22660*/  LDC.64 R60, c[0x0][0x478] ;  /* 0x00011e00ff3c7b82 */ /* 0x000e620000000a00 */
[----:B------:R-:W-:Y:S01]  /*22670*/  IADD3 R3, PT, PT, R3, 0x3, RZ ;  /* 0x0000000303037810 */ /* 0x000fe20007ffe0ff */
[----:B------:R-:W-:Y:S01]  /*22680*/  IMAD.MOV.U32 R14, RZ, RZ, 0x0 ;  /* 0x00000000ff0e7424 */ /* 0x000fe200078e00ff */
[----:B------:R-:W-:Y:S01]  /*22690*/  MOV R15, 0x3ff00000 ;  /* 0x3ff00000000f7802 */ /* 0x000fe20000000f00 */
[----:B------:R3:W-:Y:S04]  /*226a0*/  STG.E.64 desc[UR24][R62.64+0x10], R12 ;  /* 0x0000100c3e007986 */ /* 0x0007e8000c101b18 */
[----:B------:R3:W-:Y:S01]  /*226b0*/  STG.E.64 desc[UR24][R62.64+0x8], R14 ;  /* 0x0000080e3e007986 */ /* 0x0007e2000c101b18 */
[----:B-1----:R-:W-:-:S05]  /*226c0*/  IMAD.WIDE.U32 R60, R3, 0x8, R60 ;  /* 0x00000008033c7825 */ /* 0x002fca00078e003c */
[----:B------:R-:W4:Y:S02]  /*226d0*/  LDG.E.64 R64, desc[UR24][R60.64] ;  /* 0x000000183c407981 */ /* 0x000f24000c1e1b00 */
[----:B----4-:R-:W-:-:S14]  /*226e0*/  DSETP.NEU.AND P0, PT, R64, RZ, PT ;  /* 0x000000ff4000722a */ /* 0x010fdc0003f0d000 */
[----:B---3--:R-:W-:Y:S05]  /*226f0*/  @P0 BRA `(.L_x_4346) ;  /* 0x0000000000080947 */ /* 0x008fea0003800000 */
[----:B------:R3:W5:Y:S01]  /*22700*/  LDG.E.64 R44, desc[UR24][R58.64+0x8] ;  /* 0x000008183a2c7981 */ /* 0x000762000c1e1b00 */
[----:B------:R-:W-:Y:S05]  /*22710*/  BRA `(.L_x_4347) ;  /* 0x00000004007c7947 */ /* 0x000fea0003800000 */
.L_x_4346:
[----:B------:R-:W1:Y:S01]  /*22720*/  MUFU.RCP64H R13, R65 ;  /* 0x00000041000d7308 */ /* 0x000e620000001800 */
[----:B------:R-:W-:Y:S01]  /*22730*/  IMAD.MOV.U32 R12, RZ, RZ, 0x1 ;  /* 0x00000001ff0c7424 */ /* 0x000fe200078e00ff */
[----:B------:R-:W-:-:S05]  /*22740*/  FSETP.GEU.AND P1, PT, |R65|, 6.5827683646048100446e-37, PT ;  /* 0x036000004100780b */ /* 0x000fca0003f2e200 */
        /* <DEDUP_REMOVED lines=16> */
[----:B0-2---:R-:W-:Y:S05]  /*22850*/  CALL.REL.NOINC `($__internal_8_$__cuda_sm20_div_rn_f64_full) ;  /* 0x0000006c005c7944 */ /* 0x005fea0003c00000 */
.L_x_4348:
[----:B------:R-:W3:Y:S01]  /*22860*/  LDG.E.64 R44, desc[UR24][R60.64+0x8] ;  /* 0x000008183c2c7981 */ /* 0x000ee2000c1e1b00 */
        /* <DEDUP_REMOVED lines=8> */
[----:B---3--:R-:W-:Y:S01]  /*228f0*/  DMUL R14, R40, R44 ;  /* 0x0000002c280e7228 */ /* 0x008fe20000000000 */
[----:B------:R-:W-:-:S07]  /*22900*/  FSETP.GEU.AND P1, PT, |R45|, 6.5827683646048100446e-37, PT ;  /* 0x036000002d00780b */ /* 0x000fce0003f2e200 */
[----:B------:R-:W-:-:S08]  /*22910*/  DFMA R18, -R64, R14, R44 ;  /* 0x0000000e4012722b */ /* 0x000fd0000000012c */
[----:B------:R-:W-:-:S10]  /*22920*/  DFMA R14, R40, R18, R14 ;  /* 0x00000012280e722b */ /* 0x000fd4000000000e */
[----:B------:R-:W-:-:S05]  /*22930*/  FFMA R0, RZ, R65, R15 ;  /* 0x00000041ff007223 */ /* 0x000fca000000000f */
[----:B------:R-:W-:-:S13]  /*22940*/  FSETP.GT.AND P0, PT, |R0|, 1.469367938527859385e-39, PT ;  /* 0x001000000000780b */ /* 0x000fda0003f04200 */
[----:B----4-:R-:W-:Y:S05]  /*22950*/  @P0 BRA P1, `(.L_x_4349) ;  /* 0x0000000000180947 */ /* 0x010fea0000800000 */
[----:B------:R-:W-:Y:S01]  /*22960*/  IMAD.MOV.U32 R42, RZ, RZ, R64 ;  /* 0x000000ffff2a7224 */ /* 0x000fe200078e0040 */
[----:B------:R-:W-:Y:S02]  /*22970*/  MOV R43, R65 ;  /* 0x00000041002b7202 */ /* 0x000fe40000000f00 */
[----:B------:R-:W-:-:S07]  /*22980*/  MOV R0, 0x229a0 ;  /* 0x000229a000007802 */ /* 0x000fce0000000f00 */
[----:B0-2---:R-:W-:Y:S05]  /*22990*/  CALL.REL.NOINC `($__internal_8_$__cuda_sm20_div_rn_f64_full) ;  /* 0x0000006c000c7944 */ /* 0x005fea0003c00000 */
[----:B------:R-:W-:Y:S01]  /*229a0*/  IMAD.MOV.U32 R14, RZ, RZ, R12 ;  /* 0x000000ffff0e7224 */ /* 0x000fe200078e000c */
[----:B------:R-:W-:-:S07]  /*229b0*/  MOV R15, R13 ;  /* 0x0000000d000f7202 */ /* 0x000fce0000000f00 */
.L_x_4349:
[----:B------:R-:W3:Y:S01]  /*229c0*/  LDG.E.64 R44, desc[UR24][R60.64+0x10] ;  /* 0x000010183c2c7981 */ /* 0x000ee2000c1e1b00 */
        /* <DEDUP_REMOVED lines=15> */
[----:B------:R-:W-:Y:S01]  /*22ac0*/  MOV R42, R64 ;  /* 0x00000040002a7202 */ /* 0x000fe20000000f00 */
[----:B------:R-:W-:Y:S01]  /*22ad0*/  IMAD.MOV.U32 R43, RZ, RZ, R65 ;  /* 0x000000ffff2b7224 */ /* 0x000fe200078e0041 */
[----:B------:R-:W-:-:S07]  /*22ae0*/  MOV R0, 0x22b00 ;  /* 0x00022b0000007802 */ /* 0x000fce0000000f00 */
[----:B0-2---:R-:W-:Y:S05]  /*22af0*/  CALL.REL.NOINC `($__internal_8_$__cuda_sm20_div_rn_f64_full) ;  /* 0x0000006800b47944 */ /* 0x005fea0003c00000 */
.L_x_4350:
[----:B------:R1:W-:Y:S04]  /*22b00*/  STG.E.64 desc[UR24][R60.64+0x10], R12 ;  /* 0x0000100c3c007986 */ /* 0x0003e8000c101b18 */
[----:B------:R-:W3:Y:S01]  /*22b10*/  LDG.E.64 R44, desc[UR24][R58.64+0x8] ;  /* 0x000008183a2c7981 */ /* 0x000ee2000c1e1b00 */
[----:B------:R-:W4:Y:S01]  /*22b20*/  MUFU.RCP64H R15, R65 ;  /* 0x00000041000f7308 */ /* 0x000f220000001800 */
[----:B------:R-:W-:-:S06]  /*22b30*/  MOV R14, 0x1 ;  /* 0x00000001000e7802 */ /* 0x000fcc0000000f00 */
[----:B----4-:R-:W-:-:S08]  /*22b40*/  DFMA R18, -R64, R14, 1 ;  /* 0x3ff000004012742b */ /* 0x010fd0000000010e */
[----:B------:R-:W-:-:S08]  /*22b50*/  DFMA R18, R18, R18, R18 ;  /* 0x000000121212722b */ /* 0x000fd00000000012 */
[----:B------:R-:W-:-:S08]  /*22b60*/  DFMA R18, R14, R18, R14 ;  /* 0x000000120e12722b */ /* 0x000fd0000000000e */
[----:B------:R-:W-:-:S08]  /*22b70*/  DFMA R14, -R64, R18, 1 ;  /* 0x3ff00000400e742b */ /* 0x000fd00000000112 */
[----:B------:R-:W-:-:S08]  /*22b80*/  DFMA R40, R18, R14, R18 ;  /* 0x0000000e1228722b */ /* 0x000fd00000000012 */
[----:B---3--:R-:W-:Y:S01]  /*22b90*/  DMUL R14, R40, R44 ;  /* 0x0000002c280e7228 */ /* 0x008fe20000000000 */
        /* <DEDUP_REMOVED lines=9> */
[----:B0-2---:R-:W-:Y:S05]  /*22c30*/  CALL.REL.NOINC `($__internal_8_$__cuda_sm20_div_rn_f64_full) ;  /* 0x0000006800647944 */ /* 0x005fea0003c00000 */
.L_x_4351:
        /* <DEDUP_REMOVED lines=13> */
.L_x_4347:
[----:B------:R-:W4:Y:S01]  /*22d10*/  LDG.E.64 R42, desc[UR24][R60.64+0x8] ;  /* 0x000008183c2a7981 */ /* 0x000f22000c1e1b00 */
[----:B-1----:R-:W-:Y:S01]  /*22d20*/  IMAD.MOV.U32 R12, RZ, RZ, 0x1 ;  /* 0x00000001ff0c7424 */ /* 0x002fe200078e00ff */
[----:B-----5:R-:W-:Y:S01]  /*22d30*/  FSETP.GEU.AND P1, PT, |R45|, 6.5827683646048100446e-37, PT ;  /* 0x036000002d00780b */ /* 0x020fe20003f2e200 */
[----:B----4-:R-:W1:Y:S04]  /*22d40*/  MUFU.RCP64H R13, R43 ;  /* 0x0000002b000d7308 */ /* 0x010e680000001800 */
        /* <DEDUP_REMOVED lines=12> */
[----:B0-23--:R-:W-:Y:S05]  /*22e10*/  CALL.REL.NOINC `($__internal_8_$__cuda_sm20_div_rn_f64_full) ;  /* 0x0000006400ec7944 */ /* 0x00dfea0003c00000 */
.L_x_4352:
[----:B------:R1:W-:Y:S04]  /*22e20*/  STG.E.64 desc[UR24][R58.64+0x8], R12 ;  /* 0x0000080c3a007986 */ /* 0x0003e8000c101b18 */
[----:B------:R-:W4:Y:S04]  /*22e30*/  LDG.E.64 R42, desc[UR24][R60.64+0x8] ;  /* 0x000008183c2a7981 */ /* 0x000f28000c1e1b00 */
[----:B------:R-:W5:Y:S01]  /*22e40*/  LDG.E.64 R44, desc[UR24][R60.64+0x10] ;  /* 0x000010183c2c7981 */ /* 0x000f62000c1e1b00 */
[----:B------:R-:W-:Y:S01]  /*22e50*/  MOV R14, 0x1 ;  /* 0x00000001000e7802 */ /* 0x000fe20000000f00 */
[----:B----4-:R-:W4:Y:S01]  /*22e60*/  MUFU.RCP64H R15, R43 ;  /* 0x0000002b000f7308 */ /* 0x010f220000001800 */
[----:B-----5:R-:W-:-:S04]  /*22e70*/  FSETP.GEU.AND P1, PT, |R45|, 6.5827683646048100446e-37, PT ;  /* 0x036000002d00780b */ /* 0x020fc80003f2e200 */
[----:B----4-:R-:W-:-:S08]  /*22e80*/  DFMA R18, -R42, R14, 1 ;  /* 0x3ff000002a12742b */ /* 0x010fd0000000010e */
        /* <DEDUP_REMOVED lines=11> */
[----:B0-23--:R-:W-:Y:S05]  /*22f40*/  CALL.REL.NOINC `($__internal_8_$__cuda_sm20_div_rn_f64_full) ;  /* 0x0000006400a07944 */ /* 0x00dfea0003c00000 */
.L_x_4353:
[----:B------:R-:W-:Y:S01]  /*22f50*/  IMAD.MOV.U32 R14, RZ, RZ, 0x0 ;  /* 0x00000000ff0e7424 */ /* 0x000fe200078e00ff */
[----:B------:R-:W-:Y:S01]  /*22f60*/  MOV R15, 0x3ff00000 ;  /* 0x3ff00000000f7802 */ /* 0x000fe20000000f00 */
[----:B------:R1:W-:Y:S01]  /*22f70*/  STG.E.64 desc[UR24][R60.64+0x10], R12 ;  /* 0x0000100c3c007986 */ /* 0x0003e2000c101b18 */
[C---:B------:R-:W-:Y:S01]  /*22f80*/  VIADD R0, R17.reuse, 0x1 ;  /* 0x0000000111007836 */ /* 0x040fe20000000000 */
[----:B------:R-:W-:Y:S02]  /*22f90*/  IADD3 R17, PT, PT, R17, 0x2, RZ ;  /* 0x0000000211117810 */ /* 0x000fe40007ffe0ff */
[----:B------:R1:W-:Y:S02]  /*22fa0*/  STG.E.64 desc[UR24][R60.64+0x8], R14 ;  /* 0x0000080e3c007986 */ /* 0x0003e4000c101b18 */
[----:B------:R-:W-:-:S13]  /*22fb0*/  ISETP.NE.AND P0, PT, R0, R7, PT ;  /* 0x000000070000720c */ /* 0x000fda0003f05270 */
[----:B-1----:R-:W-:Y:S05]  /*22fc0*/  @P0 BRA `(.L_x_4354) ;  /* 0xffffffec00680947 */ /* 0x002fea000383ffff */
.L_x_4337:
[----:B------:R-:W-:-:S05]  /*22fd0*/  IMAD.U32 R0, RZ, RZ, UR28 ;  /* 0x0000001cff007e24 */ /* 0x000fca000f8e00ff */
[----:B------:R-:W-:-:S04]  /*22fe0*/  LOP3.LUT R0, R0, 0x1, RZ, 0xc0, !PT ;  /* 0x0000000100007812 */ /* 0x000fc800078ec0ff */
[----:B------:R-:W-:-:S13]  /*22ff0*/  ISETP.NE.U32.AND P0, PT, R0, 0x1, PT ;  /* 0x000000010000780c */ /* 0x000fda0003f05070 */
[----:B------:R-:W-:Y:S05]  /*23000*/  @P0 BRA `(.L_x_4355) ;  /* 0x0000000800580947 */ /* 0x000fea0003800000 */
[----:B------:R-:W1:Y:S01]  /*23010*/  LDC.64 R60, c[0x0][0x478] ;  /* 0x00011e00ff3c7b82 */ /* 0x000e620000000a00 */
[----:B------:R-:W-:-:S07]  /*23020*/  IMAD R3, R17, 0x3, RZ ;  /* 0x0000000311037824 */ /* 0x000fce00078e02ff */
[----:B------:R-:W4:Y:S01]  /*23030*/  LDC.64 R56, c[0x0][0x470] ;  /* 0x00011c00ff387b82 */ /* 0x000f220000000a00 */
[----:B-1----:R-:W-:-:S05]  /*23040*/  IMAD.WIDE.U32 R60, R3, 0x8, R60 ;  /* 0x00000008033c7825 */ /* 0x002fca00078e003c */
[----:B--23--:R-:W2:Y:S01]  /*23050*/  LDG.E.64 R58, desc[UR24][R60.64] ;  /* 0x000000183c3a7981 */ /* 0x00cea2000c1e1b00 */
[----:B----4-:R-:W-:Y:S01]  /*23060*/  IMAD.WIDE.U32 R56, R17, 0x8, R56 ;  /* 0x0000000811387825 */ /* 0x010fe200078e0038 */
[----:B--2---:R-:W-:-:S14]  /*23070*/  DSETP.NEU.AND P0, PT, R58, RZ, PT ;  /* 0x000000ff3a00722a */ /* 0x004fdc0003f0d000 */
[----:B------:R-:W-:Y:S05]  /*23080*/  @P0 BRA `(.L_x_4356) ;  /* 0x0000000000080947 */ /* 0x000fea0003800000 */
[----:B------:R1:W5:Y:S01]  /*23090*/  LDG.E.64 R44, desc[UR24][R56.64] ;  /* 0x00000018382c7981 */ /* 0x000362000c1e1b00 */
[----:B------:R-:W-:Y:S05]  /*230a0*/  BRA `(.L_x_4357) ;  /* 0x0000000400907947 */ /* 0x000fea0003800000 */
.L_x_4356:
        /* <DEDUP_REMOVED lines=20> */
.L_x_4358:
        /* <DEDUP_REMOVED lines=22> */
.L_x_4359:
        /* <DEDUP_REMOVED lines=20> */
.L_x_4360:
        /* <DEDUP_REMOVED lines=20> */
.L_x_4361:
[----:B------:R-:W1:Y:S01]  /*235d0*/  LDC.64 R14, c[0x0][0x478] ;  /* 0x00011e00ff0e7b82 */ /* 0x000e620000000a00 */
[----:B------:R-:W-:Y:S01]  /*235e0*/  IADD3 R3, PT, PT, R3, -0x1, RZ ;  /* 0xffffffff03037810 */ /* 0x000fe20007ffe0ff */
[----:B------:R2:W-:Y:S04]  /*235f0*/  STG.E.64 desc[UR24][R56.64], R12 ;  /* 0x0000000c38007986 */ /* 0x0005e8000c101b18 */
[----:B------:R-:W3:Y:S02]  /*23600*/  LDG.E.64 R40, desc[UR24][R60.64+0x8] ;  /* 0x000008183c287981 */ /* 0x000ee4000c1e1b00 */
[----:B------:R-:W4:Y:S02]  /*23610*/  LDC.64 R44, c[0x0][0x470] ;  /* 0x00011c00ff2c7b82 */ /* 0x000f240000000a00 */
[----:B------:R-:W5:Y:S01]  /*23620*/  LDG.E.64 R42, desc[UR24][R60.64] ;  /* 0x000000183c2a7981 */ /* 0x000f62000c1e1b00 */
[----:B-1----:R-:W-:-:S05]  /*23630*/  IMAD.WIDE R14, R3, 0x8, R14 ;  /* 0x00000008030e7825 */ /* 0x002fca00078e020e */
[----:B------:R-:W3:Y:S02]  /*23640*/  LDG.E.64 R18, desc[UR24][R14.64] ;  /* 0x000000180e127981 */ /* 0x000ee4000c1e1b00 */
[----:B---3--:R-:W-:-:S07]  /*23650*/  DADD R18, -R18, R40 ;  /* 0x0000000012127229 */ /* 0x008fce0000000128 */
[----:B------:R2:W-:Y:S04]  /*23660*/  STG.E.64 desc[UR24][R60.64+0x8], R18 ;  /* 0x000008123c007986 */ /* 0x0005e8000c101b18 */
[----:B------:R-:W5:Y:S01]  /*23670*/  LDG.E.64 R40, desc[UR24][R14.64+-0x8] ;  /* 0xfffff8180e287981 */ /* 0x000f62000c1e1b00 */
[----:B----4-:R-:W-:Y:S01]  /*23680*/  IMAD.WIDE R16, R17, 0x8, R44 ;  /* 0x0000000811107825 */ /* 0x010fe200078e022c */
[----:B-----5:R-:W-:-:S07]  /*23690*/  DADD R40, -R40, R42 ;  /* 0x0000000028287229 */ /* 0x020fce000000012a */
[----:B------:R2:W-:Y:S04]  /*236a0*/  STG.E.64 desc[UR24][R60.64], R40 ;  /* 0x000000283c007986 */ /* 0x0005e8000c101b18 */
[----:B------:R-:W3:Y:S04]  /*236b0*/  LDG.E.64 R44, desc[UR24][R56.64] ;  /* 0x00000018382c7981 */ /* 0x000ee8000c1e1b00 */
[----:B------:R-:W3:Y:S02]  /*236c0*/  LDG.E.64 R16, desc[UR24][R16.64+-0x8] ;  /* 0xfffff81810107981 */ /* 0x000ee4000c1e1b00 */
[----:B---3--:R-:W-:-:S07]  /*236d0*/  DADD R44, -R16, R44 ;  /* 0x00000000102c7229 */ /* 0x008fce000000012c */
[----:B------:R2:W-:Y:S04]  /*236e0*/  STG.E.64 desc[UR24][R56.64], R44 ;  /* 0x0000002c38007986 */ /* 0x0005e8000c101b18 */
.L_x_4357:
        /* <DEDUP_REMOVED lines=17> */
.L_x_4362:
        /* <DEDUP_REMOVED lines=19> */
.L_x_4363:
[----:B------:R-:W-:Y:S01]  /*23930*/  IMAD.MOV.U32 R14, RZ, RZ, 0x0 ;  /* 0x00000000ff0e7424 */ /* 0x000fe200078e00ff */
[----:B------:R-:W-:Y:S01]  /*23940*/  MOV R15, 0x3ff00000 ;  /* 0x3ff00000000f7802 */ /* 0x000fe20000000f00 */
[----:B------:R4:W-:Y:S04]  /*23950*/  STG.E.64 desc[UR24][R60.64+0x10], R12 ;  /* 0x0000100c3c007986 */ /* 0x0009e8000c101b18 */
[----:B------:R4:W-:Y:S02]  /*23960*/  STG.E.64 desc[UR24][R60.64+0x8], R14 ;  /* 0x0000080e3c007986 */ /* 0x0009e4000c101b18 */
.L_x_4355:
[----:B------:R-:W-:Y:S01]  /*23970*/  IMAD.U32 R0, RZ, RZ, UR26 ;  /* 0x0000001aff007e24 */ /* 0x000fe2000f8e00ff */
[----:B------:R-:W-:-:S04]  /*23980*/  MOV R3, UR26 ;  /* 0x0000001a00037c02 */ /* 0x000fc80008000f00 */
[----:B------:R-:W-:-:S13]  /*23990*/  ISETP.GE.U32.AND P0, PT, R0, 0x3, PT ;  /* 0x000000030000780c */ /* 0x000fda0003f06070 */
[----:B------:R-:W-:Y:S05]  /*239a0*/  @!P0 BRA `(.L_x_4364) ;  /* 0x0000000800308947 */ /* 0x000fea0003800000 */
[----:B------:R-:W-:Y:S01]  /*239b0*/  IMAD.MOV.U32 R17, RZ, RZ, RZ ;  /* 0x000000ffff117224 */ /* 0x000fe200078e00ff */
[----:B------:R-:W-:-:S07]  /*239c0*/  MOV R3, UR26 ;  /* 0x0000001a00037c02 */ /* 0x000fce0008000f00 */
.L_x_4369:
[----:B--23--:R-:W2:Y:S01]  /*239d0*/  LDC.64 R58, c[0x0][0x478] ;  /* 0x00011e00ff3a7b82 */ /* 0x00cea20000000a00 */
[----:B------:R-:W-:-:S07]  /*239e0*/  IMAD R18, R3, 0x3, RZ ;  /* 0x0000000303127824 */ /* 0x000fce00078e02ff */
[----:B-1----:R-:W1:Y:S01]  /*239f0*/  LDC.64 R56, c[0x0][0x470] ;  /* 0x00011c00ff387b82 */ /* 0x002e620000000a00 */
[----:B--2---:R-:W-:-:S05]  /*23a00*/  IMAD.WIDE.U32 R58, R18, 0x8, R58 ;  /* 0x00000008123a7825 */ /* 0x004fca00078e003a */
[----:B----4-:R-:W2:Y:S01]  /*23a10*/  LDG.E.64 R14, desc[UR24][R58.64+0x10] ;  /* 0x000010183a0e7981 */ /* 0x010ea2000c1e1b00 */
        /* <DEDUP_REMOVED lines=11> */
[----:B--2---:R-:W2:Y:S02]  /*23ad0*/  MUFU.RCP64H R13, R43 ;  /* 0x0000002b000d7308 */ /* 0x004ea40000001800 */
        /* <DEDUP_REMOVED lines=13> */
.L_x_4365:
[----:B------:R-:W1:Y:S01]  /*23bb0*/  LDC.64 R62, c[0x0][0x478] ;  /* 0x00011e00ff3e7b82 */ /* 0x000e620000000a00 */
[----:B------:R-:W-:Y:S01]  /*23bc0*/  VIADD R15, R18, 0xfffffffd ;  /* 0xfffffffd120f7836 */ /* 0x000fe20000000000 */
[----:B------:R-:W-:Y:S01]  /*23bd0*/  MOV R42, 0x0 ;  /* 0x00000000002a7802 */ /* 0x000fe20000000f00 */
[----:B------:R-:W-:Y:S01]  /*23be0*/  IMAD.MOV.U32 R43, RZ, RZ, 0x3ff00000 ;  /* 0x3ff00000ff2b7424 */ /* 0x000fe200078e00ff */
[----:B------:R-:W-:Y:S04]  /*23bf0*/  STG.E.64 desc[UR24][R56.64], R12 ;  /* 0x0000000c38007986 */ /* 0x000fe8000c101b18 */
[----:B------:R2:W-:Y:S01]  /*23c00*/  STG.E.64 desc[UR24][R58.64+0x8], R42 ;  /* 0x0000082a3a007986 */ /* 0x0005e2000c101b18 */
[----:B------:R-:W3:Y:S01]  /*23c10*/  LDC.64 R60, c[0x0][0x470] ;  /* 0x00011c00ff3c7b82 */ /* 0x000ee20000000a00 */
[----:B-1----:R-:W-:-:S05]  /*23c20*/  IMAD.WIDE.U32 R62, R15, 0x8, R62 ;  /* 0x000000080f3e7825 */ /* 0x002fca00078e003e */
[----:B------:R-:W4:Y:S01]  /*23c30*/  LDG.E.64 R40, desc[UR24][R62.64+0x10] ;  /* 0x000010183e287981 */ /* 0x000f22000c1e1b00 */
[----:B------:R-:W-:-:S05]  /*23c40*/  IADD3 R15, PT, PT, R3, -0x1, RZ ;  /* 0xffffffff030f7810 */ /* 0x000fca0007ffe0ff */
[----:B---3--:R-:W-:Y:S01]  /*23c50*/  IMAD.WIDE.U32 R60, R15, 0x8, R60 ;  /* 0x000000080f3c7825 */ /* 0x008fe200078e003c */
[----:B----4-:R-:W-:-:S14]  /*23c60*/  DSETP.NEU.AND P0, PT, R40, RZ, PT ;  /* 0x000000ff2800722a */ /* 0x010fdc0003f0d000 */
        /* <DEDUP_REMOVED lines=22> */
.L_x_4366:
[----:B------:R-:W1:Y:S01]  /*23dd0*/  LDC.64 R58, c[0x0][0x478] ;  /* 0x00011e00ff3a7b82 */ /* 0x000e620000000a00 */
[----:B------:R-:W-:Y:S01]  /*23de0*/  IADD3 R15, PT, PT, R18, -0x6, RZ ;  /* 0xfffffffa120f7810 */ /* 0x000fe20007ffe0ff */
[----:B------:R-:W-:Y:S01]  /*23df0*/  IMAD.MOV.U32 R42, RZ, RZ, 0x0 ;  /* 0x00000000ff2a7424 */ /* 0x000fe200078e00ff */
[----:B------:R-:W-:Y:S01]  /*23e00*/  MOV R43, 0x3ff00000 ;  /* 0x3ff00000002b7802 */ /* 0x000fe20000000f00 */
[----:B------:R-:W-:Y:S04]  /*23e10*/  STG.E.64 desc[UR24][R60.64], R12 ;  /* 0x0000000c3c007986 */ /* 0x000fe8000c101b18 */
[----:B------:R2:W-:Y:S01]  /*23e20*/  STG.E.64 desc[UR24][R62.64+0x8], R42 ;  /* 0x0000082a3e007986 */ /* 0x0005e2000c101b18 */
[----:B------:R-:W3:Y:S01]  /*23e30*/  LDC.64 R56, c[0x0][0x470] ;  /* 0x00011c00ff387b82 */ /* 0x000ee20000000a00 */
[----:B-1----:R-:W-:-:S05]  /*23e40*/  IMAD.WIDE.U32 R58, R15, 0x8, R58 ;  /* 0x000000080f3a7825 */ /* 0x002fca00078e003a */
        /* <DEDUP_REMOVED lines=10> */
[----:B------:R-:W-:Y:S02]  /*23ef0*/  MOV R12, 0x1 ;  /* 0x00000001000c7802 */ /* 0x000fe40000000f00 */
[----:B----4-:R-:W-:Y:S01]  /*23f00*/  FSETP.GEU.AND P1, PT, |R45|, 6.5827683646048100446e-37, PT ;  /* 0x036000002d00780b */ /* 0x010fe20003f2e200 */
        /* <DEDUP_REMOVED lines=14> */
.L_x_4367:
[----:B------:R-:W1:Y:S01]  /*23ff0*/  LDC.64 R60, c[0x0][0x478] ;  /* 0x00011e00ff3c7b82 */ /* 0x000e620000000a00 */
[----:B------:R-:W-:Y:S01]  /*24000*/  VIADD R15, R18, 0xfffffff7 ;  /* 0xfffffff7120f7836 */ /* 0x000fe20000000000 */
[----:B------:R-:W-:Y:S01]  /*24010*/  MOV R40, 0x0 ;  /* 0x0000000000287802 */ /* 0x000fe20000000f00 */
[----:B------:R-:W-:Y:S01]  /*24020*/  IMAD.MOV.U32 R41, RZ, RZ, 0x3ff00000 ;  /* 0x3ff00000ff297424 */ /* 0x000fe200078e00ff */
[----:B------:R2:W-:Y:S04]  /*24030*/  STG.E.64 desc[UR24][R56.64], R12 ;  /* 0x0000000c38007986 */ /* 0x0005e8000c101b18 */
[----:B------:R3:W-:Y:S01]  /*24040*/  STG.E.64 desc[UR24][R58.64+0x8], R40 ;  /* 0x000008283a007986 */ /* 0x0007e2000c101b18 */
[----:B------:R-:W4:Y:S01]  /*24050*/  LDC.64 R62, c[0x0][0x470] ;  /* 0x00011c00ff3e7b82 */ /* 0x000f220000000a00 */
[----:B-1----:R-:W-:-:S05]  /*24060*/  IMAD.WIDE.U32 R60, R15, 0x8, R60 ;  /* 0x000000080f3c7825 */ /* 0x002fca00078e003c */
[----:B------:R-:W5:Y:S01]  /*24070*/  LDG.E.64 R18, desc[UR24][R60.64+0x10] ;  /* 0x000010183c127981 */ /* 0x000f62000c1e1b00 */
[----:B------:R-:W-:-:S05]  /*24080*/  IADD3 R15, PT, PT, R3, -0x3, RZ ;  /* 0xfffffffd030f7810 */ /* 0x000fca0007ffe0ff */
[----:B----4-:R-:W-:Y:S01]  /*24090*/  IMAD.WIDE.U32 R62, R15, 0x8, R62 ;  /* 0x000000080f3e7825 */ /* 0x010fe200078e003e */
[----:B-----5:R-:W-:-:S14]  /*240a0*/  DSETP.NEU.AND P0, PT, R18, RZ, PT ;  /* 0x000000ff1200722a */ /* 0x020fdc0003f0d000 */
[----:B------:R-:W4:Y:S04]  /*240b0*/  @P0 LDG.E.64 R14, desc[UR24][R56.64] ;  /* 0x00000018380e0981 */ /* 0x000f28000c1e1b00 */
[----:B------:R-:W5:Y:S04]  /*240c0*/  @!P0 LDG.E.64 R44, desc[UR24][R62.64] ;  /* 0x000000183e2c8981 */ /* 0x000f68000c1e1b00 */
[----:B------:R-:W4:Y:S02]  /*240d0*/  @P0 LDG.E.64 R42, desc[UR24][R62.64] ;  /* 0x000000183e2a0981 */ /* 0x000f24000c1e1b00 */
[----:B----4-:R-:W-:-:S07]  /*240e0*/  @P0 DFMA R44, R18, -R14, R42 ;  /* 0x8000000e122c022b */ /* 0x010fce000000002a */
[----:B------:R3:W-:Y:S04]  /*240f0*/  @P0 STG.E.64 desc[UR24][R62.64], R44 ;  /* 0x0000002c3e000986 */ /* 0x0007e8000c101b18 */
[----:B------:R-:W4:Y:S01]  /*24100*/  LDG.E.64 R42, desc[UR24][R60.64+0x8] ;  /* 0x000008183c2a7981 */ /* 0x000f22000c1e1b00 */
[----:B--2---:R-:W-:Y:S01]  /*24110*/  IMAD.MOV.U32 R12, RZ, RZ, 0x1 ;  /* 0x00000001ff0c7424 */ /* 0x004fe200078e00ff */
        /* <DEDUP_REMOVED lines=12> */
[----:B---3--:R-:W-:Y:S05]  /*241e0*/  @P0 BRA P1, `(.L_x_4368) ;  /* 0x0000000000080947 */ /* 0x008fea0000800000 */
[----:B------:R-:W-:-:S07]  /*241f0*/  MOV R0, 0x24210 ;  /* 0x0002421000007802 */ /* 0x000fce0000000f00 */
[----:B0-----:R-:W-:Y:S05]  /*24200*/  CALL.REL.NOINC `($__internal_8_$__cuda_sm20_div_rn_f64_full) ;  /* 0x0000005000f07944 */ /* 0x001fea0003c00000 */
.L_x_4368:
[----:B------:R-:W-:Y:S01]  /*24210*/  MOV R14, 0x0 ;  /* 0x00000000000e7802 */ /* 0x000fe20000000f00 */
[----:B------:R-:W-:Y:S01]  /*24220*/  IMAD.MOV.U32 R15, RZ, RZ, 0x3ff00000 ;  /* 0x3ff00000ff0f7424 */ /* 0x000fe200078e00ff */
[----:B------:R1:W-:Y:S01]  /*24230*/  STG.E.64 desc[UR24][R62.64], R12 ;  /* 0x0000000c3e007986 */ /* 0x0003e2000c101b18 */
[----:B------:R-:W-:-:S03]  /*24240*/  IADD3 R3, PT, PT, R3, -0x4, RZ ;  /* 0xfffffffc03037810 */ /* 0x000fc60007ffe0ff */
[----:B------:R1:W-:Y:S01]  /*24250*/  STG.E.64 desc[UR24][R60.64+0x8], R14 ;  /* 0x0000080e3c007986 */ /* 0x0003e2000c101b18 */
[----:B------:R-:W-:Y:S05]  /*24260*/  @P5 BRA `(.L_x_4369) ;  /* 0xfffffff400d85947 */ /* 0x000fea000383ffff */
.L_x_4364:
[----:B------:R-:W-:Y:S01]  /*24270*/  IMAD.U32 R0, RZ, RZ, UR28 ;  /* 0x0000001cff007e24 */ /* 0x000fe2000f8e00ff */
[----:B------:R-:W-:Y:S04]  /*24280*/  BSSY.RECONVERGENT B3, `(.L_x_4336) ;  /* 0x000006c000037945 */ /* 0x000fe80003800200 */
[----:B------:R-:W-:-:S13]  /*24290*/  LOP3.LUT P0, RZ, R0, 0x3, RZ, 0xc0, !PT ;  /* 0x0000000300ff7812 */ /* 0x000fda000780c0ff */
[----:B------:R-:W-:Y:S05]  /*242a0*/  @!P0 BRA `(.L_x_4370) ;  /* 0x0000000400a48947 */ /* 0x000fea0003800000 */
[----:B------:R-:W-:-:S09]  /*242b0*/  UISETP.NE.AND UP0, UPT, UR30, URZ, UPT ;  /* 0x000000ff1e00728c */ /* 0x000fd2000bf05270 */
[----:B------:R-:W-:Y:S05]  /*242c0*/  BRA.U !UP0, `(.L_x_4371) ;  /* 0x00000005080c7547 */ /* 0x000fea000b800000 */
        /* <DEDUP_REMOVED lines=28> */
.L_x_4372:
        /* <DEDUP_REMOVED lines=34> */
.L_x_4373:
[----:B------:R-:W-:Y:S01]  /*246b0*/  MOV R14, 0x0 ;  /* 0x00000000000e7802 */ /* 0x000fe20000000f00 */
[----:B------:R-:W-:Y:S01]  /*246c0*/  IMAD.MOV.U32 R15, RZ, RZ, 0x3ff00000 ;  /* 0x3ff00000ff0f7424 */ /* 0x000fe200078e00ff */
[----:B------:R1:W-:Y:S01]  /*246d0*/  STG.E.64 desc[UR24][R62.64], R12 ;  /* 0x0000000c3e007986 */ /* 0x0003e2000c101b18 */
[----:B------:R-:W-:-:S03]  /*246e0*/  IADD3 R3, PT, PT, R3, -0x2, RZ ;  /* 0xfffffffe03037810 */ /* 0x000fc60007ffe0ff */
[----:B------:R1:W-:Y:S04]  /*246f0*/  STG.E.64 desc[UR24][R60.64+0x8], R14 ;  /* 0x0000080e3c007986 */ /* 0x0003e8000c101b18 */
.L_x_4371:
[----:B------:R-:W-:-:S13]  /*24700*/  ISETP.NE.AND P0, PT, R5, RZ, PT ;  /* 0x000000ff0500720c */ /* 0x000fda0003f05270 */
[----:B------:R-:W-:Y:S05]  /*24710*/  @P0 BRA `(.L_x_4370) ;  /* 0x0000000000880947 */ /* 0x000fea0003800000 */
[----:B-1----:R-:W1:Y:S01]  /*24720*/  LDC.64 R56, c[0x0][0x478] ;  /* 0x00011e00ff387b82 */ /* 0x002e620000000a00 */
[----:B----4-:R-:W-:-:S07]  /*24730*/  IMAD R13, R3, 0x3, RZ ;  /* 0x00000003030d7824 */ /* 0x010fce00078e02ff */
[----:B--23--:R-:W2:Y:S01]  /*24740*/  LDC.64 R58, c[0x0][0x470] ;  /* 0x00011c00ff3a7b82 */ /* 0x00cea20000000a00 */
[----:B-1----:R-:W-:-:S05]  /*24750*/  IMAD.WIDE.U32 R56, R13, 0x8, R56 ;  /* 0x000000080d387825 */ /* 0x002fca00078e0038 */
        /* <DEDUP_REMOVED lines=10> */
[----:B------:R-:W-:Y:S01]  /*24800*/  BSSY.RECONVERGENT B4, `(.L_x_4374) ;  /* 0x000000f000047945 */ /* 0x000fe20003800200 */
        /* <DEDUP_REMOVED lines=14> */
.L_x_4375:
[----:B------:R-:W-:Y:S05]  /*248f0*/  BSYNC.RECONVERGENT B4 ;  /* 0x0000000000047941 */ /* 0x000fea0003800200 */
.L_x_4374:
[----:B------:R-:W-:Y:S01]  /*24900*/  MOV R14, 0x0 ;  /* 0x00000000000e7802 */ /* 0x000fe20000000f00 */
[----:B------:R-:W-:Y:S01]  /*24910*/  IMAD.MOV.U32 R15, RZ, RZ, 0x3ff00000 ;  /* 0x3ff00000ff0f7424 */ /* 0x000fe200078e00ff */
[----:B------:R1:W-:Y:S04]  /*24920*/  STG.E.64 desc[UR24][R58.64], R12 ;  /* 0x0000000c3a007986 */ /* 0x0003e8000c101b18 */
[----:B------:R1:W-:Y:S02]  /*24930*/  STG.E.64 desc[UR24][R56.64+0x8], R14 ;  /* 0x0000080e38007986 */ /* 0x0003e4000c101b18 */
.L_x_4370:
[----:B------:R-:W-:Y:S05]  /*24940*/  BSYNC.RECONVERGENT B3 ;  /* 0x0000000000037941 */ /* 0x000fea0003800200 */
.L_x_4336:
[----:B------:R-:W-:Y:S05]  /*24950*/  @!P4 BRA `(.L_x_4376) ;  /* 0x0000000400c0c947 */ /* 0x000fea0003800000 */
[----:B------:R-:W-:-:S04]  /*24960*/  MOV R0, UR28 ;  /* 0x0000001c00007c02 */ /* 0x000fc80008000f00 */
[----:B------:R-:W-:Y:S01]  /*24970*/  ISETP.GE.U32.AND P0, PT, R0, 0xf, PT ;  /* 0x0000000f0000780c */ /* 0x000fe20003f06070 */
[----:B------:R-:W-:-:S12]  /*24980*/  IMAD.MOV.U32 R0, RZ, RZ, RZ ;  /* 0x000000ffff007224 */ /* 0x000fd800078e00ff */
[----:B------:R-:W-:Y:S05]  /*24990*/  @!P0 BRA `(.L_x_4377) ;  /* 0x0000000000a48947 */ /* 0x000fea0003800000 */
[----:B------:R-:W-:-:S07]  /*249a0*/  HFMA2 R0, -RZ, RZ, 0, 0 ;  /* 0x00000000ff007431 */ /* 0x000fce00000001ff */
.L_x_4378:
[----:B-1--4-:R-:W1:Y:S08]  /*249b0*/  LDC.64 R14, c[0x0][0x470] ;  /* 0x00011c00ff0e7b82 */ /* 0x012e700000000a00 */
[----:B------:R-:W4:Y:S01]  /*249c0*/  LDC.64 R12, c[0x0][0x488] ;  /* 0x00012200ff0c7b82 */ /* 0x000f220000000a00 */
[----:B-1----:R-:W-:-:S05]  /*249d0*/  IMAD.WIDE.U32 R14, R0, 0x8, R14 ;  /* 0x00000008000e7825 */ /* 0x002fca00078e000e */
[----:B------:R-:W5:Y:S01]  /*249e0*/  LDG.E.64 R16, desc[UR24][R14.64] ;  /* 0x000000180e107981 */ /* 0x000f62000c1e1b00 */
[----:B----4-:R-:W-:-:S05]  /*249f0*/  IMAD.WIDE.U32 R12, R0, 0x8, R12 ;  /* 0x00000008000c7825 */ /* 0x010fca00078e000c */
[----:B-----5:R1:W-:Y:S04]  /*24a00*/  STG.E.64 desc[UR24][R12.64+0x8], R16 ;  /* 0x000008100c007986 */ /* 0x0203e8000c101b18 */
        /* <DEDUP_REMOVED lines=10> */
[----:B-1----:R-:W5:Y:S04]  /*24ab0*/  LDG.E.64 R16, desc[UR24][R14.64+0x30] ;  /* 0x000030180e107981 */ /* 0x002f68000c1e1b00 */
[----:B-----5:R1:W-:Y:S04]  /*24ac0*/  STG.E.64 desc[UR24][R12.64+0x38], R16 ;  /* 0x000038100c007986 */ /* 0x0203e8000c101b18 */
        /* <DEDUP_REMOVED lines=10> */
[----:B-1----:R-:W5:Y:S04]  /*24b70*/  LDG.E.64 R16, desc[UR24][R14.64+0x60] ;  /* 0x000060180e107981 */ /* 0x002f68000c1e1b00 */
[----:B-----5:R4:W-:Y:S04]  /*24b80*/  STG.E.64 desc[UR24][R12.64+0x68], R16 ;  /* 0x000068100c007986 */ /* 0x0209e8000c101b18 */
[----:B------:R-:W5:Y:S04]  /*24b90*/  LDG.E.64 R18, desc[UR24][R14.64+0x68] ;  /* 0x000068180e127981 */ /* 0x000f68000c1e1b00 */
[----:B-----5:R4:W-:Y:S04]  /*24ba0*/  STG.E.64 desc[UR24][R12.64+0x70], R18 ;  /* 0x000070120c007986 */ /* 0x0209e8000c101b18 */
[----:B--2---:R-:W2:Y:S04]  /*24bb0*/  LDG.E.64 R40, desc[UR24][R14.64+0x70] ;  /* 0x000070180e287981 */ /* 0x004ea8000c1e1b00 */
[----:B--2---:R4:W-:Y:S04]  /*24bc0*/  STG.E.64 desc[UR24][R12.64+0x78], R40 ;  /* 0x000078280c007986 */ /* 0x0049e8000c101b18 */
[----:B---3--:R-:W2:Y:S01]  /*24bd0*/  LDG.E.64 R42, desc[UR24][R14.64+0x78] ;  /* 0x000078180e2a7981 */ /* 0x008ea2000c1e1b00 */
[----:B------:R-:W-:-:S05]  /*24be0*/  VIADD R0, R0, 0x10 ;  /* 0x0000001000007836 */ /* 0x000fca0000000000 */
[----:B------:R-:W-:Y:S01]  /*24bf0*/  ISETP.NE.AND P0, PT, R0, R9, PT ;  /* 0x000000090000720c */ /* 0x000fe20003f05270 */
[----:B--2---:R4:W-:-:S12]  /*24c00*/  STG.E.64 desc[UR24][R12.64+0x80], R42 ;  /* 0x0000802a0c007986 */ /* 0x0049d8000c101b18 */
[----:B------:R-:W-:Y:S05]  /*24c10*/  @P0 BRA `(.L_x_4378) ;  /* 0xfffffffc00640947 */ /* 0x000fea000383ffff */
[----:B------:R-:W-:-:S07]  /*24c20*/  MOV R0, R9 ;  /* 0x0000000900007202 */ /* 0x000fce0000000f00 */
.L_x_4377:
[----:B------:R-:W-:-:S05]  /*24c30*/  IMAD.U32 R3, RZ, RZ, UR27 ;  /* 0x0000001bff037e24 */ /* 0x000fca000f8e00ff */
[----:B------:R-:W-:-:S13]  /*24c40*/  LOP3.LUT P0, RZ, R3, 0xf, RZ, 0xc0, !PT ;  /* 0x0000000f03ff7812 */ /* 0x000fda000780c0ff */
[----:B------:R-:W-:Y:S05]  /*24c50*/  @!P0 BRA `(.L_x_4376) ;  /* 0x0000000400008947 */ /* 0x000fea0003800000 */
[----:B------:R-:W5:Y:S01]  /*24c60*/  LDCU UR5, c[0x0][0x468] ;  /* 0x00008d00ff0577ac */ /* 0x000f620008000800 */
[----:B------:R-:W-:-:S04]  /*24c70*/  MOV R3, UR29 ;  /* 0x0000001d00037c02 */ /* 0x000fc80008000f00 */
[----:B------:R-:W-:Y:S01]  /*24c80*/  ISETP.NE.AND P0, PT, R3, 0x2, PT ;  /* 0x000000020300780c */ /* 0x000fe20003f05270 */
[----:B-----5:R-:W-:-:S04]  /*24c90*/  UIADD3 UR6, UPT, UPT, UR5, 0xe, URZ ;  /* 0x0000000e05067890 */ /* 0x020fc8000fffe0ff */
[----:B------:R-:W-:-:S04]  /*24ca0*/  ULOP3.LUT UR6, UR6, 0xf, URZ, 0xc0, !UPT ;  /* 0x0000000f06067892 */ /* 0x000fc8000f8ec0ff */
[----:B------:R-:W-:-:S04]  /*24cb0*/  UIADD3 UR6, UPT, UPT, UR6, -0x1, URZ ;  /* 0xffffffff06067890 */ /* 0x000fc8000fffe0ff */
[----:B------:R-:W-:-:S09]  /*24cc0*/  UISETP.GE.U32.AND UP0, UPT, UR6, 0x7, UPT ;  /* 0x000000070600788c */ /* 0x000fd2000bf06070 */
[----:B------:R-:W-:Y:S05]  /*24cd0*/  BRA.U !UP0, `(.L_x_4379) ;  /* 0x0000000108547547 */ /* 0x000fea000b800000 */
        /* <DEDUP_REMOVED lines=14> */
[----:B------:R-:W5:Y:S04]  /*24dc0*/  LDG.E.64 R46, desc[UR24][R12.64+0x28] ;  /* 0x000028180c2e7981 */ /* 0x000f68000c1e1b00 */
[----:B-----5:R0:W-:Y:S04]  /*24dd0*/  STG.E.64 desc[UR24][R16.64+0x30], R46 ;  /* 0x0000302e10007986 */ /* 0x0201e8000c101b18 */
[----:B-1----:R-:W5:Y:S04]  /*24de0*/  LDG.E.64 R14, desc[UR24][R12.64+0x30] ;  /* 0x000030180c0e7981 */ /* 0x002f68000c1e1b00 */
[----:B-----5:R0:W-:Y:S04]  /*24df0*/  STG.E.64 desc[UR24][R16.64+0x38], R14 ;  /* 0x0000380e10007986 */ /* 0x0201e8000c101b18 */
[----:B----4-:R-:W4:Y:S01]  /*24e00*/  LDG.E.64 R18, desc[UR24][R12.64+0x38] ;  /* 0x000038180c127981 */ /* 0x010f22000c1e1b00 */
[----:B------:R-:W-:-:S03]  /*24e10*/  VIADD R0, R0, 0x8 ;  /* 0x0000000800007836 */ /* 0x000fc60000000000 */
[----:B----4-:R0:W-:Y:S04]  /*24e20*/  STG.E.64 desc[UR24][R16.64+0x40], R18 ;  /* 0x0000401210007986 */ /* 0x0101e8000c101b18 */
.L_x_4379:
[----:B------:R-:W-:Y:S05]  /*24e30*/  @!P0 BRA `(.L_x_4376) ;  /* 0x0000000000888947 */ /* 0x000fea0003800000 */
[----:B------:R-:W-:Y:S02]  /*24e40*/  UIADD3 UR5, UPT, UPT, UR5, 0x6, URZ ;  /* 0x0000000605057890 */ /* 0x000fe4000fffe0ff */
[----:B------:R-:W-:Y:S02]  /*24e50*/  UISETP.NE.AND UP2, UPT, UR30, 0x2, UPT ;  /* 0x000000021e00788c */ /* 0x000fe4000bf45270 */
[----:B------:R-:W-:-:S04]  /*24e60*/  ULOP3.LUT UR5, UR5, 0x7, URZ, 0xc0, !UPT ;  /* 0x0000000705057892 */ /* 0x000fc8000f8ec0ff */
[----:B------:R-:W-:-:S04]  /*24e70*/  UIADD3 UR5, UPT, UPT, UR5, -0x1, URZ ;  /* 0xffffffff05057890 */ /* 0x000fc8000fffe0ff */
[----:B------:R-:W-:-:S09]  /*24e80*/  UISETP.GE.U32.AND UP0, UPT, UR5, 0x3, UPT ;  /* 0x000000030500788c */ /* 0x000fd2000bf06070 */
[----:B------:R-:W-:Y:S05]  /*24e90*/  BRA.U !UP0, `(.L_x_4380) ;  /* 0x0000000108347547 */ /* 0x000fea000b800000 */
[----:B-1--4-:R-:W1:Y:S08]  /*24ea0*/  LDC.64 R12, c[0x0][0x470] ;  /* 0x00011c00ff0c7b82 */ /* 0x012e700000000a00 */
[----:B0-----:R-:W0:Y:S01]  /*24eb0*/  LDC.64 R14, c[0x0][0x488] ;  /* 0x00012200ff0e7b82 */ /* 0x001e220000000a00 */
[----:B-1----:R-:W-:-:S05]  /*24ec0*/  IMAD.WIDE.U32 R40, R0, 0x8, R12 ;  /* 0x0000000800287825 */ /* 0x002fca00078e000c */
[----:B------:R-:W4:Y:S01]  /*24ed0*/  LDG.E.64 R12, desc[UR24][R40.64] ;  /* 0x00000018280c7981 */ /* 0x000f22000c1e1b00 */
[----:B0-----:R-:W-:-:S05]  /*24ee0*/  IMAD.WIDE.U32 R42, R0, 0x8, R14 ;  /* 0x00000008002a7825 */ /* 0x001fca00078e000e */
[----:B----4-:R0:W-:Y:S04]  /*24ef0*/  STG.E.64 desc[UR24][R42.64+0x8], R12 ;  /* 0x0000080c2a007986 */ /* 0x0101e8000c101b18 */
[----:B------:R-:W4:Y:S04]  /*24f00*/  LDG.E.64 R14, desc[UR24][R40.64+0x8] ;  /* 0x00000818280e7981 */ /* 0x000f28000c1e1b00 */
[----:B----4-:R0:W-:Y:S04]  /*24f10*/  STG.E.64 desc[UR24][R42.64+0x10], R14 ;  /* 0x0000100e2a007986 */ /* 0x0101e8000c101b18 */
[----:B------:R-:W4:Y:S04]  /*24f20*/  LDG.E.64 R16, desc[UR24][R40.64+0x10] ;  /* 0x0000101828107981 */ /* 0x000f28000c1e1b00 */
[----:B----4-:R0:W-:Y:S04]  /*24f30*/  STG.E.64 desc[UR24][R42.64+0x18], R16 ;  /* 0x000018102a007986 */ /* 0x0101e8000c101b18 */
[----:B------:R-:W4:Y:S01]  /*24f40*/  LDG.E.64 R18, desc[UR24][R40.64+0x18] ;  /* 0x0000181828127981 */ /* 0x000f22000c1e1b00 */
[----:B------:R-:W-:-:S03]  /*24f50*/  IADD3 R0, PT, PT, R0, 0x4, RZ ;  /* 0x0000000400007810 */ /* 0x000fc60007ffe0ff */
[----:B----4-:R0:W-:Y:S04]  /*24f60*/  STG.E.64 desc[UR24][R42.64+0x20], R18 ;  /* 0x000020122a007986 */ /* 0x0101e8000c101b18 */
.L_x_4380:
[----:B------:R-:W-:Y:S05]  /*24f70*/  BRA.U !UP2, `(.L_x_4376) ;  /* 0x000000010a387547 */ /* 0x000fea000b800000 */
[----:B01--4-:R-:W0:Y:S08]  /*24f80*/  LDC.64 R14, c[0x0][0x470] ;  /* 0x00011c00ff0e7b82 */ /* 0x013e300000000a00 */
[----:B------:R-:W1:Y:S01]  /*24f90*/  LDC.64 R16, c[0x0][0x488] ;  /* 0x00012200ff107b82 */ /* 0x000e620000000a00 */
[----:B0-----:R-:W-:-:S05]  /*24fa0*/  IMAD.WIDE.U32 R14, R0, 0x8, R14 ;  /* 0x00000008000e7825 */ /* 0x001fca00078e000e */
[----:B------:R-:W4:Y:S01]  /*24fb0*/  LDG.E.64 R12, desc[UR24][R14.64] ;  /* 0x000000180e0c7981 */ /* 0x000f22000c1e1b00 */
[----:B------:R-:W-:Y:S01]  /*24fc0*/  UISETP.NE.AND UP0, UPT, UR30, 0x3, UPT ;  /* 0x000000031e00788c */ /* 0x000fe2000bf05270 */
[----:B-1----:R-:W-:-:S05]  /*24fd0*/  IMAD.WIDE.U32 R16, R0, 0x8, R16 ;  /* 0x0000000800107825 */ /* 0x002fca00078e0010 */
[----:B----4-:R0:W-:Y:S03]  /*24fe0*/  STG.E.64 desc[UR24][R16.64+0x8], R12 ;  /* 0x0000080c10007986 */ /* 0x0101e6000c101b18 */
[----:B------:R-:W-:Y:S05]  /*24ff0*/  BRA.U !UP0, `(.L_x_4376) ;  /* 0x0000000108187547 */ /* 0x000fea000b800000 */
[----:B0-----:R-:W4:Y:S01]  /*25000*/  LDG.E.64 R12, desc[UR24][R14.64+0x8] ;  /* 0x000008180e0c7981 */ /* 0x001f22000c1e1b00 */
[----:B------:R-:W-:-:S03]  /*25010*/  UISETP.NE.AND UP0, UPT, UR30, URZ, UPT ;  /* 0x000000ff1e00728c */ /* 0x000fc6000bf05270 */
[----:B----4-:R0:W-:Y:S06]  /*25020*/  STG.E.64 desc[UR24][R16.64+0x10], R12 ;  /* 0x0000100c10007986 */ /* 0x0101ec000c101b18 */
[----:B------:R-:W-:Y:S05]  /*25030*/  BRA.U !UP0, `(.L_x_4376) ;  /* 0x0000000108087547 */ /* 0x000fea000b800000 */
[----:B0-----:R-:W4:Y:S04]  /*25040*/  LDG.E.64 R12, desc[UR24][R14.64+0x10] ;  /* 0x000010180e0c7981 */ /* 0x001f28000c1e1b00 */
[----:B----4-:R0:W-:Y:S02]  /*25050*/  STG.E.64 desc[UR24][R16.64+0x18], R12 ;  /* 0x0000180c10007986 */ /* 0x0101e4000c101b18 */
.L_x_4376:
[----:B------:R-:W5:Y:S02]  /*25060*/  LDCU UR5, c[0x0][0x468] ;  /* 0x00008d00ff0577ac */ /* 0x000f640008000800 */
[----:B-----5:R-:W-:-:S09]  /*25070*/  UISETP.GE.AND UP0, UPT, UR5, 0x2, UPT ;  /* 0x000000020500788c */ /* 0x020fd2000bf06270 */
[----:B------:R-:W-:Y:S05]  /*25080*/  BRA.U !UP0, `(.L_x_4381) ;  /* 0x0000003108387547 */ /* 0x000fea000b800000 */
[----:B------:R-:W-:Y:S02]  /*25090*/  IMAD.U32 R0, RZ, RZ, UR27 ;  /* 0x0000001bff007e24 */ /* 0x000fe4000f8e00ff */
[----:B------:R-:W-:-:S03]  /*250a0*/  HFMA2 R3, -RZ, RZ, 0, 0 ;  /* 0x00000000ff037431 */ /* 0x000fc600000001ff */
[----:B------:R-:W-:-:S13]  /*250b0*/  ISETP.GE.U32.AND P0, PT, R0, 0x3, PT ;  /* 0x000000030000780c */ /* 0x000fda0003f06070 */
[----:B------:R-:W-:Y:S05]  /*250c0*/  @!P0 BRA `(.L_x_4382) ;  /* 0x00000018008c8947 */ /* 0x000fea0003800000 */
[----:B------:R-:W-:-:S07]  /*250d0*/  IMAD.MOV.U32 R3, RZ, RZ, RZ ;  /* 0x000000ffff037224 */ /* 0x000fce00078e00ff */
.L_x_4403:
[----:B------:R-:W5:Y:S08]  /*250e0*/  LDC.64 R64, c[0x0][0x408] ;  /* 0x00010200ff407b82 */ /* 0x000f700000000a00 */
[----:B------:R-:W2:Y:S01]  /*250f0*/  LDC.64 R66, c[0x0][0x488] ;  /* 0x00012200ff427b82 */ /* 0x000ea20000000a00 */
[----:B-----5:R-:W-:-:S05]  /*25100*/  IMAD.WIDE.U32 R64, R3, 0x8, R64 ;  /* 0x0000000803407825 */ /* 0x020fca00078e0040 */
[----:B0---4-:R-:W4:Y:S04]  /*25110*/  LDG.E.64 R42, desc[UR24][R64.64+0x8] ;  /* 0x00000818402a7981 */ /* 0x011f28000c1e1b00 */
[----:B-1----:R-:W4:Y:S01]  /*25120*/  LDG.E.64 R16, desc[UR24][R64.64] ;  /* 0x0000001840107981 */ /* 0x002f22000c1e1b00 */
[----:B--2---:R-:W-:-:S05]  /*25130*/  IMAD.WIDE.U32 R66, R3, 0x8, R66 ;  /* 0x0000000803427825 */ /* 0x004fca00078e0042 */
[----:B------:R-:W2:Y:S04]  /*25140*/  LDG.E.64 R12, desc[UR24][R66.64+0x8] ;  /* 0x00000818420c7981 */ /* 0x000ea8000c1e1b00 */
[----:B------:R-:W2:Y:S01]  /*25150*/  LDG.E.64 R14, desc[UR24][R66.64] ;  /* 0x00000018420e7981 */ /* 0x000ea2000c1e1b00 */
[----:B----4-:R-:W-:Y:S01]  /*25160*/  DADD R42, R42, -R16 ;  /* 0x000000002a2a7229 */ /* 0x010fe20000000810 */
[----:B------:R-:W-:-:S05]  /*25170*/  MOV R16, 0x1 ;  /* 0x0000000100107802 */ /* 0x000fca0000000f00 */
[----:B------:R-:W0:Y:S01]  /*25180*/  MUFU.RCP64H R17, R43 ;  /* 0x0000002b00117308 */ /* 0x000e220000001800 */
[----:B--2---:R-:W-:-:S10]  /*25190*/  DADD R44, R12, -R14 ;  /* 0x000000000c2c7229 */ /* 0x004fd4000000080e */
        /* <DEDUP_REMOVED lines=13> */
[----:B---3--:R-:W-:Y:S05]  /*25270*/  CALL.REL.NOINC `($__internal_8_$__cuda_sm20_div_rn_f64_full) ;  /* 0x0000004000d47944 */ /* 0x008fea0003c00000 */
.L_x_4383:
        /* <DEDUP_REMOVED lines=22> */
[----:B---3--:R-:W-:Y:S05]  /*253e0*/  CALL.REL.NOINC `($__internal_8_$__cuda_sm20_div_rn_f64_full) ;  /* 0x0000004000787944 */ /* 0x008fea0003c00000 */
[----:B------:R-:W-:Y:S01]  /*253f0*/  MOV R14, R12 ;  /* 0x0000000c000e7202 */ /* 0x000fe20000000f00 */
[----:B------:R-:W-:-:S07]  /*25400*/  IMAD.MOV.U32 R15, RZ, RZ, R13 ;  /* 0x000000ffff0f7224 */ /* 0x000fce00078e000d */
.L_x_4385:
[----:B------:R-:W-:Y:S05]  /*25410*/  BSYNC.RECONVERGENT B3 ;  /* 0x0000000000037941 */ /* 0x000fea0003800200 */
.L_x_4384:
[----:B------:R-:W0:Y:S08]  /*25420*/  LDC.64 R62, c[0x0][0x490] ;  /* 0x00012400ff3e7b82 */ /* 0x000e300000000a00 */
[----:B------:R-:W1:Y:S01]  /*25430*/  LDC.64 R60, c[0x0][0x410] ;  /* 0x00010400ff3c7b82 */ /* 0x000e620000000a00 */
[----:B0-----:R-:W-:-:S05]  /*25440*/  IMAD.WIDE.U32 R62, R3, 0x8, R62 ;  /* 0x00000008033e7825 */ /* 0x001fca00078e003e */
[----:B------:R0:W-:Y:S04]  /*25450*/  STG.E.64 desc[UR24][R62.64], R14 ;  /* 0x0000000e3e007986 */ /* 0x0001e8000c101b18 */
[----:B------:R-:W2:Y:S04]  /*25460*/  LDG.E.64 R56, desc[UR24][R64.64+0x8] ;  /* 0x0000081840387981 */ /* 0x000ea8000c1e1b00 */
[----:B------:R-:W2:Y:S01]  /*25470*/  LDG.E.64 R18, desc[UR24][R64.64] ;  /* 0x0000001840127981 */ /* 0x000ea2000c1e1b00 */
[----:B-1----:R-:W-:-:S05]  /*25480*/  IMAD.WIDE.U32 R60, R3, 0x8, R60 ;  /* 0x00000008033c7825 */ /* 0x002fca00078e003c */
[----:B------:R-:W4:Y:S04]  /*25490*/  LDG.E.64 R12, desc[UR24][R60.64+0x8] ;  /* 0x000008183c0c7981 */ /* 0x000f28000c1e1b00 */
[----:B------:R-:W4:Y:S01]  /*254a0*/  LDG.E.64 R16, desc[UR24][R60.64] ;  /* 0x000000183c107981 */ /* 0x000f22000c1e1b00 */
[----:B--2---:R-:W-:Y:S01]  /*254b0*/  DADD R56, R56, -R18 ;  /* 0x0000000038387229 */ /* 0x004fe20000000812 */
[----:B------:R-:W-:-:S05]  /*254c0*/  MOV R18, 0x1 ;  /* 0x0000000100127802 */ /* 0x000fca0000000f00 */
[----:B------:R-:W1:Y:S01]  /*254d0*/  MUFU.RCP64H R19, R57 ;  /* 0x0000003900137308 */ /* 0x000e620000001800 */
[----:B----4-:R-:W-:-:S10]  /*254e0*/  DADD R44, R12, -R16 ;  /* 0x000000000c2c7229 */ /* 0x010fd40000000810 */
[----:B------:R-:W-:Y:S01]  /*254f0*/  FSETP.GEU.AND P1, PT, |R45|, 6.5827683646048100446e-37, PT ;  /* 0x036000002d00780b */ /* 0x000fe20003f2e200 */
[----:B-1----:R-:W-:-:S08]  /*25500*/  DFMA R40, -R56, R18, 1 ;  /* 0x3ff000003828742b */ /* 0x002fd00000000112 */
[----:B------:R-:W-:-:S08]  /*25510*/  DFMA R40, R40, R40, R40 ;  /* 0x000000282828722b */ /* 0x000fd00000000028 */
[----:B------:R-:W-:-:S08]  /*25520*/  DFMA R40, R18, R40, R18 ;  /* 0x000000281228722b */ /* 0x000fd00000000012 */
[----:B0-----:R-:W-:-:S08]  /*25530*/  DFMA R14, -R56, R40, 1 ;  /* 0x3ff00000380e742b */ /* 0x001fd00000000128 */
[----:B------:R-:W-:-:S08]  /*25540*/  DFMA R14, R40, R14, R40 ;  /* 0x0000000e280e722b */ /* 0x000fd00000000028 */
[----:B---3--:R-:W-:-:S08]  /*25550*/  DMUL R58, R44, R14 ;  /* 0x0000000e2c3a7228 */ /* 0x008fd00000000000 */
        /* <DEDUP_REMOVED lines=11> */
.L_x_4386:
        /* <DEDUP_REMOVED lines=24> */
.L_x_4387:
        /* <DEDUP_REMOVED lines=26> */
.L_x_4388:
        /* <DEDUP_REMOVED lines=25> */
.L_x_4390:
[----:B------:R-:W-:Y:S05]  /*25ac0*/  BSYNC.RECONVERGENT B3 ;  /* 0x0000000000037941 */ /* 0x000fea0003800200 */
.L_x_4389:
        /* <DEDUP_REMOVED lines=27> */
.L_x_4391:
        /* <DEDUP_REMOVED lines=24> */
.L_x_4392:
        /* <DEDUP_REMOVED lines=24> */
.L_x_4393:
        /* <DEDUP_REMOVED lines=25> */
.L_x_4395:
[----:B------:R-:W-:Y:S05]  /*26110*/  BSYNC.RECONVERGENT B3 ;  /* 0x0000000000037941 */ /* 0x000fea0003800200 */
.L_x_4394:
        /* <DEDUP_REMOVED lines=27> */
.L_x_4396:
        /* <DEDUP_REMOVED lines=24> */
.L_x_4397:
        /* <DEDUP_REMOVED lines=25> */
.L_x_4398:
        /* <DEDUP_REMOVED lines=25> */
.L_x_4400:
[----:B------:R-:W-:Y:S05]  /*26770*/  BSYNC.RECONVERGENT B3 ;  /* 0x0000000000037941 */ /* 0x000fea0003800200 */
.L_x_4399:
        /* <DEDUP_REMOVED lines=27> */
.L_x_4401:
        /* <DEDUP_REMOVED lines=24> */
.L_x_4402:
[----:B------:R-:W-:Y:S01]  /*26ab0*/  DADD R12, -R12, R60 ;  /* 0x000000000c0c7229 */ /* 0x000fe2000000013c */
[----:B------:R-:W-:-:S06]  /*26ac0*/  ISETP.NE.AND P0, PT, R3, UR14, PT ;  /* 0x0000000e03007c0c */ /* 0x000fcc000bf05270 */
[----:B------:R0:W-:Y:S07]  /*26ad0*/  STG.E.64 desc[UR24][R58.64+0x18], R12 ;  /* 0x0000180c3a007986 */ /* 0x0001ee000c101b18 */
[----:B------:R-:W-:Y:S05]  /*26ae0*/  @P0 BRA `(.L_x_4403) ;  /* 0xffffffe4007c0947 */ /* 0x000fea000383ffff */
[----:B------:R-:W-:-:S07]  /*26af0*/  IMAD.U32 R3, RZ, RZ, UR14 ;  /* 0x0000000eff037e24 */ /* 0x000fce000f8e00ff */
.L_x_4382:
        /* <DEDUP_REMOVED lines=9> */
[----:B-1----:R-:W1:Y:S08]  /*26b90*/  LDC.64 R62, c[0x0][0x408] ;  /* 0x00010200ff3e7b82 */ /* 0x002e700000000a00 */
[----:B------:R-:W5:Y:S01]  /*26ba0*/  LDC.64 R64, c[0x0][0x488] ;  /* 0x00012200ff407b82 */ /* 0x000f620000000a00 */
[----:B-1----:R-:W-:-:S05]  /*26bb0*/  IMAD.WIDE.U32 R62, R3, 0x8, R62 ;  /* 0x00000008033e7825 */ /* 0x002fca00078e003e */
[----:B0---4-:R-:W4:Y:S04]  /*26bc0*/  LDG.E.64 R42, desc[UR24][R62.64+0x8] ;  /* 0x000008183e2a7981 */ /* 0x011f28000c1e1b00 */
[----:B------:R-:W4:Y:S01]  /*26bd0*/  LDG.E.64 R16, desc[UR24][R62.64] ;  /* 0x000000183e107981 */ /* 0x000f22000c1e1b00 */
[----:B-----5:R-:W-:-:S05]  /*26be0*/  IMAD.WIDE.U32 R64, R3, 0x8, R64 ;  /* 0x0000000803407825 */ /* 0x020fca00078e0040 */
[----:B------:R-:W5:Y:S04]  /*26bf0*/  LDG.E.64 R12, desc[UR24][R64.64+0x8] ;  /* 0x00000818400c7981 */ /* 0x000f68000c1e1b00 */
[----:B------:R-:W5:Y:S01]  /*26c00*/  LDG.E.64 R14, desc[UR24][R64.64] ;  /* 0x00000018400e7981 */ /* 0x000f62000c1e1b00 */
[----:B------:R-:W-:Y:S01]  /*26c10*/  BSSY.RECONVERGENT B4, `(.L_x_4406) ;  /* 0x0000013000047945 */ /* 0x000fe20003800200 */
[----:B----4-:R-:W-:Y:S01]  /*26c20*/  DADD R42, R42, -R16 ;  /* 0x000000002a2a7229 */ /* 0x010fe20000000810 */
[----:B------:R-:W-:-:S05]  /*26c30*/  IMAD.MOV.U32 R16, RZ, RZ, 0x1 ;  /* 0x00000001ff107424 */ /* 0x000fca00078e00ff */
[----:B------:R-:W0:Y:S01]  /*26c40*/  MUFU.RCP64H R17, R43 ;  /* 0x0000002b00117308 */ /* 0x000e220000001800 */
[----:B-----5:R-:W-:-:S10]  /*26c50*/  DADD R44, R12, -R14 ;  /* 0x000000000c2c7229 */ /* 0x020fd4000000080e */
        /* <DEDUP_REMOVED lines=13> */
[----:B--23--:R-:W-:Y:S05]  /*26d30*/  CALL.REL.NOINC `($__internal_8_$__cuda_sm20_div_rn_f64_full) ;  /* 0x0000002800247944 */ /* 0x00cfea0003c00000 */
.L_x_4407:
[----:B------:R-:W-:Y:S05]  /*26d40*/  BSYNC.RECONVERGENT B4 ;  /* 0x0000000000047941 */ /* 0x000fea0003800200 */
.L_x_4406:
        /* <DEDUP_REMOVED lines=22> */
[----:B--23--:R-:W-:Y:S05]  /*26eb0*/  CALL.REL.NOINC `($__internal_8_$__cuda_sm20_div_rn_f64_full) ;  /* 0x0000002400c47944 */ /* 0x00cfea0003c00000 */
[----:B------:R-:W-:Y:S01]  /*26ec0*/  IMAD.MOV.U32 R14, RZ, RZ, R12 ;  /* 0x000000ffff0e7224 */ /* 0x000fe200078e000c */
[----:B------:R-:W-:-:S07]  /*26ed0*/  MOV R15, R13 ;  /* 0x0000000d000f7202 */ /* 0x000fce0000000f00 */
.L_x_4409:
[----:B------:R-:W-:Y:S05]  /*26ee0*/  BSYNC.RECONVERGENT B4 ;  /* 0x0000000000047941 */ /* 0x000fea0003800200 */
.L_x_4408:
[----:B------:R-:W0:Y:S08]  /*26ef0*/  LDC.64 R60, c[0x0][0x490] ;  /* 0x00012400ff3c7b82 */ /* 0x000e300000000a00 */
[----:B--23--:R-:W1:Y:S01]  /*26f00*/  LDC.64 R58, c[0x0][0x410] ;  /* 0x00010400ff3a7b82 */ /* 0x00ce620000000a00 */
        /* <DEDUP_REMOVED lines=30> */
.L_x_4411:
[----:B------:R-:W-:Y:S05]  /*270f0*/  BSYNC.RECONVERGENT B4 ;  /* 0x0000000000047941 */ /* 0x000fea0003800200 */
.L_x_4410:
        /* <DEDUP_REMOVED lines=25> */
.L_x_4413:
[----:B------:R-:W-:Y:S05]  /*27290*/  BSYNC.RECONVERGENT B4 ;  /* 0x0000000000047941 */ /* 0x000fea0003800200 */
.L_x_4412:
        /* <DEDUP_REMOVED lines=28> */
.L_x_4415:
[----:B------:R-:W-:Y:S05]  /*27460*/  BSYNC.RECONVERGENT B4 ;  /* 0x0000000000047941 */ /* 0x000fea0003800200 */
.L_x_4414:
        /* <DEDUP_REMOVED lines=25> */
.L_x_4417:
[----:B------:R-:W-:Y:S05]  /*27600*/  BSYNC.RECONVERGENT B4 ;  /* 0x0000000000047941 */ /* 0x000fea0003800200 */
.L_x_4416:
        /* <DEDUP_REMOVED lines=28> */
.L_x_4419:
[----:B------:R-:W-:Y:S05]  /*277d0*/  BSYNC.RECONVERGENT B4 ;  /* 0x0000000000047941 */ /* 0x000fea0003800200 */
.L_x_4418:
        /* <DEDUP_REMOVED lines=25> */
.L_x_4421:
[----:B------:R-:W-:Y:S05]  /*27970*/  BSYNC.RECONVERGENT B4 ;  /* 0x0000000000047941 */ /* 0x000fea0003800200 */
.L_x_4420:
[----:B------:R-:W-:-:S07]  /*27980*/  DADD R12, -R12, R58 ;  /* 0x000000000c0c7229 */ /* 0x000fce000000013a */
[----:B------:R0:W-:Y:S04]  /*27990*/  STG.E.64 desc[UR24][R56.64+0x8], R12 ;  /* 0x0000080c38007986 */ /* 0x0001e8000c101b18 */
.L_x_4405:
[----:B------:R-:W5:Y:S02]  /*279a0*/  LDCU UR5, c[0x0][0x468] ;  /* 0x00008d00ff0577ac */ /* 0x000f640008000800 */
[----:B-----5:R-:W-:-:S06]  /*279b0*/  ULOP3.LUT UR5, UR5, 0x1, URZ, 0xc0, !UPT ;  /* 0x0000000105057892 */ /* 0x020fcc000f8ec0ff */
[----:B------:R-:W-:-:S04]  /*279c0*/  MOV R5, UR5 ;  /* 0x0000000500057c02 */ /* 0x000fc80008000f00 */
[----:B------:R-:W-:-:S13]  /*279d0*/  ISETP.NE.U32.AND P0, PT, R5, 0x1, PT ;  /* 0x000000010500780c */ /* 0x000fda0003f05070 */
[----:B------:R-:W-:Y:S05]  /*279e0*/  @!P0 BRA `(.L_x_4404) ;  /* 0x0000000400dc8947 */ /* 0x000fea0003800000 */
[----:B-1--4-:R-:W1:Y:S08]  /*279f0*/  LDC.64 R60, c[0x0][0x408] ;  /* 0x00010200ff3c7b82 */ /* 0x012e700000000a00 */
[----:B0-23--:R-:W0:Y:S01]  /*27a00*/  LDC.64 R58, c[0x0][0x488] ;  /* 0x00012200ff3a7b82 */ /* 0x00de220000000a00 */
[----:B-1----:R-:W-:-:S05]  /*27a10*/  IMAD.WIDE.U32 R60, R3, 0x8, R60 ;  /* 0x00000008033c7825 */ /* 0x002fca00078e003c */
        /* <DEDUP_REMOVED lines=24> */
.L_x_4423:
[----:B------:R-:W-:Y:S05]  /*27ba0*/  BSYNC.RECONVERGENT B4 ;  /* 0x0000000000047941 */ /* 0x000fea0003800200 */
.L_x_4422:
        /* <DEDUP_REMOVED lines=25> */
.L_x_4425:
[----:B------:R-:W-:Y:S05]  /*27d40*/  BSYNC.RECONVERGENT B4 ;  /* 0x0000000000047941 */ /* 0x000fea0003800200 */
.L_x_4424:
        /* <DEDUP_REMOVED lines=32> */
[----:B------:R-:W-:Y:S01]  /*27f50*/  MOV R60, R12 ;  /* 0x0000000c003c7202 */ /* 0x000fe20000000f00 */
[----:B------:R-:W-:-:S07]  /*27f60*/  IMAD.MOV.U32 R61, RZ, RZ, R13 ;  /* 0x000000ffff3d7224 */ /* 0x000fce00078e000d */
.L_x_4427:
[----:B------:R-:W-:Y:S05]  /*27f70*/  BSYNC.RECONVERGENT B4 ;  /* 0x0000000000047941 */ /* 0x000fea0003800200 */
.L_x_4426:
        /* <DEDUP_REMOVED lines=25> */
.L_x_4429:
[----:B------:R-:W-:Y:S05]  /*28110*/  BSYNC.RECONVERGENT B4 ;  /* 0x0000000000047941 */ /* 0x000fea0003800200 */
.L_x_4428:
[----:B------:R-:W0:Y:S01]  /*28120*/  LDC.64 R14, c[0x0][0x480] ;  /* 0x00012000ff0e7b82 */ /* 0x000e220000000a00 */
[----:B------:R-:W-:Y:S01]  /*28130*/  DADD R12, -R12, R60 ;  /* 0x000000000c0c7229 */ /* 0x000fe2000000013c */
[----:B0-----:R-:W-:-:S06]  /*28140*/  IMAD.WIDE.U32 R14, R3, 0x8, R14 ;  /* 0x00000008030e7825 */ /* 0x001fcc00078e000e */
[----:B------:R0:W-:Y:S04]  /*28150*/  STG.E.64 desc[UR24][R14.64], R12 ;  /* 0x0000000c0e007986 */ /* 0x0001e8000c101b18 */
.L_x_4404:
[----:B------:R-:W-:Y:S05]  /*28160*/  BSYNC.RECONVERGENT B3 ;  /* 0x0000000000037941 */ /* 0x000fea0003800200 */
.L_x_4381:
[----:B01--4-:R-:W0:Y:S01]  /*28170*/  LDC.64 R12, c[0x0][0x480] ;  /* 0x00012000ff0c7b82 */ /* 0x013e220000000a00 */
[----:B------:R-:W-:Y:S01]  /*28180*/  IMAD.U32 R45, RZ, RZ, UR27 ;  /* 0x0000001bff2d7e24 */ /* 0x000fe2000f8e00ff */
[----:B------:R-:W4:Y:S04]  /*28190*/  LDG.E.64 R16, desc[UR24][R34.64] ;  /* 0x0000001822107981 */ /* 0x000f28000c1e1b00 */
[----:B------:R-:W4:Y:S04]  /*281a0*/  LDG.E.64 R18, desc[UR24][R34.64+0x8] ;  /* 0x0000081822127981 */ /* 0x000f28000c1e1b00 */
[----:B------:R-:W5:Y:S04]  /*281b0*/  LDG.E.64 R40, desc[UR24][R36.64+0x10] ;  /* 0x0000101824287981 */ /* 0x000f68000c1e1b00 */
[----:B------:R-:W5:Y:S01]  /*281c0*/  LDG.E.64 R42, desc[UR24][R36.64+0x8] ;  /* 0x00000818242a7981 */ /* 0x000f62000c1e1b00 */
[----:B0-----:R-:W-:-:S05]  /*281d0*/  IMAD.WIDE R44, R45, 0x8, R12 ;  /* 0x000000082d2c7825 */ /* 0x001fca00078e020c */
[----:B------:R-:W2:Y:S01]  /*281e0*/  LDG.E.64 R14, desc[UR24][R44.64] ;  /* 0x000000182c0e7981 */ /* 0x000ea2000c1e1b00 */
[----:B----4-:R-:W-:Y:S02]  /*281f0*/  DADD R16, R16, R18 ;  /* 0x0000000010107229 */ /* 0x010fe40000000012 */
[----:B-----5:R-:W-:-:S08]  /*28200*/  DADD R40, R40, -R42 ;  /* 0x0000000028287229 */ /* 0x020fd0000000082a */
        /* <DEDUP_REMOVED lines=11> */
.L_x_4433:
[C---:B------:R-:W-:Y:S01]  /*282c0*/  IMAD.WIDE.U32 R40, R3.reuse, 0x8, R12 ;  /* 0x0000000803287825 */ /* 0x040fe200078e000c */
[----:B0---4-:R-:W0:Y:S04]  /*282d0*/  LDC.64 R16, c[0x0][0x428] ;  /* 0x00010a00ff107b82 */ /* 0x011e280000000a00 */
[----:B------:R-:W2:Y:S01]  /*282e0*/  LDG.E.64 R56, desc[UR24][R40.64] ;  /* 0x0000001828387981 */ /* 0x000ea2000c1e1b00 */
[----:B------:R-:W-:-:S03]  /*282f0*/  IMAD R53, R3, 0x5, R2 ;  /* 0x0000000503357824 */ /* 0x000fc600078e0202 */
[----:B------:R-:W1:Y:S08]  /*28300*/  LDC.64 R18, c[0x0][0x488] ;  /* 0x00012200ff127b82 */ /* 0x000e700000000a00 */
[----:B------:R-:W4:Y:S01]  /*28310*/  LDC.64 R44, c[0x0][0x430] ;  /* 0x00010c00ff2c7b82 */ /* 0x000f220000000a00 */
[----:B0-----:R-:W-:-:S07]  /*28320*/  IMAD.WIDE.U32 R14, R53, 0x8, R16 ;  /* 0x00000008350e7825 */ /* 0x001fce00078e0010 */
[----:B------:R-:W0:Y:S01]  /*28330*/  LDC.64 R42, c[0x0][0x490] ;  /* 0x00012400ff2a7b82 */ /* 0x000e220000000a00 */
[----:B-1----:R-:W-:-:S07]  /*28340*/  IMAD.WIDE.U32 R18, R3, 0x8, R18 ;  /* 0x0000000803127825 */ /* 0x002fce00078e0012 */
[----:B------:R-:W1:Y:S01]  /*28350*/  LDC.64 R48, c[0x0][0x438] ;  /* 0x00010e00ff307b82 */ /* 0x000e620000000a00 */
[----:B--2---:R2:W-:Y:S04]  /*28360*/  STG.E.64 desc[UR24][R14.64], R56 ;  /* 0x000000380e007986 */ /* 0x0045e8000c101b18 */
[----:B---3--:R-:W3:Y:S01]  /*28370*/  LDG.E.64 R58, desc[UR24][R18.64] ;  /* 0x00000018123a7981 */ /* 0x008ee2000c1e1b00 */
[----:B----4-:R-:W-:-:S04]  /*28380*/  IMAD.WIDE.U32 R46, R53, 0x8, R44 ;  /* 0x00000008352e7825 */ /* 0x010fc800078e002c */
[----:B0-----:R-:W-:Y:S01]  /*28390*/  IMAD.WIDE.U32 R42, R3, 0x8, R42 ;  /* 0x00000008032a7825 */ /* 0x001fe200078e002a */
[----:B---3--:R0:W-:Y:S04]  /*283a0*/  STG.E.64 desc[UR24][R46.64], R58 ;  /* 0x0000003a2e007986 */ /* 0x0081e8000c101b18 */
        /* <DEDUP_REMOVED lines=53> */
[----:B-1----:R-:W5:Y:S01]  /*28700*/  LDG.E.64 R60, desc[UR24][R18.64+0x30] ;  /* 0x00003018123c7981 */ /* 0x002f62000c1e1b00 */
[----:B------:R-:W-:-:S05]  /*28710*/  IMAD.WIDE.U32 R64, R67, 0x8, R44 ;  /* 0x0000000843407825 */ /* 0x000fca00078e002c */
[----:B-----5:R4:W-:Y:S04]  /*28720*/  STG.E.64 desc[UR24][R64.64], R60 ;  /* 0x0000003c40007986 */ /* 0x0209e8000c101b18 */
[----:B--2---:R-:W2:Y:S01]  /*28730*/  LDG.E.64 R14, desc[UR24][R42.64+0x30] ;  /* 0x000030182a0e7981 */ /* 0x004ea2000c1e1b00 */
[----:B------:R-:W-:-:S04]  /*28740*/  IMAD.WIDE.U32 R46, R67, 0x8, R48 ;  /* 0x00000008432e7825 */ /* 0x000fc800078e0030 */
[----:B------:R-:W-:Y:S01]  /*28750*/  VIADD R67, R53, 0x23 ;  /* 0x0000002335437836 */ /* 0x000fe20000000000 */
[----:B--2---:R4:W-:Y:S04]  /*28760*/  STG.E.64 desc[UR24][R46.64], R14 ;  /* 0x0000000e2e007986 */ /* 0x0049e8000c101b18 */
[----:B---3--:R-:W2:Y:S01]  /*28770*/  LDG.E.64 R50, desc[UR24][R40.64+0x38] ;  /* 0x0000381828327981 */ /* 0x008ea2000c1e1b00 */
[----:B------:R-:W-:-:S05]  /*28780*/  IMAD.WIDE.U32 R16, R67, 0x8, R16 ;  /* 0x0000000843107825 */ /* 0x000fca00078e0010 */
[----:B--2---:R4:W-:Y:S04]  /*28790*/  STG.E.64 desc[UR24][R16.64], R50 ;  /* 0x0000003210007986 */ /* 0x0049e8000c101b18 */
[----:B------:R-:W2:Y:S01]  /*287a0*/  LDG.E.64 R52, desc[UR24][R18.64+0x38] ;  /* 0x0000381812347981 */ /* 0x000ea2000c1e1b00 */
[----:B------:R-:W-:-:S05]  /*287b0*/  IMAD.WIDE.U32 R44, R67, 0x8, R44 ;  /* 0x00000008432c7825 */ /* 0x000fca00078e002c */
[----:B--2---:R4:W-:Y:S04]  /*287c0*/  STG.E.64 desc[UR24][R44.64], R52 ;  /* 0x000000342c007986 */ /* 0x0049e8000c101b18 */
[----:B------:R-:W2:Y:S01]  /*287d0*/  LDG.E.64 R56, desc[UR24][R42.64+0x38] ;  /* 0x000038182a387981 */ /* 0x000ea2000c1e1b00 */
[----:B------:R-:W-:Y:S01]  /*287e0*/  IMAD.WIDE.U32 R48, R67, 0x8, R48 ;  /* 0x0000000843307825 */ /* 0x000fe200078e0030 */
[----:B------:R-:W-:-:S04]  /*287f0*/  IADD3 R3, PT, PT, R3, 0x8, RZ ;  /* 0x0000000803037810 */ /* 0x000fc80007ffe0ff */
[----:B------:R-:W-:Y:S01]  /*28800*/  ISETP.NE.AND P0, PT, R3, UR9, PT ;  /* 0x0000000903007c0c */ /* 0x000fe2000bf05270 */
[----:B--2---:R4:W-:-:S12]  /*28810*/  STG.E.64 desc[UR24][R48.64], R56 ;  /* 0x0000003830007986 */ /* 0x0049d8000c101b18 */
[----:B------:R-:W-:Y:S05]  /*28820*/  @P0 BRA `(.L_x_4433) ;  /* 0xfffffff800a40947 */ /* 0x000fea000383ffff */
[----:B------:R-:W-:-:S07]  /*28830*/  IMAD.U32 R3, RZ, RZ, UR9 ;  /* 0x00000009ff037e24 */ /* 0x000fce000f8e00ff */
.L_x_4432:
[----:B------:R-:W-:Y:S05]  /*28840*/  BSYNC.RECONVERGENT B0 ;  /* 0x0000000000007941 */ /* 0x000fea0003800200 */
.L_x_4431:
        /* <DEDUP_REMOVED lines=19> */
[----:B------:R-:W5:Y:S01]  /*28980*/  LDG.E.64 R52, desc[UR24][R16.64] ;  /* 0x0000001810347981 */ /* 0x000f62000c1e1b00 */
[----:B----4-:R-:W-:-:S04]  /*28990*/  IMAD.WIDE.U32 R56, R47, 0x8, R42 ;  /* 0x000000082f387825 */ /* 0x010fc800078e002a */
[----:B0-----:R-:W-:Y:S01]  /*289a0*/  IMAD.WIDE.U32 R40, R3, 0x8, R40 ;  /* 0x0000000803287825 */ /* 0x001fe200078e0028 */
[----:B-----5:R0:W-:Y:S04]  /*289b0*/  STG.E.64 desc[UR24][R56.64], R52 ;  /* 0x0000003438007986 */ /* 0x0201e8000c101b18 */
[----:B---3--:R-:W3:Y:S01]  /*289c0*/  LDG.E.64 R58, desc[UR24][R40.64] ;  /* 0x00000018283a7981 */ /* 0x008ee2000c1e1b00 */
        /* <DEDUP_REMOVED lines=21> */
[----:B0-----:R-:W-:-:S04]  /*28b20*/  IADD3 R57, PT, PT, R47, 0xf, RZ ;  /* 0x0000000f2f397810 */ /* 0x001fc80007ffe0ff */
[----:B--2---:R2:W-:Y:S04]  /*28b30*/  STG.E.64 desc[UR24][R64.64], R62 ;  /* 0x0000003e40007986 */ /* 0x0045e8000c101b18 */
[----:B------:R-:W3:Y:S01]  /*28b40*/  LDG.E.64 R52, desc[UR24][R18.64+0x18] ;  /* 0x0000181812347981 */ /* 0x000ee2000c1e1b00 */
        /* <DEDUP_REMOVED lines=9> */
.L_x_4435:
[----:B------:R-:W-:Y:S05]  /*28be0*/  BRA.U !UP0, `(.L_x_4434) ;  /* 0x0000000108cc7547 */ /* 0x000fea000b800000 */
[----:B------:R-:W-:Y:S01]  /*28bf0*/  UISETP.NE.AND UP0, UPT, UR30, 0x1, UPT ;  /* 0x000000011e00788c */ /* 0x000fe2000bf05270 */
[----:B------:R-:W-:-:S08]  /*28c00*/  ISETP.NE.AND P0, PT, R5, RZ, PT ;  /* 0x000000ff0500720c */ /* 0x000fd00003f05270 */
[----:B------:R-:W-:Y:S05]  /*28c10*/  BRA.U !UP0, `(.L_x_4436) ;  /* 0x0000000108747547 */ /* 0x000fea000b800000 */
[C---:B0---4-:R-:W-:Y:S01]  /*28c20*/  IMAD.WIDE.U32 R16, R3.reuse, 0x8, R12 ;  /* 0x0000000803107825 */ /* 0x051fe200078e000c */
[----:B--2---:R-:W0:Y:S04]  /*28c30*/  LDC.64 R14, c[0x0][0x428] ;  /* 0x00010a00ff0e7b82 */ /* 0x004e280000000a00 */
[----:B------:R-:W2:Y:S01]  /*28c40*/  LDG.E.64 R46, desc[UR24][R16.64] ;  /* 0x00000018102e7981 */ /* 0x000ea2000c1e1b00 */
[----:B------:R-:W-:-:S03]  /*28c50*/  IMAD R61, R3, 0x5, R2 ;  /* 0x00000005033d7824 */ /* 0x000fc600078e0202 */
[----:B------:R-:W1:Y:S08]  /*28c60*/  LDC.64 R18, c[0x0][0x488] ;  /* 0x00012200ff127b82 */ /* 0x000e700000000a00 */
[----:B------:R-:W4:Y:S01]  /*28c70*/  LDC.64 R40, c[0x0][0x430] ;  /* 0x00010c00ff287b82 */ /* 0x000f220000000a00 */
[----:B0-----:R-:W-:-:S07]  /*28c80*/  IMAD.WIDE.U32 R52, R61, 0x8, R14 ;  /* 0x000000083d347825 */ /* 0x001fce00078e000e */
[----:B------:R-:W0:Y:S01]  /*28c90*/  LDC.64 R42, c[0x0][0x490] ;  /* 0x00012400ff2a7b82 */ /* 0x000e220000000a00 */
[----:B-1----:R-:W-:-:S07]  /*28ca0*/  IMAD.WIDE.U32 R18, R3, 0x8, R18 ;  /* 0x0000000803127825 */ /* 0x002fce00078e0012 */
[----:B------:R-:W3:Y:S01]  /*28cb0*/  LDC.64 R44, c[0x0][0x438] ;  /* 0x00010e00ff2c7b82 */ /* 0x000ee20000000a00 */
[----:B--2---:R1:W-:Y:S04]  /*28cc0*/  STG.E.64 desc[UR24][R52.64], R46 ;  /* 0x0000002e34007986 */ /* 0x0043e8000c101b18 */
[----:B------:R-:W2:Y:S01]  /*28cd0*/  LDG.E.64 R48, desc[UR24][R18.64] ;  /* 0x0000001812307981 */ /* 0x000ea2000c1e1b00 */
[----:B----4-:R-:W-:-:S04]  /*28ce0*/  IMAD.WIDE.U32 R56, R61, 0x8, R40 ;  /* 0x000000083d387825 */ /* 0x010fc800078e0028 */
[----:B0-----:R-:W-:Y:S01]  /*28cf0*/  IMAD.WIDE.U32 R42, R3, 0x8, R42 ;  /* 0x00000008032a7825 */ /* 0x001fe200078e002a */
[----:B--2---:R1:W-:Y:S04]  /*28d00*/  STG.E.64 desc[UR24][R56.64], R48 ;  /* 0x0000003038007986 */ /* 0x0043e8000c101b18 */
[----:B------:R-:W2:Y:S01]  /*28d10*/  LDG.E.64 R50, desc[UR24][R42.64] ;  /* 0x000000182a327981 */ /* 0x000ea2000c1e1b00 */
[C---:B---3--:R-:W-:Y:S01]  /*28d20*/  IMAD.WIDE.U32 R58, R61.reuse, 0x8, R44 ;  /* 0x000000083d3a7825 */ /* 0x048fe200078e002c */
        /* <DEDUP_REMOVED lines=12> */
.L_x_4436:
[----:B------:R-:W-:Y:S05]  /*28df0*/  @!P0 BRA `(.L_x_4434) ;  /* 0x0000000000488947 */ /* 0x000fea0003800000 */
[C---:B------:R-:W-:Y:S01]  /*28e00*/  IMAD.WIDE.U32 R12, R3.reuse, 0x8, R12 ;  /* 0x00000008030c7825 */ /* 0x040fe200078e000c */
[----:B012-4-:R-:W0:Y:S05]  /*28e10*/  LDC.64 R14, c[0x0][0x428] ;  /* 0x00010a00ff0e7b82 */ /* 0x017e2a0000000a00 */
[----:B------:R-:W2:Y:S01]  /*28e20*/  LDG.E.64 R12, desc[UR24][R12.64] ;  /* 0x000000180c0c7981 */ /* 0x000ea2000c1e1b00 */
[----:B------:R-:W-:Y:S02]  /*28e30*/  IMAD R45, R3, 0x5, R2 ;  /* 0x00000005032d7824 */ /* 0x000fe400078e0202 */
        /* <DEDUP_REMOVED lines=10> */
[----:B-----5:R2:W-:Y:S05]  /*28ee0*/  STG.E.64 desc[UR24][R18.64], R16 ;  /* 0x0000001012007986 */ /* 0x0205ea000c101b18 */
[----:B------:R-:W4:Y:S01]  /*28ef0*/  LDG.E.64 R40, desc[UR24][R40.64] ;  /* 0x0000001828287981 */ /* 0x000f22000c1e1b00 */
[----:B-1----:R-:W-:-:S05]  /*28f00*/  IMAD.WIDE.U32 R42, R45, 0x8, R42 ;  /* 0x000000082d2a7825 */ /* 0x002fca00078e002a */
[----:B----4-:R2:W-:Y:S02]  /*28f10*/  STG.E.64 desc[UR24][R42.64], R40 ;  /* 0x000000282a007986 */ /* 0x0105e4000c101b18 */
.L_x_4434:
[----:B------:R-:W-:Y:S05]  /*28f20*/  BSYNC.RECONVERGENT B0 ;  /* 0x0000000000007941 */ /* 0x000fea0003800200 */
.L_x_4430:
[----:B--2---:R-:W2:Y:S01]  /*28f30*/  LDC.64 R12, c[0x0][0x408] ;  /* 0x00010200ff0c7b82 */ /* 0x004ea20000000a00 */
[----:B------:R-:W-:-:S07]  /*28f40*/  IMAD R3, R23, 0x5, R2 ;  /* 0x0000000517037824 */ /* 0x000fce00078e0202 */
[----:B01--4-:R-:W0:Y:S08]  /*28f50*/  LDC.64 R16, c[0x0][0x418] ;  /* 0x00010600ff107b82 */ /* 0x013e300000000a00 */
[----:B------:R-:W1:Y:S08]  /*28f60*/  LDC.64 R18, c[0x0][0x428] ;  /* 0x00010a00ff127b82 */ /* 0x000e700000000a00 */
[----:B------:R-:W4:Y:S01]  /*28f70*/  LDC.64 R40, c[0x0][0x430] ;  /* 0x00010c00ff287b82 */ /* 0x000f220000000a00 */
[----:B--2---:R-:W-:-:S06]  /*28f80*/  IMAD.WIDE.U32 R12, R23, 0x8, R12 ;  /* 0x00000008170c7825 */ /* 0x004fcc00078e000c */
[----:B------:R-:W2:Y:S01]  /*28f90*/  LDG.E.64 R12, desc[UR24][R12.64] ;  /* 0x000000180c0c7981 */ /* 0x000ea2000c1e1b00 */
[----:B------:R-:W5:Y:S01]  /*28fa0*/  LDC.64 R44, c[0x0][0x438] ;  /* 0x00010e00ff2c7b82 */ /* 0x000f620000000a00 */
[----:B0-----:R-:W-:-:S06]  /*28fb0*/  IMAD.WIDE.U32 R16, R3, 0x8, R16 ;  /* 0x0000000803107825 */ /* 0x001fcc00078e0010 */
[----:B------:R-:W3:Y:S01]  /*28fc0*/  LDG.E.64 R16, desc[UR24][R16.64] ;  /* 0x0000001810107981 */ /* 0x000ee2000c1e1b00 */
[C---:B-1----:R-:W-:Y:S01]  /*28fd0*/  IMAD.WIDE.U32 R18, R3.reuse, 0x8, R18 ;  /* 0x0000000803127825 */ /* 0x042fe200078e0012 */
        /* <DEDUP_REMOVED lines=18> */
[----:B-1----:R-:W-:Y:S05]  /*29100*/  @!P0 BRA `(.L_x_4437) ;  /* 0xffffff5c00748947 */ /* 0x002fea000383ffff */
[----:B------:R-:W-:Y:S05]  /*29110*/  BSYNC.RECONVERGENT B1 ;  /* 0x0000000000017941 */ /* 0x000fea0003800200 */
.L_x_4298:
[----:B------:R-:W-:-:S13]  /*29120*/  ISETP.GE.AND P0, PT, R3, 0x1, PT ;  /* 0x000000010300780c */ /* 0x000fda0003f06270 */
[----:B------:R-:W-:Y:S05]  /*29130*/  @!P0 BRA `(.L_x_4297) ;  /* 0x0000000000308947 */ /* 0x000fea0003800000 */
[----:B------:R-:W-:-:S07]  /*29140*/  IMAD.MOV.U32 R0, RZ, RZ, RZ ;  /* 0x000000ffff007224 */ /* 0x000fce00078e00ff */
.L_x_4438:
        /* <DEDUP_REMOVED lines=10> */
[----:B-1----:R-:W-:Y:S05]  /*291f0*/  @!P0 BRA `(.L_x_4438) ;  /* 0xfffffffc00d48947 */ /* 0x002fea000383ffff */
.L_x_4297:
[----:B------:R-:W-:Y:S05]  /*29200*/  BSYNC.RECONVERGENT B2 ;  /* 0x0000000000027941 */ /* 0x000fea0003800200 */
.L_x_4296:
[----:B------:R-:W3:Y:S04]  /*29210*/  LDG.E.64 R12, desc[UR24][R30.64] ;  /* 0x000000181e0c7981 */ /* 0x000ee8000c1e1b00 */
[----:B--2---:R-:W3:Y:S01]  /*29220*/  LDG.E.64 R14, desc[UR24][R30.64+0x460] ;  /* 0x000460181e0e7981 */ /* 0x004ee2000c1e1b00 */
[----:B------:R-:W1:Y:S03]  /*29230*/  LDC.64 R22, c[0x0][0x440] ;  /* 0x00011000ff167b82 */ /* 0x000e660000000a00 */
[----:B------:R-:W2:Y:S04]  /*29240*/  LDG.E.64 R16, desc[UR24][R30.64+0x690] ;  /* 0x000690181e107981 */ /* 0x000ea8000c1e1b00 */
[----:B------:R-:W4:Y:S04]  /*29250*/  LDG.E.64 R18, desc[UR24][R30.64+0x8c0] ;  /* 0x0008c0181e127981 */ /* 0x000f28000c1e1b00 */
[----:B------:R-:W4:Y:S04]  /*29260*/  LDG.E.64 R20, desc[UR24][R30.64+0xf50] ;  /* 0x000f50181e147981 */ /* 0x000f28000c1e1b00 */
[----:B-1----:R-:W4:Y:S01]  /*29270*/  LDG.E.64 R2, desc[UR24][R22.64] ;  /* 0x0000001816027981 */ /* 0x002f22000c1e1b00 */
[----:B------:R-:W-:-:S04]  /*29280*/  UIADD3 UR4, UPT, UPT, UR4, 0x1, URZ ;  /* 0x0000000104047890 */ /* 0x000fc8000fffe0ff */
[----:B------:R-:W-:Y:S01]  /*29290*/  UISETP.NE.AND UP0, UPT, UR4, 0x3, UPT ;  /* 0x000000030400788c */ /* 0x000fe2000bf05270 */
[----:B---3--:R-:W-:-:S08]  /*292a0*/  DADD R12, R12, R14 ;  /* 0x000000000c0c7229 */ /* 0x008fd0000000000e */
[----:B--2---:R-:W-:-:S08]  /*292b0*/  DADD R12, R12, R16 ;  /* 0x000000000c0c7229 */ /* 0x004fd00000000010 */
[----:B----4-:R-:W-:-:S08]  /*292c0*/  DADD R12, R12, R18 ;  /* 0x000000000c0c7229 */ /* 0x010fd00000000012 */
[----:B------:R-:W-:-:S08]  /*292d0*/  DADD R12, R12, R20 ;  /* 0x000000000c0c7229 */ /* 0x000fd00000000014 */
[----:B------:R-:W-:-:S07]  /*292e0*/  DMUL R2, R2, R12 ;  /* 0x0000000c02027228 */ /* 0x000fce0000000000 */
[----:B------:R1:W-:Y:S01]  /*292f0*/  STG.E.64 desc[UR24][R28.64], R2 ;  /* 0x000000021c007986 */ /* 0x0003e2000c101b18 */
[----:B------:R-:W-:Y:S05]  /*29300*/  BRA.U UP0, `(.L_x_4439) ;  /* 0xfffffeed00847547 */ /* 0x000fea000b83ffff */
[----:B------:R-:W-:Y:S05]  /*29310*/  EXIT ;  /* 0x000000000000794d */ /* 0x000fea0003800000 */
        .weak           $__internal_7_$__cuda_sm20_dblrcp_rn_slowpath_v3
        .type           $__internal_7_$__cuda_sm20_dblrcp_rn_slowpath_v3,@function
        .size           $__internal_7_$__cuda_sm20_dblrcp_rn_slowpath_v3,($__internal_8_$__cuda_sm20_div_rn_f64_full - $__internal_7_$__cuda_sm20_dblrcp_rn_slowpath_v3)
$__internal_7_$__cuda_sm20_dblrcp_rn_slowpath_v3:
[----:B------:R-:W-:Y:S01]  /*29320*/  DSETP.GTU.AND P0, PT, |R18|, +INF , PT ;  /* 0x7ff000001200742a */ /* 0x000fe20003f0c200 */
[----:B------:R-:W-:-:S13]  /*29330*/  BSSY.RECONVERGENT B1, `(.L_x_4440) ;  /* 0x0000024000017945 */ /* 0x000fda0003800200 */
[----:B------:R-:W-:Y:S05]  /*29340*/  @P0 BRA `(.L_x_4441) ;  /* 0x0000000000800947 */ /* 0x000fea0003800000 */
[----:B------:R-:W-:-:S05]  /*29350*/  LOP3.LUT R14, R19, 0x7fffffff, RZ, 0xc0, !PT ;  /* 0x7fffffff130e7812 */ /* 0x000fca00078ec0ff */
[----:B------:R-:W-:-:S05]  /*29360*/  VIADD R12, R14, 0xffffffff ;  /* 0xffffffff0e0c7836 */ /* 0x000fca0000000000 */
[----:B------:R-:W-:-:S13]  /*29370*/  ISETP.GE.U32.AND P0, PT, R12, 0x7fefffff, PT ;  /* 0x7fefffff0c00780c */ /* 0x000fda0003f06070 */
[----:B------:R-:W-:Y:S02]  /*29380*/  @P0 LOP3.LUT R13, R19, 0x7ff00000, RZ, 0x3c, !PT ;  /* 0x7ff00000130d0812 */ /* 0x000fe400078e3cff */
[----:B------:R-:W-:Y:S01]  /*29390*/  @P0 MOV R12, RZ ;  /* 0x000000ff000c0202 */ /* 0x000fe20000000f00 */
[----:B------:R-:W-:Y:S06]  /*293a0*/  @P0 BRA `(.L_x_4442) ;  /* 0x0000000000700947 */ /* 0x000fec0003800000 */
[----:B------:R-:W-:-:S13]  /*293b0*/  ISETP.GE.U32.AND P0, PT, R14, 0x1000001, PT ;  /* 0x010000010e00780c */ /* 0x000fda0003f06070 */
[----:B------:R-:W-:Y:S05]  /*293c0*/  @!P0 BRA `(.L_x_4443) ;  /* 0x0000000000388947 */ /* 0x000fea0003800000 */
[----:B------:R-:W-:Y:S01]  /*293d0*/  VIADD R13, R19, 0xc0200000 ;  /* 0xc0200000130d7836 */ /* 0x000fe20000000000 */
[----:B------:R-:W-:Y:S01]  /*293e0*/  MOV R12, R18 ;  /* 0x00000012000c7202 */ /* 0x000fe20000000f00 */
        /* <DEDUP_REMOVED lines=12> */
.L_x_4443:
[----:B------:R-:W-:Y:S01]  /*294b0*/  DMUL R14, R18, 8.11296384146066816958e+31 ;  /* 0x46900000120e7828 */ /* 0x000fe20000000000 */
[----:B------:R-:W-:-:S05]  /*294c0*/  MOV R12, R17 ;  /* 0x00000011000c7202 */ /* 0x000fca0000000f00 */
        /* <DEDUP_REMOVED lines=8> */
.L_x_4441:
[----:B------:R-:W-:Y:S01]  /*29550*/  LOP3.LUT R13, R19, 0x80000, RZ, 0xfc, !PT ;  /* 0x00080000130d7812 */ /* 0x000fe200078efcff */
[----:B------:R-:W-:-:S07]  /*29560*/  IMAD.MOV.U32 R12, RZ, RZ, R18 ;  /* 0x000000ffff0c7224 */ /* 0x000fce00078e0012 */
.L_x_4442:
[----:B------:R-:W-:Y:S05]  /*29570*/  BSYNC.RECONVERGENT B1 ;  /* 0x0000000000017941 */ /* 0x000fea0003800200 */
.L_x_4440:
[----:B------:R-:W-:Y:S01]  /*29580*/  MOV R14, R12 ;  /* 0x0000000c000e7202 */ /* 0x000fe20000000f00 */
[----:B------:R-:W-:Y:S01]  /*29590*/  IMAD.MOV.U32 R15, RZ, RZ, R13 ;  /* 0x000000ffff0f7224 */ /* 0x000fe200078e000d */
[----:B------:R-:W-:Y:S01]  /*295a0*/  MOV R12, R0 ;  /* 0x00000000000c7202 */ /* 0x000fe20000000f00 */
[----:B------:R-:W-:-:S04]  /*295b0*/  IMAD.MOV.U32 R13, RZ, RZ, 0x0 ;  /* 0x00000000ff0d7424 */ /* 0x000fc800078e00ff */
[----:B------:R-:W-:Y:S05]  /*295c0*/  RET.REL.NODEC R12 `(calsg1_kernel) ;  /* 0xfffffd680c8c7950 */ /* 0x000fea0003c3ffff */
        .weak           $__internal_8_$__cuda_sm20_div_rn_f64_full
        .type           $__internal_8_$__cuda_sm20_div_rn_f64_full,@function
        .size           $__internal_8_$__cuda_sm20_div_rn_f64_full,($calsg1_kernel$__internal_accurate_pow - $__internal_8_$__cuda_sm20_div_rn_f64_full)
$__internal_8_$__cuda_sm20_div_rn_f64_full:
[C---:B------:R-:W-:Y:S01]  /*295d0*/  FSETP.GEU.AND P0, PT, |R43|.reuse, 1.469367938527859385e-39, PT ;  /* 0x001000002b00780b */ /* 0x040fe20003f0e200 */
[----:B------:R-:W-:Y:S01]  /*295e0*/  IMAD.MOV.U32 R48, RZ, RZ, 0x1 ;  /* 0x00000001ff307424 */ /* 0x000fe200078e00ff */
[----:B------:R-:W-:Y:S01]  /*295f0*/  LOP3.LUT R40, R43, 0x800fffff, RZ, 0xc0, !PT ;  /* 0x800fffff2b287812 */ /* 0x000fe200078ec0ff */
[----:B------:R-:W-:Y:S01]  /*29600*/  BSSY.RECONVERGENT B0, `(.L_x_4444) ;  /* 0x0000054000007945 */ /* 0x000fe20003800200 */
[C---:B------:R-:W-:Y:S02]  /*29610*/  FSETP.GEU.AND P1, PT, |R45|.reuse, 1.469367938527859385e-39, PT ;  /* 0x001000002d00780b */ /* 0x040fe40003f2e200 */
[----:B------:R-:W-:Y:S02]  /*29620*/  LOP3.LUT R41, R40, 0x3ff00000, RZ, 0xfc, !PT ;  /* 0x3ff0000028297812 */ /* 0x000fe400078efcff */
[----:B------:R-:W-:Y:S02]  /*29630*/  MOV R40, R42 ;  /* 0x0000002a00287202 */ /* 0x000fe40000000f00 */
[----:B------:R-:W-:-:S02]  /*29640*/  LOP3.LUT R13, R45, 0x7ff00000, RZ, 0xc0, !PT ;  /* 0x7ff000002d0d7812 */ /* 0x000fc400078ec0ff */
[----:B------:R-:W-:Y:S01]  /*29650*/  LOP3.LUT R15, R43, 0x7ff00000, RZ, 0xc0, !PT ;  /* 0x7ff000002b0f7812 */ /* 0x000fe200078ec0ff */
[----:B------:R-:W-:-:S03]  /*29660*/  @!P0 DMUL R40, R42, 8.98846567431157953865e+307 ;  /* 0x7fe000002a288828 */ /* 0x000fc60000000000 */
[----:B------:R-:W-:Y:S02]  /*29670*/  ISETP.GE.U32.AND P3, PT, R13, R15, PT ;  /* 0x0000000f0d00720c */ /* 0x000fe40003f66070 */
[----:B------:R-:W-:Y:S01]  /*29680*/  @!P1 LOP3.LUT R12, R43, 0x7ff00000, RZ, 0xc0, !PT ;  /* 0x7ff000002b0c9812 */ /* 0x000fe200078ec0ff */
[----:B------:R-:W0:Y:S01]  /*29690*/  MUFU.RCP64H R49, R41 ;  /* 0x0000002900317308 */ /* 0x000e220000001800 */
[----:B------:R-:W-:Y:S02]  /*296a0*/  @!P1 MOV R50, RZ ;  /* 0x000000ff00329202 */ /* 0x000fe40000000f00 */
[----:B------:R-:W-:Y:S02]  /*296b0*/  @!P1 ISETP.GE.U32.AND P2, PT, R13, R12, PT ;  /* 0x0000000c0d00920c */ /* 0x000fe40003f46070 */
[----:B------:R-:W-:Y:S02]  /*296c0*/  MOV R12, 0x1ca00000 ;  /* 0x1ca00000000c7802 */ /* 0x000fe40000000f00 */
[----:B------:R-:W-:-:S02]  /*296d0*/  @!P0 LOP3.LUT R15, R41, 0x7ff00000, RZ, 0xc0, !PT ;  /* 0x7ff00000290f8812 */ /* 0x000fc400078ec0ff */
[----:B------:R-:W-:-:S04]  /*296e0*/  @!P1 SEL R19, R12, 0x63400000, !P2 ;  /* 0x634000000c139807 */ /* 0x000fc80005000000 */
[----:B------:R-:W-:Y:S01]  /*296f0*/  @!P1 LOP3.LUT R14, R19, 0x80000000, R45, 0xf8, !PT ;  /* 0x80000000130e9812 */ /* 0x000fe200078ef82d */
[----:B0-----:R-:W-:-:S03]  /*29700*/  DFMA R46, R48, -R40, 1 ;  /* 0x3ff00000302e742b */ /* 0x001fc60000000828 */
[----:B------:R-:W-:Y:S01]  /*29710*/  @!P1 LOP3.LUT R51, R14, 0x100000, RZ, 0xfc, !PT ;  /* 0x001000000e339812 */ /* 0x000fe200078efcff */
[----:B------:R-:W-:-:S04]  /*29720*/  IMAD.MOV.U32 R14, RZ, RZ, R13 ;  /* 0x000000ffff0e7224 */ /* 0x000fc800078e000d */
        /* <DEDUP_REMOVED lines=17> */
[----:B------:R-:W-:Y:S02]  /*29840*/  LOP3.LUT R14, R43, 0x7ff00000, RZ, 0xc0, !PT ;  /* 0x7ff000002b0e7812 */ /* 0x000fe400078ec0ff */
[----:B------:R-:W-:Y:S02]  /*29850*/  MOV R44, RZ ;  /* 0x000000ff002c7202 */ /* 0x000fe40000000f00 */
[CC--:B------:R-:W-:Y:S02]  /*29860*/  VIADDMNMX R15, R13.reuse, -R14.reuse, 0xb9600000, !PT ;  /* 0xb96000000d0f7446 */ /* 0x0c0fe4000780090e */
[----:B------:R-:W-:Y:S02]  /*29870*/  ISETP.GE.U32.AND P0, PT, R13, R14, PT ;  /* 0x0000000e0d00720c */ /* 0x000fe40003f06070 */
[----:B------:R-:W-:Y:S02]  /*29880*/  VIMNMX R14, PT, PT, R15, 0x46a00000, PT ;  /* 0x46a000000f0e7848 */ /* 0x000fe40003fe0100 */
[----:B------:R-:W-:-:S04]  /*29890*/  SEL R13, R12, 0x63400000, !P0 ;  /* 0x634000000c0d7807 */ /* 0x000fc80004000000 */
[----:B------:R-:W-:-:S05]  /*298a0*/  IADD3 R14, PT, PT, -R13, R14, RZ ;  /* 0x0000000e0d0e7210 */ /* 0x000fca0007ffe1ff */
        /* <DEDUP_REMOVED lines=10> */
[C---:B------:R-:W-:Y:S01]  /*29950*/  IADD3 R41, PT, PT, -R14.reuse, RZ, RZ ;  /* 0x000000ff0e297210 */ /* 0x040fe20007ffe1ff */
[----:B------:R-:W-:Y:S01]  /*29960*/  IMAD.MOV.U32 R40, RZ, RZ, RZ ;  /* 0x000000ffff287224 */ /* 0x000fe200078e00ff */
[----:B------:R-:W-:-:S05]  /*29970*/  IADD3 R14, PT, PT, -R14, -0x43300000, RZ ;  /* 0xbcd000000e0e7810 */ /* 0x000fca0007ffe1ff */
[----:B------:R-:W-:Y:S02]  /*29980*/  DFMA R40, R12, -R40, R48 ;  /* 0x800000280c28722b */ /* 0x000fe40000000030 */
[----:B------:R-:W-:-:S08]  /*29990*/  DMUL.RP R48, R48, R44 ;  /* 0x0000002c30307228 */ /* 0x000fd00000008000 */
[----:B------:R-:W-:Y:S02]  /*299a0*/  FSETP.NEU.AND P0, PT, |R41|, R14, PT ;  /* 0x0000000e2900720b */ /* 0x000fe40003f0d200 */
[----:B------:R-:W-:Y:S02]  /*299b0*/  LOP3.LUT R15, R49, R42, RZ, 0x3c, !PT ;  /* 0x0000002a310f7212 */ /* 0x000fe400078e3cff */
[----:B------:R-:W-:Y:S02]  /*299c0*/  FSEL R12, R48, R12, !P0 ;  /* 0x0000000c300c7208 */ /* 0x000fe40004000000 */
[----:B------:R-:W-:Y:S01]  /*299d0*/  FSEL R13, R15, R13, !P0 ;  /* 0x0000000d0f0d7208 */ /* 0x000fe20004000000 */
[----:B------:R-:W-:Y:S06]  /*299e0*/  BRA `(.L_x_4446) ;  /* 0x0000000000547947 */ /* 0x000fec0003800000 */
.L_x_4445:
        /* <DEDUP_REMOVED lines=11> */
[----:B------:R-:W-:Y:S02]  /*29aa0*/  @P0 LOP3.LUT R14, R13, 0x7ff00000, RZ, 0xfc, !PT ;  /* 0x7ff000000d0e0812 */ /* 0x000fe400078efcff */
[----:B------:R-:W-:Y:S01]  /*29ab0*/  @!P0 MOV R12, RZ ;  /* 0x000000ff000c8202 */ /* 0x000fe20000000f00 */
[----:B------:R-:W-:Y:S01]  /*29ac0*/  @P0 IMAD.MOV.U32 R12, RZ, RZ, RZ ;  /* 0x000000ffff0c0224 */ /* 0x000fe200078e00ff */
[----:B------:R-:W-:Y:S01]  /*29ad0*/  @P0 MOV R13, R14 ;  /* 0x0000000e000d0202 */ /* 0x000fe20000000f00 */
[----:B------:R-:W-:Y:S06]  /*29ae0*/  BRA `(.L_x_4446) ;  /* 0x0000000000147947 */ /* 0x000fec0003800000 */
.L_x_4448:
[----:B------:R-:W-:Y:S01]  /*29af0*/  LOP3.LUT R13, R43, 0x80000, RZ, 0xfc, !PT ;  /* 0x000800002b0d7812 */ /* 0x000fe200078efcff */
[----:B------:R-:W-:Y:S01]  /*29b00*/  IMAD.MOV.U32 R12, RZ, RZ, R42 ;  /* 0x000000ffff0c7224 */ /* 0x000fe200078e002a */
[----:B------:R-:W-:Y:S06]  /*29b10*/  BRA `(.L_x_4446) ;  /* 0x0000000000087947 */ /* 0x000fec0003800000 */
.L_x_4447:
[----:B------:R-:W-:Y:S02]  /*29b20*/  LOP3.LUT R13, R45, 0x80000, RZ, 0xfc, !PT ;  /* 0x000800002d0d7812 */ /* 0x000fe400078efcff */
[----:B------:R-:W-:-:S07]  /*29b30*/  MOV R12, R44 ;  /* 0x0000002c000c7202 */ /* 0x000fce0000000f00 */
.L_x_4446:
[----:B------:R-:W-:Y:S05]  /*29b40*/  BSYNC.RECONVERGENT B0 ;  /* 0x0000000000007941 */ /* 0x000fea0003800200 */
.L_x_4444:
[----:B------:R-:W-:Y:S02]  /*29b50*/  HFMA2 R15, -RZ, RZ, 0, 0 ;  /* 0x00000000ff0f7431 */ /* 0x000fe400000001ff */
[----:B------:R-:W-:-:S04]  /*29b60*/  IMAD.MOV.U32 R14, RZ, RZ, R0 ;  /* 0x000000ffff0e7224 */ /* 0x000fc800078e0000 */
[----:B------:R-:W-:Y:S05]  /*29b70*/  RET.REL.NODEC R14 `(calsg1_kernel) ;  /* 0xfffffd640e207950 */ /* 0x000fea0003c3ffff */
        .type           $calsg1_kernel$__internal_accurate_pow,@function
        .size           $calsg1_kernel$__internal_accurate_pow,(.L_x_4460 - $calsg1_kernel$__internal_accurate_pow)
$calsg1_kernel$__internal_accurate_pow:
[----:B------:R-:W-:Y:S01]  /*29b80*/  DADD R16, -RZ, |R12| ;  /* 0x00000000ff107229 */ /* 0x000fe2000000050c */
[----:B------:R-:W-:Y:S01]  /*29b90*/  IMAD.MOV.U32 R40, RZ, RZ, RZ ;  /* 0x000000ffff287224 */ /* 0x000fe200078e00ff */
[----:B------:R-:W-:Y:S01]  /*29ba0*/  MOV R46, 0x41ad3b5a ;  /* 0x41ad3b5a002e7802 */ /* 0x000fe20000000f00 */
[----:B------:R-:W-:Y:S01]  /*29bb0*/  IMAD.MOV.U32 R47, RZ, RZ, 0x3ed0f5d2 ;  /* 0x3ed0f5d2ff2f7424 */ /* 0x000fe200078e00ff */
[----:B------:R-:W-:Y:S01]  /*29bc0*/  UMOV UR6, 0x7d2cafe2 ;  /* 0x7d2cafe200067882 */ /* 0x000fe20000000000 */
[----:B------:R-:W-:Y:S01]  /*29bd0*/  UMOV UR7, 0x3eb0f5ff ;  /* 0x3eb0f5ff00077882 */ /* 0x000fe20000000000 */
[----:B------:R-:W-:Y:S01]  /*29be0*/  UMOV UR20, 0x3b39803f ;  /* 0x3b39803f00147882 */ /* 0x000fe20000000000 */
[----:B------:R-:W-:-:S03]  /*29bf0*/  UMOV UR21, 0x3c7abc9e ;  /* 0x3c7abc9e00157882 */ /* 0x000fc60000000000 */
[----:B------:R-:W-:Y:S01]  /*29c00*/  ISETP.GT.U32.AND P0, PT, R17, 0xfffff, PT ;  /* 0x000fffff1100780c */ /* 0x000fe20003f04070 */
[----:B------:R-:W-:-:S12]  /*29c10*/  IMAD.MOV.U32 R14, RZ, RZ, R17 ;  /* 0x000000ffff0e7224 */ /* 0x000fd800078e0011 */
[----:B------:R-:W-:-:S10]  /*29c20*/  @!P0 DMUL R50, R16, 1.80143985094819840000e+16 ;  /* 0x4350000010328828 */ /* 0x000fd40000000000 */
[----:B------:R-:W-:Y:S01]  /*29c30*/  @!P0 MOV R14, R51 ;  /* 0x00000033000e8202 */ /* 0x000fe20000000f00 */
[----:B------:R-:W-:-:S03]  /*29c40*/  @!P0 IMAD.MOV.U32 R16, RZ, RZ, R50 ;  /* 0x000000ffff108224 */ /* 0x000fc600078e0032 */
[----:B------:R-:W-:Y:S02]  /*29c50*/  LOP3.LUT R14, R14, 0x800fffff, RZ, 0xc0, !PT ;  /* 0x800fffff0e0e7812 */ /* 0x000fe400078ec0ff */
[----:B------:R-:W-:Y:S02]  /*29c60*/  MOV R18, R16 ;  /* 0x0000001000127202 */ /* 0x000fe40000000f00 */
[----:B------:R-:W-:Y:S02]  /*29c70*/  LOP3.LUT R19, R14, 0x3ff00000, RZ, 0xfc, !PT ;  /* 0x3ff000000e137812 */ /* 0x000fe400078efcff */
[----:B------:R-:W-:Y:S02]  /*29c80*/  SHF.R.U32.HI R16, RZ, 0x14, R17 ;  /* 0x00000014ff107819 */ /* 0x000fe40000011611 */
[----:B------:R-:W-:Y:S02]  /*29c90*/  ISETP.GE.U32.AND P1, PT, R19, 0x3ff6a09f, PT ;  /* 0x3ff6a09f1300780c */ /* 0x000fe40003f26070 */
[----:B------:R-:W-:-:S04]  /*29ca0*/  @!P0 LEA.HI R16, R51, 0xffffffca, RZ, 0xc ;  /* 0xffffffca33108811 */ /* 0x000fc800078f60ff */
[----:B------:R-:W-:-:S07]  /*29cb0*/  IADD3 R17, PT, PT, R16, -0x3ff, RZ ;  /* 0xfffffc0110117810 */ /* 0x000fce0007ffe0ff */
[----:B------:R-:W-:Y:S02]  /*29cc0*/  @P1 VIADD R15, R19, 0xfff00000 ;  /* 0xfff00000130f1836 */ /* 0x000fe40000000000 */
[----:B------:R-:W-:-:S03]  /*29cd0*/  @P1 VIADD R17, R16, 0xfffffc02 ;  /* 0xfffffc0210111836 */ /* 0x000fc60000000000 */
[----:B------:R-:W-:Y:S02]  /*29ce0*/  @P1 MOV R19, R15 ;  /* 0x0000000f00131202 */ /* 0x000fe40000000f00 */
[----:B------:R-:W-:Y:S01]  /*29cf0*/  LOP3.LUT R16, R17, 0x80000000, RZ, 0x3c, !PT ;  /* 0x8000000011107812 */ /* 0x000fe200078e3cff */
[----:B------:R-:W-:-:S03]  /*29d00*/  HFMA2 R17, -RZ, RZ, 3.59375, 0 ;  /* 0x43300000ff117431 */ /* 0x000fc600000001ff */
[C---:B------:R-:W-:Y:S02]  /*29d10*/  DADD R44, R18.reuse, 1 ;  /* 0x3ff00000122c7429 */ /* 0x040fe40000000000 */
[----:B------:R-:W-:-:S04]  /*29d20*/  DADD R18, R18, -1 ;  /* 0xbff0000012127429 */ /* 0x000fc80000000000 */
[----:B------:R-:W0:Y:S02]  /*29d30*/  MUFU.RCP64H R41, R45 ;  /* 0x0000002d00297308 */ /* 0x000e240000001800 */
        /* <DEDUP_REMOVED lines=13> */
[----:B------:R-:W-:Y:S02]  /*29e10*/  DADD R52, R46, R46 ;  /* 0x000000002e347229 */ /* 0x000fe4000000002e */
[----:B------:R-:W-:-:S03]  /*29e20*/  DMUL R46, R14, R14 ;  /* 0x0000000e0e2e7228 */ /* 0x000fc60000000000 */
[----:B------:R-:W-:Y:S01]  /*29e30*/  DFMA R44, R42, R44, UR6 ;  /* 0x000000062a2c7e2b */ /* 0x000fe2000800002c */
[----:B------:R-:W-:Y:S01]  /*29e40*/  UMOV UR6, 0x258a578b ;  /* 0x258a578b00067882 */ /* 0x000fe20000000000 */
[----:B------:R-:W-:Y:S01]  /*29e50*/  UMOV UR7, 0x3f3c71c7 ;  /* 0x3f3c71c700077882 */ /* 0x000fe20000000000 */
[----:B------:R-:W-:Y:S02]  /*29e60*/  DFMA R52, R18, -R14, R52 ;  /* 0x8000000e1234722b */ /* 0x000fe40000000034 */
[----:B------:R-:W-:-:S03]  /*29e70*/  DMUL R18, R14, R46 ;  /* 0x0000002e0e127228 */ /* 0x000fc60000000000 */
[----:B------:R-:W-:Y:S01]  /*29e80*/  DFMA R44, R42, R44, UR6 ;  /* 0x000000062a2c7e2b */ /* 0x000fe2000800002c */
[----:B------:R-:W-:Y:S01]  /*29e90*/  UMOV UR6, 0x9242b910 ;  /* 0x9242b91000067882 */ /* 0x000fe20000000000 */
[----:B------:R-:W-:Y:S01]  /*29ea0*/  UMOV UR7, 0x3f624924 ;  /* 0x3f62492400077882 */ /* 0x000fe20000000000 */
[----:B------:R-:W-:Y:S02]  /*29eb0*/  DMUL R40, R40, R52 ;  /* 0x0000003428287228 */ /* 0x000fe40000000000 */
[C---:B------:R-:W-:Y:S02]  /*29ec0*/  DFMA R56, R14.reuse, R46, -R18 ;  /* 0x0000002e0e38722b */ /* 0x040fe40000000812 */
[----:B------:R-:W-:Y:S02]  /*29ed0*/  DFMA R52, R14, R14, -R46 ;  /* 0x0000000e0e34722b */ /* 0x000fe4000000082e */
[----:B------:R-:W-:Y:S01]  /*29ee0*/  DFMA R44, R42, R44, UR6 ;  /* 0x000000062a2c7e2b */ /* 0x000fe2000800002c */
[----:B------:R-:W-:Y:S01]  /*29ef0*/  UMOV UR6, 0x99999dfb ;  /* 0x99999dfb00067882 */ /* 0x000fe20000000000 */
[----:B------:R-:W-:-:S02]  /*29f00*/  UMOV UR7, 0x3f899999 ;  /* 0x3f89999900077882 */ /* 0x000fc40000000000 */
[----:B------:R-:W-:-:S04]  /*29f10*/  DFMA R56, R40, R46, R56 ;  /* 0x0000002e2838722b */ /* 0x000fc80000000038 */
[----:B------:R-:W-:Y:S01]  /*29f20*/  DFMA R48, R42, R44, UR6 ;  /* 0x000000062a307e2b */ /* 0x000fe2000800002c */
[----:B------:R-:W-:Y:S01]  /*29f30*/  UMOV UR6, 0x55555555 ;  /* 0x5555555500067882 */ /* 0x000fe20000000000 */
[----:B------:R-:W-:-:S06]  /*29f40*/  UMOV UR7, 0x3fb55555 ;  /* 0x3fb5555500077882 */ /* 0x000fcc0000000000 */
[----:B------:R-:W-:-:S08]  /*29f50*/  DFMA R44, R42, R48, UR6 ;  /* 0x000000062a2c7e2b */ /* 0x000fd00008000030 */
[----:B------:R-:W-:Y:S01]  /*29f60*/  DADD R54, -R44, UR6 ;  /* 0x000000062c367e29 */ /* 0x000fe20008000100 */
[----:B------:R-:W-:Y:S01]  /*29f70*/  UMOV UR6, 0xb9e7b0 ;  /* 0x00b9e7b000067882 */ /* 0x000fe20000000000 */
[----:B------:R-:W-:-:S06]  /*29f80*/  UMOV UR7, 0x3c46a4cb ;  /* 0x3c46a4cb00077882 */ /* 0x000fcc0000000000 */
[----:B------:R-:W-:Y:S01]  /*29f90*/  DFMA R48, R42, R48, R54 ;  /* 0x000000302a30722b */ /* 0x000fe20000000036 */
[----:B------:R-:W-:Y:S01]  /*29fa0*/  IADD3 R55, PT, PT, R41, 0x100000, RZ ;  /* 0x0010000029377810 */ /* 0x000fe20007ffe0ff */
[----:B------:R-:W-:-:S06]  /*29fb0*/  IMAD.MOV.U32 R54, RZ, RZ, R40 ;  /* 0x000000ffff367224 */ /* 0x000fcc00078e0028 */
[----:B------:R-:W-:Y:S01]  /*29fc0*/  DADD R48, R48, -UR6 ;  /* 0x8000000630307e29 */ /* 0x000fe20008000000 */
[----:B------:R-:W-:Y:S01]  /*29fd0*/  UMOV UR6, 0x80000000 ;  /* 0x8000000000067882 */ /* 0x000fe20000000000 */
[----:B------:R-:W-:Y:S01]  /*29fe0*/  DFMA R52, R14, R54, R52 ;  /* 0x000000360e34722b */ /* 0x000fe20000000034 */
[----:B------:R-:W-:-:S05]  /*29ff0*/  UMOV UR7, 0x43300000 ;  /* 0x4330000000077882 */ /* 0x000fca0000000000 */
[----:B------:R-:W-:Y:S02]  /*2a000*/  DADD R42, R44, R48 ;  /* 0x000000002c2a7229 */ /* 0x000fe40000000030 */
[----:B------:R-:W-:-:S06]  /*2a010*/  DFMA R52, R14, R52, R56 ;  /* 0x000000340e34722b */ /* 0x000fcc0000000038 */
[----:B------:R-:W-:Y:S02]  /*2a020*/  DMUL R46, R42, R18 ;  /* 0x000000122a2e7228 */ /* 0x000fe40000000000 */
[----:B------:R-:W-:-:S06]  /*2a030*/  DADD R44, R44, -R42 ;  /* 0x000000002c2c7229 */ /* 0x000fcc000000082a */
[----:B------:R-:W-:Y:S02]  /*2a040*/  DFMA R54, R42, R18, -R46 ;  /* 0x000000122a36722b */ /* 0x000fe4000000082e */
[----:B------:R-:W-:-:S06]  /*2a050*/  DADD R44, R48, R44 ;  /* 0x00000000302c7229 */ /* 0x000fcc000000002c */
[----:B------:R-:W-:-:S08]  /*2a060*/  DFMA R52, R42, R52, R54 ;  /* 0x000000342a34722b */ /* 0x000fd00000000036 */
[----:B------:R-:W-:-:S08]  /*2a070*/  DFMA R44, R44, R18, R52 ;  /* 0x000000122c2c722b */ /* 0x000fd00000000034 */
[----:B------:R-:W-:-:S08]  /*2a080*/  DADD R42, R46, R44 ;  /* 0x000000002e2a7229 */ /* 0x000fd0000000002c */
[--C-:B------:R-:W-:Y:S02]  /*2a090*/  DADD R18, R14, R42.reuse ;  /* 0x000000000e127229 */ /* 0x100fe4000000002a */
[----:B------:R-:W-:-:S06]  /*2a0a0*/  DADD R46, R46, -R42 ;  /* 0x000000002e2e7229 */ /* 0x000fcc000000082a */
[----:B------:R-:W-:Y:S02]  /*2a0b0*/  DADD R14, R14, -R18 ;  /* 0x000000000e0e7229 */ /* 0x000fe40000000812 */
[----:B------:R-:W-:-:S06]  /*2a0c0*/  DADD R46, R44, R46 ;  /* 0x000000002c2e7229 */ /* 0x000fcc000000002e */
[----:B------:R-:W-:-:S08]  /*2a0d0*/  DADD R14, R42, R14 ;  /* 0x000000002a0e7229 */ /* 0x000fd0000000000e */
[----:B------:R-:W-:-:S08]  /*2a0e0*/  DADD R14, R46, R14 ;  /* 0x000000002e0e7229 */ /* 0x000fd0000000000e */
[----:B------:R-:W-:Y:S02]  /*2a0f0*/  DADD R14, R40, R14 ;  /* 0x00000000280e7229 */ /* 0x000fe4000000000e */
[----:B------:R-:W-:Y:S01]  /*2a100*/  DADD R40, R16, -UR6 ;  /* 0x8000000610287e29 */ /* 0x000fe20008000000 */
[----:B------:R-:W-:Y:S01]  /*2a110*/  UMOV UR6, 0xfefa39ef ;  /* 0xfefa39ef00067882 */ /* 0x000fe20000000000 */
[----:B------:R-:W-:-:S04]  /*2a120*/  UMOV UR7, 0x3fe62e42 ;  /* 0x3fe62e4200077882 */ /* 0x000fc80000000000 */
[----:B------:R-:W-:-:S08]  /*2a130*/  DADD R16, R18, R14 ;  /* 0x0000000012107229 */ /* 0x000fd0000000000e */
[--C-:B------:R-:W-:Y:S02]  /*2a140*/  DFMA R42, R40, UR6, R16.reuse ;  /* 0x00000006282a7c2b */ /* 0x100fe40008000010 */
[----:B------:R-:W-:-:S06]  /*2a150*/  DADD R18, R18, -R16 ;  /* 0x0000000012127229 */ /* 0x000fcc0000000810 */
[----:B------:R-:W-:Y:S02]  /*2a160*/  DFMA R44, R40, -UR6, R42 ;  /* 0x80000006282c7c2b */ /* 0x000fe4000800002a */
[----:B------:R-:W-:-:S06]  /*2a170*/  DADD R18, R14, R18 ;  /* 0x000000000e127229 */ /* 0x000fcc0000000012 */
[----:B------:R-:W-:-:S08]  /*2a180*/  DADD R44, -R16, R44 ;  /* 0x00000000102c7229 */ /* 0x000fd0000000012c */
[----:B------:R-:W-:-:S08]  /*2a190*/  DADD R18, R18, -R44 ;  /* 0x0000000012127229 */ /* 0x000fd0000000082c */
[----:B------:R-:W-:-:S08]  /*2a1a0*/  DFMA R18, R40, UR20, R18 ;  /* 0x0000001428127c2b */ /* 0x000fd00008000012 */
[----:B------:R-:W-:-:S08]  /*2a1b0*/  DADD R16, R42, R18 ;  /* 0x000000002a107229 */ /* 0x000fd00000000012 */
[----:B------:R-:W-:Y:S02]  /*2a1c0*/  DADD R42, R42, -R16 ;  /* 0x000000002a2a7229 */ /* 0x000fe40000000810 */
[----:B------:R-:W-:-:S06]  /*2a1d0*/  DMUL R14, R16, 4 ;  /* 0x40100000100e7828 */ /* 0x000fcc0000000000 */
[----:B------:R-:W-:Y:S02]  /*2a1e0*/  DADD R40, R18, R42 ;  /* 0x0000000012287229 */ /* 0x000fe4000000002a */
[----:B------:R-:W-:Y:S01]  /*2a1f0*/  DFMA R16, R16, 4, -R14 ;  /* 0x401000001010782b */ /* 0x000fe2000000080e */
[----:B------:R-:W-:Y:S01]  /*2a200*/  IMAD.MOV.U32 R18, RZ, RZ, 0x652b82fe ;  /* 0x652b82feff127424 */ /* 0x000fe200078e00ff */
[----:B------:R-:W-:-:S06]  /*2a210*/  MOV R19, 0x3ff71547 ;  /* 0x3ff7154700137802 */ /* 0x000fcc0000000f00 */
[----:B------:R-:W-:-:S08]  /*2a220*/  DFMA R40, R40, 4, R16 ;  /* 0x401000002828782b */ /* 0x000fd00000000010 */
[----:B------:R-:W-:-:S08]  /*2a230*/  DADD R16, R14, R40 ;  /* 0x000000000e107229 */ /* 0x000fd00000000028 */
[----:B------:R-:W-:Y:S02]  /*2a240*/  DFMA R18, R16, R18, 6.75539944105574400000e+15 ;  /* 0x433800001012742b */ /* 0x000fe40000000012 */
[----:B------:R-:W-:Y:S01]  /*2a250*/  FSETP.GEU.AND P0, PT, |R17|, 4.1917929649353027344, PT ;  /* 0x4086232b1100780b */ /* 0x000fe20003f0e200 */
[----:B------:R-:W-:-:S05]  /*2a260*/  DADD R14, R14, -R16 ;  /* 0x000000000e0e7229 */ /* 0x000fca0000000810 */
[----:B------:R-:W-:-:S03]  /*2a270*/  DADD R42, R18, -6.75539944105574400000e+15 ;  /* 0xc3380000122a7429 */ /* 0x000fc60000000000 */
[----:B------:R-:W-:-:S05]  /*2a280*/  DADD R40, R40, R14 ;  /* 0x0000000028287229 */ /* 0x000fca000000000e */
        /* <DEDUP_REMOVED lines=35> */
[----:B------:R-:W-:Y:S01]  /*2a4c0*/  IMAD R15, R18, 0x100000, R45 ;  /* 0x00100000120f7824 */ /* 0x000fe200078e022d */
[----:B------:R-:W-:Y:S01]  /*2a4d0*/  MOV R14, R44 ;  /* 0x0000002c000e7202 */ /* 0x000fe20000000f00 */
[----:B------:R-:W-:Y:S06]  /*2a4e0*/  @!P0 BRA `(.L_x_4449) ;  /* 0x0000000000348947 */ /* 0x000fec0003800000 */
[----:B------:R-:W-:Y:S01]  /*2a4f0*/  FSETP.GEU.AND P1, PT, |R17|, 4.2275390625, PT ;  /* 0x408748001100780b */ /* 0x000fe20003f2e200 */
[C---:B------:R-:W-:Y:S02]  /*2a500*/  DADD R42, R16.reuse, +INF ;  /* 0x7ff00000102a7429 */ /* 0x040fe40000000000 */
[----:B------:R-:W-:-:S08]  /*2a510*/  DSETP.GEU.AND P0, PT, R16, RZ, PT ;  /* 0x000000ff1000722a */ /* 0x000fd00003f0e000 */
[----:B------:R-:W-:Y:S02]  /*2a520*/  FSEL R15, R43, RZ, P0 ;  /* 0x000000ff2b0f7208 */ /* 0x000fe40000000000 */
[----:B------:R-:W-:Y:S01]  /*2a530*/  @!P1 LEA.HI R14, R18, R18, RZ, 0x1 ;  /* 0x00000012120e9211 */ /* 0x000fe200078f08ff */
[----:B------:R-:W-:-:S03]  /*2a540*/  @!P1 IMAD.MOV.U32 R16, RZ, RZ, R44 ;  /* 0x000000ffff109224 */ /* 0x000fc600078e002c */
[----:B------:R-:W-:Y:S02]  /*2a550*/  @!P1 SHF.R.S32.HI R17, RZ, 0x1, R14 ;  /* 0x00000001ff119819 */ /* 0x000fe4000001140e */
[----:B------:R-:W-:-:S03]  /*2a560*/  FSEL R14, R42, RZ, P0 ;  /* 0x000000ff2a0e7208 */ /* 0x000fc60000000000 */
[----:B------:R-:W-:Y:S01]  /*2a570*/  @!P1 IMAD.IADD R18, R18, 0x1, -R17 ;  /* 0x0000000112129824 */ /* 0x000fe200078e0a11 */
[----:B------:R-:W-:-:S04]  /*2a580*/  @!P1 LEA R17, R17, R45, 0x14 ;  /* 0x0000002d11119211 */ /* 0x000fc800078ea0ff */
[----:B------:R-:W-:Y:S02]  /*2a590*/  @!P1 LEA R19, R18, 0x3ff00000, 0x14 ;  /* 0x3ff0000012139811 */ /* 0x000fe400078ea0ff */
[----:B------:R-:W-:-:S06]  /*2a5a0*/  @!P1 MOV R18, RZ ;  /* 0x000000ff00129202 */ /* 0x000fcc0000000f00 */
[----:B------:R-:W-:-:S11]  /*2a5b0*/  @!P1 DMUL R14, R16, R18 ;  /* 0x00000012100e9228 */ /* 0x000fd60000000000 */
.L_x_4449:
[----:B------:R-:W-:Y:S02]  /*2a5c0*/  DFMA R16, R40, R14, R14 ;  /* 0x0000000e2810722b */ /* 0x000fe4000000000e */
[----:B------:R-:W-:-:S08]  /*2a5d0*/  DSETP.NEU.AND P0, PT, |R14|, +INF , PT ;  /* 0x7ff000000e00742a */ /* 0x000fd00003f0d200 */
[----:B------:R-:W-:Y:S01]  /*2a5e0*/  FSEL R18, R14, R16, !P0 ;  /* 0x000000100e127208 */ /* 0x000fe20004000000 */
[----:B------:R-:W-:Y:S01]  /*2a5f0*/  IMAD.MOV.U32 R14, RZ, RZ, R0 ;  /* 0x000000ffff0e7224 */ /* 0x000fe200078e0000 */
[----:B------:R-:W-:Y:S02]  /*2a600*/  FSEL R19, R15, R17, !P0 ;  /* 0x000000110f137208 */ /* 0x000fe40004000000 */
[----:B------:R-:W-:-:S04]  /*2a610*/  MOV R15, 0x0 ;  /* 0x00000000000f7802 */ /* 0x000fc80000000f00 */
[----:B------:R-:W-:Y:S05]  /*2a620*/  RET.REL.NODEC R14 `(calsg1_kernel) ;  /* 0xfffffd580e747950 */ /* 0x000fea0003c3ffff */
.L_x_4450:
        /* <DEDUP_REMOVED lines=13> */
.L_x_4460:


//--------------------- .nv.shared.reserved.0     --------------------------
	.section	.nv.shared.reserved.0,"aw",@nobits
	.weak		__nv_reservedSMEM_offset_0_alias
	.size		__nv_reservedSMEM_offset_0_alias, 0, 64
	.other		__nv_reservedSMEM_offset_0_alias,@"STO_CUDA_RESERVED_SHARED STV_DEFAULT"
__nv_reservedSMEM_offset_0_alias:
	.zero		0
	.zero		64


//--------------------- .nv.constant0.escpr_kernel --------------------------
	.section	.nv.constant0.escpr_kernel,"a",@progbits
	.sectionflags	@""
	.align	4
.nv.constant0.escpr_kernel:
	.zero		960


//--------------------- .nv.constant0.calcp_kernel --------------------------
	.section	.nv.constant0.calcp_kernel,"a",@progbits
	.sectionflags	@""
	.align	4
.nv.constant0.calcp_kernel:
	.zero		960


//--------------------- .nv.constant0.homog_kernel --------------------------
	.section	.nv.constant0.homog_kernel,"a",@progbits
	.sectionflags	@""
	.align	4
.nv.constant0.homog_kernel:
	.zero		1184


//--------------------- .nv.constant0.calsg1_kernel --------------------------
	.section	.nv.constant0.calsg1_kernel,"a",@progbits
	.sectionflags	@""
	.align	4
.nv.constant0.calsg1_kernel:
	.zero		1176


//--------------------- SYMBOLS --------------------------

	.type		.nv.reservedSmem.offset0,@object
	.size		.nv.reservedSmem.offset0,0x4
